//
// Generated by NVIDIA NVVM Compiler
//
// Compiler Build ID: CL-36424714
// Cuda compilation tools, release 13.0, V13.0.88
// Based on NVVM 20.0.0
//

.version 9.0
.target sm_100
.address_size 64

	// .globl	_Z15init_randombondPaPKfxxf
// _ZZN3cub18CUB_300001_SM_10006detail6reduce28DeviceReduceSingleTileKernelINS2_10policy_hubIN6thrust24THRUST_300001_SM_1000_NS7complexIfEEyN4cuda3std3__44plusIvEEE10Policy1000EPS8_SG_ySD_S8_S8_NSB_10__identityEEEvT0_T1_T2_T3_T4_T6_E12temp_storage has been demoted
// _ZZN3cub18CUB_300001_SM_10006detail6reduce18DeviceReduceKernelINS2_10policy_hubIN6thrust24THRUST_300001_SM_1000_NS7complexIfEEyN4cuda3std3__44plusIvEEE10Policy1000EPS8_ySD_S8_NSB_10__identityEEEvT0_PT3_T1_NS0_13GridEvenShareISL_EET2_T4_E12temp_storage has been demoted
// _ZZN3cub18CUB_300001_SM_10006detail6reduce28DeviceReduceSingleTileKernelINS2_10policy_hubIN6thrust24THRUST_300001_SM_1000_NS7complexIfEEyN4cuda3std3__44plusIvEEE10Policy1000EPS8_SG_iSD_S8_S8_NSB_10__identityEEEvT0_T1_T2_T3_T4_T6_E12temp_storage has been demoted
// _ZZN3cub18CUB_300001_SM_10006detail6reduce28DeviceReduceSingleTileKernelINS2_10policy_hubIfyN4cuda3std3__44plusIvEEE10Policy1000EPfSC_yS9_ffNS7_10__identityEEEvT0_T1_T2_T3_T4_T6_E12temp_storage has been demoted
// _ZZN3cub18CUB_300001_SM_10006detail6reduce18DeviceReduceKernelINS2_10policy_hubIfyN4cuda3std3__44plusIvEEE10Policy1000EPfyS9_fNS7_10__identityEEEvT0_PT3_T1_NS0_13GridEvenShareISH_EET2_T4_E12temp_storage has been demoted
// _ZZN3cub18CUB_300001_SM_10006detail6reduce28DeviceReduceSingleTileKernelINS2_10policy_hubIfyN4cuda3std3__44plusIvEEE10Policy1000EPfSC_iS9_ffNS7_10__identityEEEvT0_T1_T2_T3_T4_T6_E12temp_storage has been demoted
// _ZZN3cub18CUB_300001_SM_10006detail6reduce28DeviceReduceSingleTileKernelINS2_10policy_hubIfjN4cuda3std3__44plusIvEEE10Policy1000EPfSC_jS9_ffNS7_10__identityEEEvT0_T1_T2_T3_T4_T6_E12temp_storage has been demoted
// _ZZN3cub18CUB_300001_SM_10006detail6reduce18DeviceReduceKernelINS2_10policy_hubIfjN4cuda3std3__44plusIvEEE10Policy1000EPfjS9_fNS7_10__identityEEEvT0_PT3_T1_NS0_13GridEvenShareISH_EET2_T4_E12temp_storage has been demoted
// _ZZN3cub18CUB_300001_SM_10006detail6reduce28DeviceReduceSingleTileKernelINS2_10policy_hubIfjN4cuda3std3__44plusIvEEE10Policy1000EPfSC_iS9_ffNS7_10__identityEEEvT0_T1_T2_T3_T4_T6_E12temp_storage has been demoted
.global .align 1 .b8 _ZN34_INTERNAL_facf584a_4_k_cu_d56355524cuda3std3__45__cpo5beginE[1];
.global .align 1 .b8 _ZN34_INTERNAL_facf584a_4_k_cu_d56355524cuda3std3__45__cpo3endE[1];
.global .align 1 .b8 _ZN34_INTERNAL_facf584a_4_k_cu_d56355524cuda3std3__45__cpo6cbeginE[1];
.global .align 1 .b8 _ZN34_INTERNAL_facf584a_4_k_cu_d56355524cuda3std3__45__cpo4cendE[1];
.global .align 1 .b8 _ZN34_INTERNAL_facf584a_4_k_cu_d56355524cuda3std3__45__cpo6rbeginE[1];
.global .align 1 .b8 _ZN34_INTERNAL_facf584a_4_k_cu_d56355524cuda3std3__45__cpo4rendE[1];
.global .align 1 .b8 _ZN34_INTERNAL_facf584a_4_k_cu_d56355524cuda3std3__45__cpo7crbeginE[1];
.global .align 1 .b8 _ZN34_INTERNAL_facf584a_4_k_cu_d56355524cuda3std3__45__cpo5crendE[1];
.global .align 1 .b8 _ZN34_INTERNAL_facf584a_4_k_cu_d56355524cuda3std3__436_GLOBAL__N__facf584a_4_k_cu_d56355526ignoreE[1];
.global .align 1 .b8 _ZN34_INTERNAL_facf584a_4_k_cu_d56355524cuda3std3__419piecewise_constructE[1];
.global .align 1 .b8 _ZN34_INTERNAL_facf584a_4_k_cu_d56355524cuda3std3__48in_placeE[1];
.global .align 1 .b8 _ZN34_INTERNAL_facf584a_4_k_cu_d56355524cuda3std3__420unreachable_sentinelE[1];
.global .align 1 .b8 _ZN34_INTERNAL_facf584a_4_k_cu_d56355524cuda3std3__47nulloptE[1];
.global .align 1 .b8 _ZN34_INTERNAL_facf584a_4_k_cu_d56355524cuda3std3__48unexpectE[1];
.global .align 1 .b8 _ZN34_INTERNAL_facf584a_4_k_cu_d56355524cuda3std6ranges3__45__cpo4swapE[1];
.global .align 1 .b8 _ZN34_INTERNAL_facf584a_4_k_cu_d56355524cuda3std6ranges3__45__cpo9iter_moveE[1];
.global .align 1 .b8 _ZN34_INTERNAL_facf584a_4_k_cu_d56355524cuda3std6ranges3__45__cpo5beginE[1];
.global .align 1 .b8 _ZN34_INTERNAL_facf584a_4_k_cu_d56355524cuda3std6ranges3__45__cpo3endE[1];
.global .align 1 .b8 _ZN34_INTERNAL_facf584a_4_k_cu_d56355524cuda3std6ranges3__45__cpo6cbeginE[1];
.global .align 1 .b8 _ZN34_INTERNAL_facf584a_4_k_cu_d56355524cuda3std6ranges3__45__cpo4cendE[1];
.global .align 1 .b8 _ZN34_INTERNAL_facf584a_4_k_cu_d56355524cuda3std6ranges3__45__cpo7advanceE[1];
.global .align 1 .b8 _ZN34_INTERNAL_facf584a_4_k_cu_d56355524cuda3std6ranges3__45__cpo9iter_swapE[1];
.global .align 1 .b8 _ZN34_INTERNAL_facf584a_4_k_cu_d56355524cuda3std6ranges3__45__cpo4nextE[1];
.global .align 1 .b8 _ZN34_INTERNAL_facf584a_4_k_cu_d56355524cuda3std6ranges3__45__cpo4prevE[1];
.global .align 1 .b8 _ZN34_INTERNAL_facf584a_4_k_cu_d56355524cuda3std6ranges3__45__cpo4dataE[1];
.global .align 1 .b8 _ZN34_INTERNAL_facf584a_4_k_cu_d56355524cuda3std6ranges3__45__cpo5cdataE[1];
.global .align 1 .b8 _ZN34_INTERNAL_facf584a_4_k_cu_d56355524cuda3std6ranges3__45__cpo4sizeE[1];
.global .align 1 .b8 _ZN34_INTERNAL_facf584a_4_k_cu_d56355524cuda3std6ranges3__45__cpo5ssizeE[1];
.global .align 1 .b8 _ZN34_INTERNAL_facf584a_4_k_cu_d56355524cuda3std6ranges3__45__cpo8distanceE[1];
.global .align 1 .b8 _ZN34_INTERNAL_facf584a_4_k_cu_d56355526thrust24THRUST_300001_SM_1000_NS6system6detail10sequential3seqE[1];
.global .align 1 .b8 _ZN34_INTERNAL_facf584a_4_k_cu_d56355526thrust24THRUST_300001_SM_1000_NS12placeholders2_1E[1];
.global .align 1 .b8 _ZN34_INTERNAL_facf584a_4_k_cu_d56355526thrust24THRUST_300001_SM_1000_NS12placeholders2_2E[1];
.global .align 1 .b8 _ZN34_INTERNAL_facf584a_4_k_cu_d56355526thrust24THRUST_300001_SM_1000_NS12placeholders2_3E[1];
.global .align 1 .b8 _ZN34_INTERNAL_facf584a_4_k_cu_d56355526thrust24THRUST_300001_SM_1000_NS12placeholders2_4E[1];
.global .align 1 .b8 _ZN34_INTERNAL_facf584a_4_k_cu_d56355526thrust24THRUST_300001_SM_1000_NS12placeholders2_5E[1];
.global .align 1 .b8 _ZN34_INTERNAL_facf584a_4_k_cu_d56355526thrust24THRUST_300001_SM_1000_NS12placeholders2_6E[1];
.global .align 1 .b8 _ZN34_INTERNAL_facf584a_4_k_cu_d56355526thrust24THRUST_300001_SM_1000_NS12placeholders2_7E[1];
.global .align 1 .b8 _ZN34_INTERNAL_facf584a_4_k_cu_d56355526thrust24THRUST_300001_SM_1000_NS12placeholders2_8E[1];
.global .align 1 .b8 _ZN34_INTERNAL_facf584a_4_k_cu_d56355526thrust24THRUST_300001_SM_1000_NS12placeholders2_9E[1];
.global .align 1 .b8 _ZN34_INTERNAL_facf584a_4_k_cu_d56355526thrust24THRUST_300001_SM_1000_NS12placeholders3_10E[1];
.global .align 4 .b8 __cudart_i2opi_f[24] = {65, 144, 67, 60, 153, 149, 98, 219, 192, 221, 52, 245, 209, 87, 39, 252, 41, 21, 68, 78, 110, 131, 249, 162};

.visible .entry _Z15init_randombondPaPKfxxf(
	.param .u64 .ptr .align 1 _Z15init_randombondPaPKfxxf_param_0,
	.param .u64 .ptr .align 1 _Z15init_randombondPaPKfxxf_param_1,
	.param .u64 _Z15init_randombondPaPKfxxf_param_2,
	.param .u64 _Z15init_randombondPaPKfxxf_param_3,
	.param .f32 _Z15init_randombondPaPKfxxf_param_4
)
{
	.reg .pred 	%p<3>;
	.reg .b16 	%rs<2>;
	.reg .b32 	%r<5>;
	.reg .b32 	%f<3>;
	.reg .b64 	%rd<13>;

	ld.param.u64 	%rd2, [_Z15init_randombondPaPKfxxf_param_0];
	ld.param.u64 	%rd3, [_Z15init_randombondPaPKfxxf_param_1];
	ld.param.u64 	%rd4, [_Z15init_randombondPaPKfxxf_param_2];
	ld.param.u64 	%rd5, [_Z15init_randombondPaPKfxxf_param_3];
	ld.param.f32 	%f1, [_Z15init_randombondPaPKfxxf_param_4];
	mov.u32 	%r1, %tid.x;
	mov.u32 	%r2, %ctaid.x;
	mov.u32 	%r3, %ntid.x;
	mad.lo.s32 	%r4, %r2, %r3, %r1;
	cvt.u64.u32 	%rd1, %r4;
	mul.lo.s64 	%rd6, %rd4, %rd5;
	shl.b64 	%rd7, %rd6, 1;
	setp.le.s64 	%p1, %rd7, %rd1;
	@%p1 bra 	$L__BB0_2;
	cvta.to.global.u64 	%rd8, %rd3;
	cvta.to.global.u64 	%rd9, %rd2;
	shl.b64 	%rd10, %rd1, 2;
	add.s64 	%rd11, %rd8, %rd10;
	ld.global.nc.f32 	%f2, [%rd11];
	setp.lt.f32 	%p2, %f2, %f1;
	selp.b16 	%rs1, -1, 1, %p2;
	add.s64 	%rd12, %rd9, %rd1;
	st.global.u8 	[%rd12], %rs1;
$L__BB0_2:
	ret;

}
	// .globl	_Z10init_spinsPaPKfxx
.visible .entry _Z10init_spinsPaPKfxx(
	.param .u64 .ptr .align 1 _Z10init_spinsPaPKfxx_param_0,
	.param .u64 .ptr .align 1 _Z10init_spinsPaPKfxx_param_1,
	.param .u64 _Z10init_spinsPaPKfxx_param_2,
	.param .u64 _Z10init_spinsPaPKfxx_param_3
)
{
	.reg .pred 	%p<3>;
	.reg .b16 	%rs<2>;
	.reg .b32 	%r<4>;
	.reg .b32 	%f<2>;
	.reg .b64 	%rd<14>;

	ld.param.u64 	%rd2, [_Z10init_spinsPaPKfxx_param_0];
	ld.param.u64 	%rd3, [_Z10init_spinsPaPKfxx_param_1];
	ld.param.u64 	%rd4, [_Z10init_spinsPaPKfxx_param_2];
	ld.param.u64 	%rd5, [_Z10init_spinsPaPKfxx_param_3];
	mov.u32 	%r1, %ntid.x;
	mov.u32 	%r2, %ctaid.x;
	mul.wide.u32 	%rd6, %r1, %r2;
	mov.u32 	%r3, %tid.x;
	cvt.u64.u32 	%rd7, %r3;
	add.s64 	%rd1, %rd6, %rd7;
	mul.lo.s64 	%rd8, %rd5, %rd4;
	setp.ge.s64 	%p1, %rd1, %rd8;
	@%p1 bra 	$L__BB1_2;
	cvta.to.global.u64 	%rd9, %rd3;
	cvta.to.global.u64 	%rd10, %rd2;
	shl.b64 	%rd11, %rd1, 2;
	add.s64 	%rd12, %rd9, %rd11;
	ld.global.nc.f32 	%f1, [%rd12];
	setp.lt.f32 	%p2, %f1, 0f3F000000;
	selp.b16 	%rs1, -1, 1, %p2;
	add.s64 	%rd13, %rd10, %rd1;
	st.global.u8 	[%rd13], %rs1;
$L__BB1_2:
	ret;

}
	// .globl	_Z11B2_latticesPaS_PKfPN6thrust24THRUST_300001_SM_1000_NS7complexIfEEii
.visible .entry _Z11B2_latticesPaS_PKfPN6thrust24THRUST_300001_SM_1000_NS7complexIfEEii(
	.param .u64 .ptr .align 1 _Z11B2_latticesPaS_PKfPN6thrust24THRUST_300001_SM_1000_NS7complexIfEEii_param_0,
	.param .u64 .ptr .align 1 _Z11B2_latticesPaS_PKfPN6thrust24THRUST_300001_SM_1000_NS7complexIfEEii_param_1,
	.param .u64 .ptr .align 1 _Z11B2_latticesPaS_PKfPN6thrust24THRUST_300001_SM_1000_NS7complexIfEEii_param_2,
	.param .u64 .ptr .align 1 _Z11B2_latticesPaS_PKfPN6thrust24THRUST_300001_SM_1000_NS7complexIfEEii_param_3,
	.param .u32 _Z11B2_latticesPaS_PKfPN6thrust24THRUST_300001_SM_1000_NS7complexIfEEii_param_4,
	.param .u32 _Z11B2_latticesPaS_PKfPN6thrust24THRUST_300001_SM_1000_NS7complexIfEEii_param_5
)
{
	.local .align 4 .b8 	__local_depot2[28];
	.reg .b64 	%SP;
	.reg .b64 	%SPL;
	.reg .pred 	%p<112>;
	.reg .b16 	%rs<11>;
	.reg .b32 	%r<514>;
	.reg .b32 	%f<405>;
	.reg .b64 	%rd<232>;
	.reg .b64 	%fd<25>;

	mov.u64 	%SPL, __local_depot2;
	ld.param.u64 	%rd88, [_Z11B2_latticesPaS_PKfPN6thrust24THRUST_300001_SM_1000_NS7complexIfEEii_param_0];
	ld.param.u64 	%rd89, [_Z11B2_latticesPaS_PKfPN6thrust24THRUST_300001_SM_1000_NS7complexIfEEii_param_1];
	ld.param.u64 	%rd90, [_Z11B2_latticesPaS_PKfPN6thrust24THRUST_300001_SM_1000_NS7complexIfEEii_param_2];
	ld.param.u64 	%rd91, [_Z11B2_latticesPaS_PKfPN6thrust24THRUST_300001_SM_1000_NS7complexIfEEii_param_3];
	ld.param.u32 	%r164, [_Z11B2_latticesPaS_PKfPN6thrust24THRUST_300001_SM_1000_NS7complexIfEEii_param_4];
	ld.param.u32 	%r163, [_Z11B2_latticesPaS_PKfPN6thrust24THRUST_300001_SM_1000_NS7complexIfEEii_param_5];
	add.u64 	%rd1, %SPL, 0;
	mov.u32 	%r165, %ntid.x;
	mov.u32 	%r166, %ctaid.x;
	mov.u32 	%r167, %tid.x;
	mad.lo.s32 	%r1, %r165, %r166, %r167;
	div.s32 	%r2, %r1, %r163;
	setp.ge.s32 	%p1, %r2, %r164;
	setp.lt.s32 	%p2, %r163, 0;
	or.pred  	%p3, %p2, %p1;
	@%p3 bra 	$L__BB2_120;
	cvta.to.global.u64 	%rd93, %rd90;
	cvta.to.global.u64 	%rd2, %rd88;
	and.b32  	%r168, %r2, 1;
	rem.s32 	%r169, %r1, %r163;
	shl.b32 	%r170, %r169, 1;
	xor.b32  	%r171, %r168, 1;
	or.b32  	%r172, %r170, %r171;
	or.b32  	%r173, %r170, %r168;
	ld.global.f32 	%f87, [%rd93];
	cvt.rn.f32.s32 	%f88, %r2;
	mul.f32 	%f89, %f87, %f88;
	ld.global.f32 	%f90, [%rd93+4];
	cvt.rn.f32.s32 	%f91, %r172;
	fma.rn.f32 	%f396, %f90, %f91, %f89;
	cvt.rn.f32.s32 	%f92, %r173;
	fma.rn.f32 	%f404, %f90, %f92, %f89;
	mul.f32 	%f3, %f396, 0f00000000;
	mov.b32 	%r3, %f396;
	and.b32  	%r4, %r3, 2147483647;
	setp.ne.s32 	%p4, %r4, 0;
	@%p4 bra 	$L__BB2_3;
	fma.rn.f32 	%f228, %f3, 0f3BBB989D, 0f3F000000;
	cvt.sat.f32.f32 	%f229, %f228;
	mov.f32 	%f230, 0f4B400001;
	mov.f32 	%f231, 0f437C0000;
	fma.rm.f32 	%f232, %f229, %f231, %f230;
	add.f32 	%f233, %f232, 0fCB40007F;
	neg.f32 	%f234, %f233;
	fma.rn.f32 	%f235, %f3, 0f3FB8AA3B, %f234;
	fma.rn.f32 	%f236, %f3, 0f32A57060, %f235;
	mov.b32 	%r318, %f232;
	shl.b32 	%r319, %r318, 23;
	mov.b32 	%f237, %r319;
	ex2.approx.ftz.f32 	%f238, %f236;
	mul.f32 	%f395, %f238, %f237;
	bra.uni 	$L__BB2_60;
$L__BB2_3:
	mov.b32 	%r5, %f3;
	and.b32  	%r6, %r5, 2147483647;
	setp.ne.s32 	%p5, %r6, 0;
	@%p5 bra 	$L__BB2_21;
	mul.f32 	%f194, %f396, 0f3F22F983;
	cvt.rni.s32.f32 	%r473, %f194;
	cvt.rn.f32.s32 	%f195, %r473;
	fma.rn.f32 	%f196, %f195, 0fBFC90FDA, %f396;
	fma.rn.f32 	%f197, %f195, 0fB3A22168, %f196;
	fma.rn.f32 	%f390, %f195, 0fA7C234C5, %f197;
	abs.f32 	%f6, %f396;
	setp.ltu.f32 	%p42, %f6, 0f47CE4780;
	mov.u32 	%r469, %r473;
	mov.f32 	%f389, %f390;
	@%p42 bra 	$L__BB2_12;
	setp.neu.f32 	%p43, %f6, 0f7F800000;
	@%p43 bra 	$L__BB2_7;
	mov.f32 	%f200, 0f00000000;
	mul.rn.f32 	%f389, %f396, %f200;
	mov.b32 	%r469, 0;
	bra.uni 	$L__BB2_12;
$L__BB2_7:
	shl.b32 	%r276, %r3, 8;
	or.b32  	%r8, %r276, -2147483648;
	mov.b64 	%rd198, 0;
	mov.b32 	%r466, 0;
	mov.u64 	%rd196, __cudart_i2opi_f;
	mov.u64 	%rd197, %rd1;
$L__BB2_8:
	.pragma "nounroll";
	ld.global.nc.u32 	%r277, [%rd196];
	mad.wide.u32 	%rd128, %r277, %r8, %rd198;
	shr.u64 	%rd198, %rd128, 32;
	st.local.u32 	[%rd197], %rd128;
	add.s32 	%r466, %r466, 1;
	add.s64 	%rd197, %rd197, 4;
	add.s64 	%rd196, %rd196, 4;
	setp.ne.s32 	%p44, %r466, 6;
	@%p44 bra 	$L__BB2_8;
	shr.u32 	%r278, %r3, 23;
	st.local.u32 	[%rd1+24], %rd198;
	and.b32  	%r11, %r278, 31;
	and.b32  	%r279, %r278, 224;
	add.s32 	%r280, %r279, -128;
	shr.u32 	%r281, %r280, 5;
	mul.wide.u32 	%rd129, %r281, 4;
	sub.s64 	%rd9, %rd1, %rd129;
	ld.local.u32 	%r467, [%rd9+24];
	ld.local.u32 	%r468, [%rd9+20];
	setp.eq.s32 	%p45, %r11, 0;
	@%p45 bra 	$L__BB2_11;
	shf.l.wrap.b32 	%r467, %r468, %r467, %r11;
	ld.local.u32 	%r282, [%rd9+16];
	shf.l.wrap.b32 	%r468, %r282, %r468, %r11;
$L__BB2_11:
	shr.u32 	%r283, %r467, 30;
	shf.l.wrap.b32 	%r284, %r468, %r467, 2;
	shl.b32 	%r285, %r468, 2;
	shr.u32 	%r286, %r284, 31;
	add.s32 	%r287, %r286, %r283;
	neg.s32 	%r288, %r287;
	setp.lt.s32 	%p46, %r3, 0;
	selp.b32 	%r469, %r288, %r287, %p46;
	xor.b32  	%r289, %r284, %r3;
	shr.s32 	%r290, %r284, 31;
	xor.b32  	%r291, %r290, %r284;
	xor.b32  	%r292, %r290, %r285;
	cvt.u64.u32 	%rd130, %r291;
	shl.b64 	%rd131, %rd130, 32;
	cvt.u64.u32 	%rd132, %r292;
	or.b64  	%rd133, %rd131, %rd132;
	cvt.rn.f64.s64 	%fd9, %rd133;
	mul.f64 	%fd10, %fd9, 0d3BF921FB54442D19;
	cvt.rn.f32.f64 	%f198, %fd10;
	neg.f32 	%f199, %f198;
	setp.lt.s32 	%p47, %r289, 0;
	selp.f32 	%f389, %f199, %f198, %p47;
$L__BB2_12:
	setp.ltu.f32 	%p48, %f6, 0f47CE4780;
	add.s32 	%r294, %r469, 1;
	mul.rn.f32 	%f201, %f389, %f389;
	and.b32  	%r295, %r469, 1;
	setp.eq.b32 	%p49, %r295, 1;
	selp.f32 	%f202, %f389, 0f3F800000, %p49;
	fma.rn.f32 	%f203, %f201, %f202, 0f00000000;
	fma.rn.f32 	%f204, %f201, 0f37CBAC00, 0fBAB607ED;
	selp.f32 	%f205, 0fB94D4153, %f204, %p49;
	selp.f32 	%f206, 0f3C0885E4, 0f3D2AAABB, %p49;
	fma.rn.f32 	%f207, %f205, %f201, %f206;
	selp.f32 	%f208, 0fBE2AAAA8, 0fBEFFFFFF, %p49;
	fma.rn.f32 	%f209, %f207, %f201, %f208;
	fma.rn.f32 	%f210, %f209, %f203, %f202;
	and.b32  	%r296, %r294, 2;
	setp.eq.s32 	%p50, %r296, 0;
	mov.f32 	%f211, 0f00000000;
	sub.f32 	%f212, %f211, %f210;
	selp.f32 	%f395, %f210, %f212, %p50;
	@%p48 bra 	$L__BB2_20;
	setp.neu.f32 	%p51, %f6, 0f7F800000;
	@%p51 bra 	$L__BB2_15;
	mov.f32 	%f215, 0f00000000;
	mul.rn.f32 	%f390, %f396, %f215;
	mov.b32 	%r473, 0;
	bra.uni 	$L__BB2_20;
$L__BB2_15:
	shl.b32 	%r298, %r3, 8;
	or.b32  	%r20, %r298, -2147483648;
	mov.b64 	%rd201, 0;
	mov.b32 	%r470, 0;
	mov.u64 	%rd199, __cudart_i2opi_f;
	mov.u64 	%rd200, %rd1;
$L__BB2_16:
	.pragma "nounroll";
	ld.global.nc.u32 	%r299, [%rd199];
	mad.wide.u32 	%rd136, %r299, %r20, %rd201;
	shr.u64 	%rd201, %rd136, 32;
	st.local.u32 	[%rd200], %rd136;
	add.s32 	%r470, %r470, 1;
	add.s64 	%rd200, %rd200, 4;
	add.s64 	%rd199, %rd199, 4;
	setp.ne.s32 	%p52, %r470, 6;
	@%p52 bra 	$L__BB2_16;
	shr.u32 	%r300, %r3, 23;
	st.local.u32 	[%rd1+24], %rd201;
	and.b32  	%r23, %r300, 31;
	and.b32  	%r301, %r300, 224;
	add.s32 	%r302, %r301, -128;
	shr.u32 	%r303, %r302, 5;
	mul.wide.u32 	%rd137, %r303, 4;
	sub.s64 	%rd16, %rd1, %rd137;
	ld.local.u32 	%r471, [%rd16+24];
	ld.local.u32 	%r472, [%rd16+20];
	setp.eq.s32 	%p53, %r23, 0;
	@%p53 bra 	$L__BB2_19;
	shf.l.wrap.b32 	%r471, %r472, %r471, %r23;
	ld.local.u32 	%r304, [%rd16+16];
	shf.l.wrap.b32 	%r472, %r304, %r472, %r23;
$L__BB2_19:
	shr.u32 	%r305, %r471, 30;
	shf.l.wrap.b32 	%r306, %r472, %r471, 2;
	shl.b32 	%r307, %r472, 2;
	shr.u32 	%r308, %r306, 31;
	add.s32 	%r309, %r308, %r305;
	neg.s32 	%r310, %r309;
	setp.lt.s32 	%p54, %r3, 0;
	selp.b32 	%r473, %r310, %r309, %p54;
	xor.b32  	%r311, %r306, %r3;
	shr.s32 	%r312, %r306, 31;
	xor.b32  	%r313, %r312, %r306;
	xor.b32  	%r314, %r312, %r307;
	cvt.u64.u32 	%rd138, %r313;
	shl.b64 	%rd139, %rd138, 32;
	cvt.u64.u32 	%rd140, %r314;
	or.b64  	%rd141, %rd139, %rd140;
	cvt.rn.f64.s64 	%fd11, %rd141;
	mul.f64 	%fd12, %fd11, 0d3BF921FB54442D19;
	cvt.rn.f32.f64 	%f213, %fd12;
	neg.f32 	%f214, %f213;
	setp.lt.s32 	%p55, %r311, 0;
	selp.f32 	%f390, %f214, %f213, %p55;
$L__BB2_20:
	mul.rn.f32 	%f216, %f390, %f390;
	and.b32  	%r316, %r473, 1;
	setp.eq.b32 	%p56, %r316, 1;
	selp.f32 	%f217, 0f3F800000, %f390, %p56;
	fma.rn.f32 	%f218, %f216, %f217, 0f00000000;
	fma.rn.f32 	%f219, %f216, 0f37CBAC00, 0fBAB607ED;
	selp.f32 	%f220, %f219, 0fB94D4153, %p56;
	selp.f32 	%f221, 0f3D2AAABB, 0f3C0885E4, %p56;
	fma.rn.f32 	%f222, %f220, %f216, %f221;
	selp.f32 	%f223, 0fBEFFFFFF, 0fBE2AAAA8, %p56;
	fma.rn.f32 	%f224, %f222, %f216, %f223;
	fma.rn.f32 	%f225, %f224, %f218, %f217;
	and.b32  	%r317, %r473, 2;
	setp.eq.s32 	%p57, %r317, 0;
	mov.f32 	%f226, 0f00000000;
	sub.f32 	%f227, %f226, %f225;
	selp.f32 	%f396, %f225, %f227, %p57;
	bra.uni 	$L__BB2_60;
$L__BB2_21:
	setp.lt.u32 	%p6, %r4, 2139095040;
	@%p6 bra 	$L__BB2_25;
	setp.eq.s32 	%p40, %r6, 2139095040;
	@%p40 bra 	$L__BB2_24;
	sub.f32 	%f395, %f396, %f396;
	mov.f32 	%f396, %f395;
	bra.uni 	$L__BB2_60;
$L__BB2_24:
	setp.gt.s32 	%p41, %r5, -1;
	sub.f32 	%f193, %f396, %f396;
	selp.f32 	%f395, %f3, 0f00000000, %p41;
	selp.f32 	%f396, %f193, 0f00000000, %p41;
	bra.uni 	$L__BB2_60;
$L__BB2_25:
	add.s32 	%r174, %r5, -1118925336;
	setp.gt.u32 	%p7, %r174, 9342556;
	@%p7 bra 	$L__BB2_43;
	add.f32 	%f140, %f3, 0fC322E3BC;
	fma.rn.f32 	%f141, %f140, 0f3BBB989D, 0f3F000000;
	cvt.sat.f32.f32 	%f142, %f141;
	mov.f32 	%f143, 0f4B400001;
	mov.f32 	%f144, 0f437C0000;
	fma.rm.f32 	%f145, %f142, %f144, %f143;
	add.f32 	%f146, %f145, 0fCB40007F;
	neg.f32 	%f147, %f146;
	fma.rn.f32 	%f148, %f140, 0f3FB8AA3B, %f147;
	fma.rn.f32 	%f149, %f140, 0f32A57060, %f148;
	mov.b32 	%r220, %f145;
	shl.b32 	%r221, %r220, 23;
	mov.b32 	%f150, %r221;
	ex2.approx.ftz.f32 	%f151, %f149;
	mul.f32 	%f152, %f151, %f150;
	mov.b32 	%r222, %f152;
	shr.u32 	%r223, %r222, 23;
	add.s32 	%r224, %r223, -19;
	and.b32  	%r225, %r222, 8388607;
	or.b32  	%r226, %r225, 2130706432;
	mov.b32 	%f18, %r226;
	cvt.u16.u32 	%rs1, %r224;
	shr.u16 	%rs2, %rs1, 15;
	add.s16 	%rs3, %rs1, %rs2;
	shr.s16 	%rs4, %rs3, 1;
	cvt.s32.s16 	%r227, %rs4;
	shl.b32 	%r228, %r227, 23;
	add.s32 	%r229, %r228, 1065353216;
	mov.b32 	%f19, %r229;
	sub.s32 	%r230, %r224, %r227;
	shl.b32 	%r231, %r230, 23;
	add.s32 	%r32, %r231, 1065353216;
	mul.f32 	%f153, %f396, 0f3F22F983;
	cvt.rni.s32.f32 	%r481, %f153;
	cvt.rn.f32.s32 	%f154, %r481;
	fma.rn.f32 	%f155, %f154, 0fBFC90FDA, %f396;
	fma.rn.f32 	%f156, %f154, 0fB3A22168, %f155;
	fma.rn.f32 	%f392, %f154, 0fA7C234C5, %f156;
	abs.f32 	%f21, %f396;
	setp.ltu.f32 	%p24, %f21, 0f47CE4780;
	mov.u32 	%r477, %r481;
	mov.f32 	%f391, %f392;
	@%p24 bra 	$L__BB2_34;
	setp.neu.f32 	%p25, %f21, 0f7F800000;
	@%p25 bra 	$L__BB2_29;
	mov.f32 	%f159, 0f00000000;
	mul.rn.f32 	%f391, %f396, %f159;
	mov.b32 	%r477, 0;
	bra.uni 	$L__BB2_34;
$L__BB2_29:
	shl.b32 	%r233, %r3, 8;
	or.b32  	%r34, %r233, -2147483648;
	mov.b64 	%rd204, 0;
	mov.b32 	%r474, 0;
	mov.u64 	%rd202, __cudart_i2opi_f;
	mov.u64 	%rd203, %rd1;
$L__BB2_30:
	.pragma "nounroll";
	ld.global.nc.u32 	%r234, [%rd202];
	mad.wide.u32 	%rd112, %r234, %r34, %rd204;
	shr.u64 	%rd204, %rd112, 32;
	st.local.u32 	[%rd203], %rd112;
	add.s32 	%r474, %r474, 1;
	add.s64 	%rd203, %rd203, 4;
	add.s64 	%rd202, %rd202, 4;
	setp.ne.s32 	%p26, %r474, 6;
	@%p26 bra 	$L__BB2_30;
	shr.u32 	%r235, %r3, 23;
	st.local.u32 	[%rd1+24], %rd204;
	and.b32  	%r37, %r235, 31;
	and.b32  	%r236, %r235, 224;
	add.s32 	%r237, %r236, -128;
	shr.u32 	%r238, %r237, 5;
	mul.wide.u32 	%rd113, %r238, 4;
	sub.s64 	%rd23, %rd1, %rd113;
	ld.local.u32 	%r475, [%rd23+24];
	ld.local.u32 	%r476, [%rd23+20];
	setp.eq.s32 	%p27, %r37, 0;
	@%p27 bra 	$L__BB2_33;
	shf.l.wrap.b32 	%r475, %r476, %r475, %r37;
	ld.local.u32 	%r239, [%rd23+16];
	shf.l.wrap.b32 	%r476, %r239, %r476, %r37;
$L__BB2_33:
	shr.u32 	%r240, %r475, 30;
	shf.l.wrap.b32 	%r241, %r476, %r475, 2;
	shl.b32 	%r242, %r476, 2;
	shr.u32 	%r243, %r241, 31;
	add.s32 	%r244, %r243, %r240;
	neg.s32 	%r245, %r244;
	setp.lt.s32 	%p28, %r3, 0;
	selp.b32 	%r477, %r245, %r244, %p28;
	xor.b32  	%r246, %r241, %r3;
	shr.s32 	%r247, %r241, 31;
	xor.b32  	%r248, %r247, %r241;
	xor.b32  	%r249, %r247, %r242;
	cvt.u64.u32 	%rd114, %r248;
	shl.b64 	%rd115, %rd114, 32;
	cvt.u64.u32 	%rd116, %r249;
	or.b64  	%rd117, %rd115, %rd116;
	cvt.rn.f64.s64 	%fd5, %rd117;
	mul.f64 	%fd6, %fd5, 0d3BF921FB54442D19;
	cvt.rn.f32.f64 	%f157, %fd6;
	neg.f32 	%f158, %f157;
	setp.lt.s32 	%p29, %r246, 0;
	selp.f32 	%f391, %f158, %f157, %p29;
$L__BB2_34:
	setp.ltu.f32 	%p30, %f21, 0f47CE4780;
	add.s32 	%r251, %r477, 1;
	mul.rn.f32 	%f160, %f391, %f391;
	and.b32  	%r252, %r477, 1;
	setp.eq.b32 	%p31, %r252, 1;
	selp.f32 	%f161, %f391, 0f3F800000, %p31;
	fma.rn.f32 	%f162, %f160, %f161, 0f00000000;
	fma.rn.f32 	%f163, %f160, 0f37CBAC00, 0fBAB607ED;
	selp.f32 	%f164, 0fB94D4153, %f163, %p31;
	selp.f32 	%f165, 0f3C0885E4, 0f3D2AAABB, %p31;
	fma.rn.f32 	%f166, %f164, %f160, %f165;
	selp.f32 	%f167, 0fBE2AAAA8, 0fBEFFFFFF, %p31;
	fma.rn.f32 	%f168, %f166, %f160, %f167;
	fma.rn.f32 	%f169, %f168, %f162, %f161;
	and.b32  	%r253, %r251, 2;
	setp.eq.s32 	%p32, %r253, 0;
	mov.f32 	%f170, 0f00000000;
	sub.f32 	%f171, %f170, %f169;
	selp.f32 	%f172, %f169, %f171, %p32;
	mul.f32 	%f173, %f172, %f18;
	mul.f32 	%f25, %f173, %f19;
	@%p30 bra 	$L__BB2_42;
	setp.neu.f32 	%p33, %f21, 0f7F800000;
	@%p33 bra 	$L__BB2_37;
	mov.f32 	%f176, 0f00000000;
	mul.rn.f32 	%f392, %f396, %f176;
	mov.b32 	%r481, 0;
	bra.uni 	$L__BB2_42;
$L__BB2_37:
	shl.b32 	%r255, %r3, 8;
	or.b32  	%r46, %r255, -2147483648;
	mov.b64 	%rd207, 0;
	mov.b32 	%r478, 0;
	mov.u64 	%rd205, __cudart_i2opi_f;
	mov.u64 	%rd206, %rd1;
$L__BB2_38:
	.pragma "nounroll";
	ld.global.nc.u32 	%r256, [%rd205];
	mad.wide.u32 	%rd120, %r256, %r46, %rd207;
	shr.u64 	%rd207, %rd120, 32;
	st.local.u32 	[%rd206], %rd120;
	add.s32 	%r478, %r478, 1;
	add.s64 	%rd206, %rd206, 4;
	add.s64 	%rd205, %rd205, 4;
	setp.ne.s32 	%p34, %r478, 6;
	@%p34 bra 	$L__BB2_38;
	shr.u32 	%r257, %r3, 23;
	st.local.u32 	[%rd1+24], %rd207;
	and.b32  	%r49, %r257, 31;
	and.b32  	%r258, %r257, 224;
	add.s32 	%r259, %r258, -128;
	shr.u32 	%r260, %r259, 5;
	mul.wide.u32 	%rd121, %r260, 4;
	sub.s64 	%rd30, %rd1, %rd121;
	ld.local.u32 	%r479, [%rd30+24];
	ld.local.u32 	%r480, [%rd30+20];
	setp.eq.s32 	%p35, %r49, 0;
	@%p35 bra 	$L__BB2_41;
	shf.l.wrap.b32 	%r479, %r480, %r479, %r49;
	ld.local.u32 	%r261, [%rd30+16];
	shf.l.wrap.b32 	%r480, %r261, %r480, %r49;
$L__BB2_41:
	shr.u32 	%r262, %r479, 30;
	shf.l.wrap.b32 	%r263, %r480, %r479, 2;
	shl.b32 	%r264, %r480, 2;
	shr.u32 	%r265, %r263, 31;
	add.s32 	%r266, %r265, %r262;
	neg.s32 	%r267, %r266;
	setp.lt.s32 	%p36, %r3, 0;
	selp.b32 	%r481, %r267, %r266, %p36;
	xor.b32  	%r268, %r263, %r3;
	shr.s32 	%r269, %r263, 31;
	xor.b32  	%r270, %r269, %r263;
	xor.b32  	%r271, %r269, %r264;
	cvt.u64.u32 	%rd122, %r270;
	shl.b64 	%rd123, %rd122, 32;
	cvt.u64.u32 	%rd124, %r271;
	or.b64  	%rd125, %rd123, %rd124;
	cvt.rn.f64.s64 	%fd7, %rd125;
	mul.f64 	%fd8, %fd7, 0d3BF921FB54442D19;
	cvt.rn.f32.f64 	%f174, %fd8;
	neg.f32 	%f175, %f174;
	setp.lt.s32 	%p37, %r268, 0;
	selp.f32 	%f392, %f175, %f174, %p37;
$L__BB2_42:
	mov.b32 	%f177, %r32;
	mul.rn.f32 	%f178, %f392, %f392;
	and.b32  	%r273, %r481, 1;
	setp.eq.b32 	%p38, %r273, 1;
	selp.f32 	%f179, 0f3F800000, %f392, %p38;
	fma.rn.f32 	%f180, %f178, %f179, 0f00000000;
	fma.rn.f32 	%f181, %f178, 0f37CBAC00, 0fBAB607ED;
	selp.f32 	%f182, %f181, 0fB94D4153, %p38;
	selp.f32 	%f183, 0f3D2AAABB, 0f3C0885E4, %p38;
	fma.rn.f32 	%f184, %f182, %f178, %f183;
	selp.f32 	%f185, 0fBEFFFFFF, 0fBE2AAAA8, %p38;
	fma.rn.f32 	%f186, %f184, %f178, %f185;
	fma.rn.f32 	%f187, %f186, %f180, %f179;
	and.b32  	%r274, %r481, 2;
	setp.eq.s32 	%p39, %r274, 0;
	mov.f32 	%f188, 0f00000000;
	sub.f32 	%f189, %f188, %f187;
	selp.f32 	%f190, %f187, %f189, %p39;
	mul.f32 	%f191, %f190, %f18;
	mul.f32 	%f192, %f191, %f19;
	mul.f32 	%f396, %f192, %f177;
	mul.f32 	%f395, %f25, %f177;
	bra.uni 	$L__BB2_60;
$L__BB2_43:
	mul.f32 	%f93, %f396, 0f3F22F983;
	cvt.rni.s32.f32 	%r489, %f93;
	cvt.rn.f32.s32 	%f94, %r489;
	fma.rn.f32 	%f95, %f94, 0fBFC90FDA, %f396;
	fma.rn.f32 	%f96, %f94, 0fB3A22168, %f95;
	fma.rn.f32 	%f394, %f94, 0fA7C234C5, %f96;
	abs.f32 	%f32, %f396;
	setp.ltu.f32 	%p8, %f32, 0f47CE4780;
	mov.u32 	%r485, %r489;
	mov.f32 	%f393, %f394;
	@%p8 bra 	$L__BB2_51;
	setp.neu.f32 	%p9, %f32, 0f7F800000;
	@%p9 bra 	$L__BB2_46;
	mov.f32 	%f99, 0f00000000;
	mul.rn.f32 	%f393, %f396, %f99;
	mov.b32 	%r485, 0;
	bra.uni 	$L__BB2_51;
$L__BB2_46:
	shl.b32 	%r176, %r3, 8;
	or.b32  	%r59, %r176, -2147483648;
	mov.b64 	%rd210, 0;
	mov.b32 	%r482, 0;
	mov.u64 	%rd208, __cudart_i2opi_f;
	mov.u64 	%rd209, %rd1;
$L__BB2_47:
	.pragma "nounroll";
	ld.global.nc.u32 	%r177, [%rd208];
	mad.wide.u32 	%rd96, %r177, %r59, %rd210;
	shr.u64 	%rd210, %rd96, 32;
	st.local.u32 	[%rd209], %rd96;
	add.s32 	%r482, %r482, 1;
	add.s64 	%rd209, %rd209, 4;
	add.s64 	%rd208, %rd208, 4;
	setp.ne.s32 	%p10, %r482, 6;
	@%p10 bra 	$L__BB2_47;
	shr.u32 	%r178, %r3, 23;
	st.local.u32 	[%rd1+24], %rd210;
	and.b32  	%r62, %r178, 31;
	and.b32  	%r179, %r178, 224;
	add.s32 	%r180, %r179, -128;
	shr.u32 	%r181, %r180, 5;
	mul.wide.u32 	%rd97, %r181, 4;
	sub.s64 	%rd37, %rd1, %rd97;
	ld.local.u32 	%r483, [%rd37+24];
	ld.local.u32 	%r484, [%rd37+20];
	setp.eq.s32 	%p11, %r62, 0;
	@%p11 bra 	$L__BB2_50;
	shf.l.wrap.b32 	%r483, %r484, %r483, %r62;
	ld.local.u32 	%r182, [%rd37+16];
	shf.l.wrap.b32 	%r484, %r182, %r484, %r62;
$L__BB2_50:
	shr.u32 	%r183, %r483, 30;
	shf.l.wrap.b32 	%r184, %r484, %r483, 2;
	shl.b32 	%r185, %r484, 2;
	shr.u32 	%r186, %r184, 31;
	add.s32 	%r187, %r186, %r183;
	neg.s32 	%r188, %r187;
	setp.lt.s32 	%p12, %r3, 0;
	selp.b32 	%r485, %r188, %r187, %p12;
	xor.b32  	%r189, %r184, %r3;
	shr.s32 	%r190, %r184, 31;
	xor.b32  	%r191, %r190, %r184;
	xor.b32  	%r192, %r190, %r185;
	cvt.u64.u32 	%rd98, %r191;
	shl.b64 	%rd99, %rd98, 32;
	cvt.u64.u32 	%rd100, %r192;
	or.b64  	%rd101, %rd99, %rd100;
	cvt.rn.f64.s64 	%fd1, %rd101;
	mul.f64 	%fd2, %fd1, 0d3BF921FB54442D19;
	cvt.rn.f32.f64 	%f97, %fd2;
	neg.f32 	%f98, %f97;
	setp.lt.s32 	%p13, %r189, 0;
	selp.f32 	%f393, %f98, %f97, %p13;
$L__BB2_51:
	setp.ltu.f32 	%p14, %f32, 0f47CE4780;
	add.s32 	%r194, %r485, 1;
	mul.rn.f32 	%f100, %f393, %f393;
	and.b32  	%r195, %r485, 1;
	setp.eq.b32 	%p15, %r195, 1;
	selp.f32 	%f101, %f393, 0f3F800000, %p15;
	fma.rn.f32 	%f102, %f100, %f101, 0f00000000;
	fma.rn.f32 	%f103, %f100, 0f37CBAC00, 0fBAB607ED;
	selp.f32 	%f104, 0fB94D4153, %f103, %p15;
	selp.f32 	%f105, 0f3C0885E4, 0f3D2AAABB, %p15;
	fma.rn.f32 	%f106, %f104, %f100, %f105;
	selp.f32 	%f107, 0fBE2AAAA8, 0fBEFFFFFF, %p15;
	fma.rn.f32 	%f108, %f106, %f100, %f107;
	fma.rn.f32 	%f109, %f108, %f102, %f101;
	and.b32  	%r196, %r194, 2;
	setp.eq.s32 	%p16, %r196, 0;
	mov.f32 	%f110, 0f00000000;
	sub.f32 	%f111, %f110, %f109;
	selp.f32 	%f36, %f109, %f111, %p16;
	@%p14 bra 	$L__BB2_59;
	setp.neu.f32 	%p17, %f32, 0f7F800000;
	@%p17 bra 	$L__BB2_54;
	mov.f32 	%f114, 0f00000000;
	mul.rn.f32 	%f394, %f396, %f114;
	mov.b32 	%r489, 0;
	bra.uni 	$L__BB2_59;
$L__BB2_54:
	shl.b32 	%r198, %r3, 8;
	or.b32  	%r71, %r198, -2147483648;
	mov.b64 	%rd213, 0;
	mov.b32 	%r486, 0;
	mov.u64 	%rd211, __cudart_i2opi_f;
	mov.u64 	%rd212, %rd1;
$L__BB2_55:
	.pragma "nounroll";
	ld.global.nc.u32 	%r199, [%rd211];
	mad.wide.u32 	%rd104, %r199, %r71, %rd213;
	shr.u64 	%rd213, %rd104, 32;
	st.local.u32 	[%rd212], %rd104;
	add.s32 	%r486, %r486, 1;
	add.s64 	%rd212, %rd212, 4;
	add.s64 	%rd211, %rd211, 4;
	setp.ne.s32 	%p18, %r486, 6;
	@%p18 bra 	$L__BB2_55;
	shr.u32 	%r200, %r3, 23;
	st.local.u32 	[%rd1+24], %rd213;
	and.b32  	%r74, %r200, 31;
	and.b32  	%r201, %r200, 224;
	add.s32 	%r202, %r201, -128;
	shr.u32 	%r203, %r202, 5;
	mul.wide.u32 	%rd105, %r203, 4;
	sub.s64 	%rd44, %rd1, %rd105;
	ld.local.u32 	%r487, [%rd44+24];
	ld.local.u32 	%r488, [%rd44+20];
	setp.eq.s32 	%p19, %r74, 0;
	@%p19 bra 	$L__BB2_58;
	shf.l.wrap.b32 	%r487, %r488, %r487, %r74;
	ld.local.u32 	%r204, [%rd44+16];
	shf.l.wrap.b32 	%r488, %r204, %r488, %r74;
$L__BB2_58:
	shr.u32 	%r205, %r487, 30;
	shf.l.wrap.b32 	%r206, %r488, %r487, 2;
	shl.b32 	%r207, %r488, 2;
	shr.u32 	%r208, %r206, 31;
	add.s32 	%r209, %r208, %r205;
	neg.s32 	%r210, %r209;
	setp.lt.s32 	%p20, %r3, 0;
	selp.b32 	%r489, %r210, %r209, %p20;
	xor.b32  	%r211, %r206, %r3;
	shr.s32 	%r212, %r206, 31;
	xor.b32  	%r213, %r212, %r206;
	xor.b32  	%r214, %r212, %r207;
	cvt.u64.u32 	%rd106, %r213;
	shl.b64 	%rd107, %rd106, 32;
	cvt.u64.u32 	%rd108, %r214;
	or.b64  	%rd109, %rd107, %rd108;
	cvt.rn.f64.s64 	%fd3, %rd109;
	mul.f64 	%fd4, %fd3, 0d3BF921FB54442D19;
	cvt.rn.f32.f64 	%f112, %fd4;
	neg.f32 	%f113, %f112;
	setp.lt.s32 	%p21, %r211, 0;
	selp.f32 	%f394, %f113, %f112, %p21;
$L__BB2_59:
	fma.rn.f32 	%f115, %f3, 0f3BBB989D, 0f3F000000;
	cvt.sat.f32.f32 	%f116, %f115;
	mov.f32 	%f117, 0f4B400001;
	mov.f32 	%f118, 0f437C0000;
	fma.rm.f32 	%f119, %f116, %f118, %f117;
	add.f32 	%f120, %f119, 0fCB40007F;
	neg.f32 	%f121, %f120;
	fma.rn.f32 	%f122, %f3, 0f3FB8AA3B, %f121;
	fma.rn.f32 	%f123, %f3, 0f32A57060, %f122;
	ex2.approx.ftz.f32 	%f124, %f123;
	mov.b32 	%r216, %f119;
	shl.b32 	%r217, %r216, 23;
	mov.b32 	%f125, %r217;
	mul.f32 	%f126, %f124, %f125;
	mul.rn.f32 	%f127, %f394, %f394;
	and.b32  	%r218, %r489, 1;
	setp.eq.b32 	%p22, %r218, 1;
	selp.f32 	%f128, 0f3F800000, %f394, %p22;
	fma.rn.f32 	%f129, %f127, %f128, 0f00000000;
	fma.rn.f32 	%f130, %f127, 0f37CBAC00, 0fBAB607ED;
	selp.f32 	%f131, %f130, 0fB94D4153, %p22;
	selp.f32 	%f132, 0f3D2AAABB, 0f3C0885E4, %p22;
	fma.rn.f32 	%f133, %f131, %f127, %f132;
	selp.f32 	%f134, 0fBEFFFFFF, 0fBE2AAAA8, %p22;
	fma.rn.f32 	%f135, %f133, %f127, %f134;
	fma.rn.f32 	%f136, %f135, %f129, %f128;
	and.b32  	%r219, %r489, 2;
	setp.eq.s32 	%p23, %r219, 0;
	mov.f32 	%f137, 0f00000000;
	sub.f32 	%f138, %f137, %f136;
	selp.f32 	%f139, %f136, %f138, %p23;
	mul.f32 	%f396, %f126, %f139;
	mul.f32 	%f395, %f126, %f36;
$L__BB2_60:
	cvt.s64.s32 	%rd142, %r1;
	add.s64 	%rd143, %rd2, %rd142;
	ld.global.s8 	%rs5, [%rd143];
	cvt.rn.f32.s16 	%f239, %rs5;
	mul.f32 	%f44, %f395, %f239;
	mul.f32 	%f45, %f396, %f239;
	cvta.to.global.u64 	%rd144, %rd89;
	add.s64 	%rd45, %rd144, %rd142;
	mul.f32 	%f46, %f404, 0f00000000;
	mov.b32 	%r83, %f404;
	and.b32  	%r84, %r83, 2147483647;
	setp.ne.s32 	%p58, %r84, 0;
	@%p58 bra 	$L__BB2_62;
	fma.rn.f32 	%f375, %f46, 0f3BBB989D, 0f3F000000;
	cvt.sat.f32.f32 	%f376, %f375;
	mov.f32 	%f377, 0f4B400001;
	mov.f32 	%f378, 0f437C0000;
	fma.rm.f32 	%f379, %f376, %f378, %f377;
	add.f32 	%f380, %f379, 0fCB40007F;
	neg.f32 	%f381, %f380;
	fma.rn.f32 	%f382, %f46, 0f3FB8AA3B, %f381;
	fma.rn.f32 	%f383, %f46, 0f32A57060, %f382;
	mov.b32 	%r464, %f379;
	shl.b32 	%r465, %r464, 23;
	mov.b32 	%f384, %r465;
	ex2.approx.ftz.f32 	%f385, %f383;
	mul.f32 	%f403, %f385, %f384;
	bra.uni 	$L__BB2_119;
$L__BB2_62:
	mov.b32 	%r85, %f46;
	and.b32  	%r86, %r85, 2147483647;
	setp.ne.s32 	%p59, %r86, 0;
	@%p59 bra 	$L__BB2_80;
	mul.f32 	%f341, %f404, 0f3F22F983;
	cvt.rni.s32.f32 	%r497, %f341;
	cvt.rn.f32.s32 	%f342, %r497;
	fma.rn.f32 	%f343, %f342, 0fBFC90FDA, %f404;
	fma.rn.f32 	%f344, %f342, 0fB3A22168, %f343;
	fma.rn.f32 	%f398, %f342, 0fA7C234C5, %f344;
	abs.f32 	%f49, %f404;
	setp.ltu.f32 	%p96, %f49, 0f47CE4780;
	mov.u32 	%r493, %r497;
	mov.f32 	%f397, %f398;
	@%p96 bra 	$L__BB2_71;
	setp.neu.f32 	%p97, %f49, 0f7F800000;
	@%p97 bra 	$L__BB2_66;
	mov.f32 	%f347, 0f00000000;
	mul.rn.f32 	%f397, %f404, %f347;
	mov.b32 	%r493, 0;
	bra.uni 	$L__BB2_71;
$L__BB2_66:
	shl.b32 	%r422, %r83, 8;
	or.b32  	%r88, %r422, -2147483648;
	mov.b64 	%rd216, 0;
	mov.b32 	%r490, 0;
	mov.u64 	%rd214, __cudart_i2opi_f;
	mov.u64 	%rd215, %rd1;
$L__BB2_67:
	.pragma "nounroll";
	ld.global.nc.u32 	%r423, [%rd214];
	mad.wide.u32 	%rd179, %r423, %r88, %rd216;
	shr.u64 	%rd216, %rd179, 32;
	st.local.u32 	[%rd215], %rd179;
	add.s32 	%r490, %r490, 1;
	add.s64 	%rd215, %rd215, 4;
	add.s64 	%rd214, %rd214, 4;
	setp.ne.s32 	%p98, %r490, 6;
	@%p98 bra 	$L__BB2_67;
	shr.u32 	%r424, %r83, 23;
	st.local.u32 	[%rd1+24], %rd216;
	and.b32  	%r91, %r424, 31;
	and.b32  	%r425, %r424, 224;
	add.s32 	%r426, %r425, -128;
	shr.u32 	%r427, %r426, 5;
	mul.wide.u32 	%rd180, %r427, 4;
	sub.s64 	%rd52, %rd1, %rd180;
	ld.local.u32 	%r491, [%rd52+24];
	ld.local.u32 	%r492, [%rd52+20];
	setp.eq.s32 	%p99, %r91, 0;
	@%p99 bra 	$L__BB2_70;
	shf.l.wrap.b32 	%r491, %r492, %r491, %r91;
	ld.local.u32 	%r428, [%rd52+16];
	shf.l.wrap.b32 	%r492, %r428, %r492, %r91;
$L__BB2_70:
	shr.u32 	%r429, %r491, 30;
	shf.l.wrap.b32 	%r430, %r492, %r491, 2;
	shl.b32 	%r431, %r492, 2;
	shr.u32 	%r432, %r430, 31;
	add.s32 	%r433, %r432, %r429;
	neg.s32 	%r434, %r433;
	setp.lt.s32 	%p100, %r83, 0;
	selp.b32 	%r493, %r434, %r433, %p100;
	xor.b32  	%r435, %r430, %r83;
	shr.s32 	%r436, %r430, 31;
	xor.b32  	%r437, %r436, %r430;
	xor.b32  	%r438, %r436, %r431;
	cvt.u64.u32 	%rd181, %r437;
	shl.b64 	%rd182, %rd181, 32;
	cvt.u64.u32 	%rd183, %r438;
	or.b64  	%rd184, %rd182, %rd183;
	cvt.rn.f64.s64 	%fd21, %rd184;
	mul.f64 	%fd22, %fd21, 0d3BF921FB54442D19;
	cvt.rn.f32.f64 	%f345, %fd22;
	neg.f32 	%f346, %f345;
	setp.lt.s32 	%p101, %r435, 0;
	selp.f32 	%f397, %f346, %f345, %p101;
$L__BB2_71:
	setp.ltu.f32 	%p102, %f49, 0f47CE4780;
	add.s32 	%r440, %r493, 1;
	mul.rn.f32 	%f348, %f397, %f397;
	and.b32  	%r441, %r493, 1;
	setp.eq.b32 	%p103, %r441, 1;
	selp.f32 	%f349, %f397, 0f3F800000, %p103;
	fma.rn.f32 	%f350, %f348, %f349, 0f00000000;
	fma.rn.f32 	%f351, %f348, 0f37CBAC00, 0fBAB607ED;
	selp.f32 	%f352, 0fB94D4153, %f351, %p103;
	selp.f32 	%f353, 0f3C0885E4, 0f3D2AAABB, %p103;
	fma.rn.f32 	%f354, %f352, %f348, %f353;
	selp.f32 	%f355, 0fBE2AAAA8, 0fBEFFFFFF, %p103;
	fma.rn.f32 	%f356, %f354, %f348, %f355;
	fma.rn.f32 	%f357, %f356, %f350, %f349;
	and.b32  	%r442, %r440, 2;
	setp.eq.s32 	%p104, %r442, 0;
	mov.f32 	%f358, 0f00000000;
	sub.f32 	%f359, %f358, %f357;
	selp.f32 	%f403, %f357, %f359, %p104;
	@%p102 bra 	$L__BB2_79;
	setp.neu.f32 	%p105, %f49, 0f7F800000;
	@%p105 bra 	$L__BB2_74;
	mov.f32 	%f362, 0f00000000;
	mul.rn.f32 	%f398, %f404, %f362;
	mov.b32 	%r497, 0;
	bra.uni 	$L__BB2_79;
$L__BB2_74:
	shl.b32 	%r444, %r83, 8;
	or.b32  	%r100, %r444, -2147483648;
	mov.b64 	%rd219, 0;
	mov.b32 	%r494, 0;
	mov.u64 	%rd217, __cudart_i2opi_f;
	mov.u64 	%rd218, %rd1;
$L__BB2_75:
	.pragma "nounroll";
	ld.global.nc.u32 	%r445, [%rd217];
	mad.wide.u32 	%rd187, %r445, %r100, %rd219;
	shr.u64 	%rd219, %rd187, 32;
	st.local.u32 	[%rd218], %rd187;
	add.s32 	%r494, %r494, 1;
	add.s64 	%rd218, %rd218, 4;
	add.s64 	%rd217, %rd217, 4;
	setp.ne.s32 	%p106, %r494, 6;
	@%p106 bra 	$L__BB2_75;
	shr.u32 	%r446, %r83, 23;
	st.local.u32 	[%rd1+24], %rd219;
	and.b32  	%r103, %r446, 31;
	and.b32  	%r447, %r446, 224;
	add.s32 	%r448, %r447, -128;
	shr.u32 	%r449, %r448, 5;
	mul.wide.u32 	%rd188, %r449, 4;
	sub.s64 	%rd59, %rd1, %rd188;
	ld.local.u32 	%r495, [%rd59+24];
	ld.local.u32 	%r496, [%rd59+20];
	setp.eq.s32 	%p107, %r103, 0;
	@%p107 bra 	$L__BB2_78;
	shf.l.wrap.b32 	%r495, %r496, %r495, %r103;
	ld.local.u32 	%r450, [%rd59+16];
	shf.l.wrap.b32 	%r496, %r450, %r496, %r103;
$L__BB2_78:
	shr.u32 	%r451, %r495, 30;
	shf.l.wrap.b32 	%r452, %r496, %r495, 2;
	shl.b32 	%r453, %r496, 2;
	shr.u32 	%r454, %r452, 31;
	add.s32 	%r455, %r454, %r451;
	neg.s32 	%r456, %r455;
	setp.lt.s32 	%p108, %r83, 0;
	selp.b32 	%r497, %r456, %r455, %p108;
	xor.b32  	%r457, %r452, %r83;
	shr.s32 	%r458, %r452, 31;
	xor.b32  	%r459, %r458, %r452;
	xor.b32  	%r460, %r458, %r453;
	cvt.u64.u32 	%rd189, %r459;
	shl.b64 	%rd190, %rd189, 32;
	cvt.u64.u32 	%rd191, %r460;
	or.b64  	%rd192, %rd190, %rd191;
	cvt.rn.f64.s64 	%fd23, %rd192;
	mul.f64 	%fd24, %fd23, 0d3BF921FB54442D19;
	cvt.rn.f32.f64 	%f360, %fd24;
	neg.f32 	%f361, %f360;
	setp.lt.s32 	%p109, %r457, 0;
	selp.f32 	%f398, %f361, %f360, %p109;
$L__BB2_79:
	mul.rn.f32 	%f363, %f398, %f398;
	and.b32  	%r462, %r497, 1;
	setp.eq.b32 	%p110, %r462, 1;
	selp.f32 	%f364, 0f3F800000, %f398, %p110;
	fma.rn.f32 	%f365, %f363, %f364, 0f00000000;
	fma.rn.f32 	%f366, %f363, 0f37CBAC00, 0fBAB607ED;
	selp.f32 	%f367, %f366, 0fB94D4153, %p110;
	selp.f32 	%f368, 0f3D2AAABB, 0f3C0885E4, %p110;
	fma.rn.f32 	%f369, %f367, %f363, %f368;
	selp.f32 	%f370, 0fBEFFFFFF, 0fBE2AAAA8, %p110;
	fma.rn.f32 	%f371, %f369, %f363, %f370;
	fma.rn.f32 	%f372, %f371, %f365, %f364;
	and.b32  	%r463, %r497, 2;
	setp.eq.s32 	%p111, %r463, 0;
	mov.f32 	%f373, 0f00000000;
	sub.f32 	%f374, %f373, %f372;
	selp.f32 	%f404, %f372, %f374, %p111;
	bra.uni 	$L__BB2_119;
$L__BB2_80:
	setp.lt.u32 	%p60, %r84, 2139095040;
	@%p60 bra 	$L__BB2_84;
	setp.eq.s32 	%p94, %r86, 2139095040;
	@%p94 bra 	$L__BB2_83;
	sub.f32 	%f403, %f404, %f404;
	mov.f32 	%f404, %f403;
	bra.uni 	$L__BB2_119;
$L__BB2_83:
	setp.gt.s32 	%p95, %r85, -1;
	sub.f32 	%f340, %f404, %f404;
	selp.f32 	%f403, %f46, 0f00000000, %p95;
	selp.f32 	%f404, %f340, 0f00000000, %p95;
	bra.uni 	$L__BB2_119;
$L__BB2_84:
	add.s32 	%r320, %r85, -1118925336;
	setp.gt.u32 	%p61, %r320, 9342556;
	@%p61 bra 	$L__BB2_102;
	add.f32 	%f287, %f46, 0fC322E3BC;
	fma.rn.f32 	%f288, %f287, 0f3BBB989D, 0f3F000000;
	cvt.sat.f32.f32 	%f289, %f288;
	mov.f32 	%f290, 0f4B400001;
	mov.f32 	%f291, 0f437C0000;
	fma.rm.f32 	%f292, %f289, %f291, %f290;
	add.f32 	%f293, %f292, 0fCB40007F;
	neg.f32 	%f294, %f293;
	fma.rn.f32 	%f295, %f287, 0f3FB8AA3B, %f294;
	fma.rn.f32 	%f296, %f287, 0f32A57060, %f295;
	mov.b32 	%r366, %f292;
	shl.b32 	%r367, %r366, 23;
	mov.b32 	%f297, %r367;
	ex2.approx.ftz.f32 	%f298, %f296;
	mul.f32 	%f299, %f298, %f297;
	mov.b32 	%r368, %f299;
	shr.u32 	%r369, %r368, 23;
	add.s32 	%r370, %r369, -19;
	and.b32  	%r371, %r368, 8388607;
	or.b32  	%r372, %r371, 2130706432;
	mov.b32 	%f61, %r372;
	cvt.u16.u32 	%rs6, %r370;
	shr.u16 	%rs7, %rs6, 15;
	add.s16 	%rs8, %rs6, %rs7;
	shr.s16 	%rs9, %rs8, 1;
	cvt.s32.s16 	%r373, %rs9;
	shl.b32 	%r374, %r373, 23;
	add.s32 	%r375, %r374, 1065353216;
	mov.b32 	%f62, %r375;
	sub.s32 	%r376, %r370, %r373;
	shl.b32 	%r377, %r376, 23;
	add.s32 	%r112, %r377, 1065353216;
	mul.f32 	%f300, %f404, 0f3F22F983;
	cvt.rni.s32.f32 	%r505, %f300;
	cvt.rn.f32.s32 	%f301, %r505;
	fma.rn.f32 	%f302, %f301, 0fBFC90FDA, %f404;
	fma.rn.f32 	%f303, %f301, 0fB3A22168, %f302;
	fma.rn.f32 	%f400, %f301, 0fA7C234C5, %f303;
	abs.f32 	%f64, %f404;
	setp.ltu.f32 	%p78, %f64, 0f47CE4780;
	mov.u32 	%r501, %r505;
	mov.f32 	%f399, %f400;
	@%p78 bra 	$L__BB2_93;
	setp.neu.f32 	%p79, %f64, 0f7F800000;
	@%p79 bra 	$L__BB2_88;
	mov.f32 	%f306, 0f00000000;
	mul.rn.f32 	%f399, %f404, %f306;
	mov.b32 	%r501, 0;
	bra.uni 	$L__BB2_93;
$L__BB2_88:
	shl.b32 	%r379, %r83, 8;
	or.b32  	%r114, %r379, -2147483648;
	mov.b64 	%rd222, 0;
	mov.b32 	%r498, 0;
	mov.u64 	%rd220, __cudart_i2opi_f;
	mov.u64 	%rd221, %rd1;
$L__BB2_89:
	.pragma "nounroll";
	ld.global.nc.u32 	%r380, [%rd220];
	mad.wide.u32 	%rd163, %r380, %r114, %rd222;
	shr.u64 	%rd222, %rd163, 32;
	st.local.u32 	[%rd221], %rd163;
	add.s32 	%r498, %r498, 1;
	add.s64 	%rd221, %rd221, 4;
	add.s64 	%rd220, %rd220, 4;
	setp.ne.s32 	%p80, %r498, 6;
	@%p80 bra 	$L__BB2_89;
	shr.u32 	%r381, %r83, 23;
	st.local.u32 	[%rd1+24], %rd222;
	and.b32  	%r117, %r381, 31;
	and.b32  	%r382, %r381, 224;
	add.s32 	%r383, %r382, -128;
	shr.u32 	%r384, %r383, 5;
	mul.wide.u32 	%rd164, %r384, 4;
	sub.s64 	%rd66, %rd1, %rd164;
	ld.local.u32 	%r499, [%rd66+24];
	ld.local.u32 	%r500, [%rd66+20];
	setp.eq.s32 	%p81, %r117, 0;
	@%p81 bra 	$L__BB2_92;
	shf.l.wrap.b32 	%r499, %r500, %r499, %r117;
	ld.local.u32 	%r385, [%rd66+16];
	shf.l.wrap.b32 	%r500, %r385, %r500, %r117;
$L__BB2_92:
	shr.u32 	%r386, %r499, 30;
	shf.l.wrap.b32 	%r387, %r500, %r499, 2;
	shl.b32 	%r388, %r500, 2;
	shr.u32 	%r389, %r387, 31;
	add.s32 	%r390, %r389, %r386;
	neg.s32 	%r391, %r390;
	setp.lt.s32 	%p82, %r83, 0;
	selp.b32 	%r501, %r391, %r390, %p82;
	xor.b32  	%r392, %r387, %r83;
	shr.s32 	%r393, %r387, 31;
	xor.b32  	%r394, %r393, %r387;
	xor.b32  	%r395, %r393, %r388;
	cvt.u64.u32 	%rd165, %r394;
	shl.b64 	%rd166, %rd165, 32;
	cvt.u64.u32 	%rd167, %r395;
	or.b64  	%rd168, %rd166, %rd167;
	cvt.rn.f64.s64 	%fd17, %rd168;
	mul.f64 	%fd18, %fd17, 0d3BF921FB54442D19;
	cvt.rn.f32.f64 	%f304, %fd18;
	neg.f32 	%f305, %f304;
	setp.lt.s32 	%p83, %r392, 0;
	selp.f32 	%f399, %f305, %f304, %p83;
$L__BB2_93:
	setp.ltu.f32 	%p84, %f64, 0f47CE4780;
	add.s32 	%r397, %r501, 1;
	mul.rn.f32 	%f307, %f399, %f399;
	and.b32  	%r398, %r501, 1;
	setp.eq.b32 	%p85, %r398, 1;
	selp.f32 	%f308, %f399, 0f3F800000, %p85;
	fma.rn.f32 	%f309, %f307, %f308, 0f00000000;
	fma.rn.f32 	%f310, %f307, 0f37CBAC00, 0fBAB607ED;
	selp.f32 	%f311, 0fB94D4153, %f310, %p85;
	selp.f32 	%f312, 0f3C0885E4, 0f3D2AAABB, %p85;
	fma.rn.f32 	%f313, %f311, %f307, %f312;
	selp.f32 	%f314, 0fBE2AAAA8, 0fBEFFFFFF, %p85;
	fma.rn.f32 	%f315, %f313, %f307, %f314;
	fma.rn.f32 	%f316, %f315, %f309, %f308;
	and.b32  	%r399, %r397, 2;
	setp.eq.s32 	%p86, %r399, 0;
	mov.f32 	%f317, 0f00000000;
	sub.f32 	%f318, %f317, %f316;
	selp.f32 	%f319, %f316, %f318, %p86;
	mul.f32 	%f320, %f319, %f61;
	mul.f32 	%f68, %f320, %f62;
	@%p84 bra 	$L__BB2_101;
	setp.neu.f32 	%p87, %f64, 0f7F800000;
	@%p87 bra 	$L__BB2_96;
	mov.f32 	%f323, 0f00000000;
	mul.rn.f32 	%f400, %f404, %f323;
	mov.b32 	%r505, 0;
	bra.uni 	$L__BB2_101;
$L__BB2_96:
	shl.b32 	%r401, %r83, 8;
	or.b32  	%r126, %r401, -2147483648;
	mov.b64 	%rd225, 0;
	mov.b32 	%r502, 0;
	mov.u64 	%rd223, __cudart_i2opi_f;
	mov.u64 	%rd224, %rd1;
$L__BB2_97:
	.pragma "nounroll";
	ld.global.nc.u32 	%r402, [%rd223];
	mad.wide.u32 	%rd171, %r402, %r126, %rd225;
	shr.u64 	%rd225, %rd171, 32;
	st.local.u32 	[%rd224], %rd171;
	add.s32 	%r502, %r502, 1;
	add.s64 	%rd224, %rd224, 4;
	add.s64 	%rd223, %rd223, 4;
	setp.ne.s32 	%p88, %r502, 6;
	@%p88 bra 	$L__BB2_97;
	shr.u32 	%r403, %r83, 23;
	st.local.u32 	[%rd1+24], %rd225;
	and.b32  	%r129, %r403, 31;
	and.b32  	%r404, %r403, 224;
	add.s32 	%r405, %r404, -128;
	shr.u32 	%r406, %r405, 5;
	mul.wide.u32 	%rd172, %r406, 4;
	sub.s64 	%rd73, %rd1, %rd172;
	ld.local.u32 	%r503, [%rd73+24];
	ld.local.u32 	%r504, [%rd73+20];
	setp.eq.s32 	%p89, %r129, 0;
	@%p89 bra 	$L__BB2_100;
	shf.l.wrap.b32 	%r503, %r504, %r503, %r129;
	ld.local.u32 	%r407, [%rd73+16];
	shf.l.wrap.b32 	%r504, %r407, %r504, %r129;
$L__BB2_100:
	shr.u32 	%r408, %r503, 30;
	shf.l.wrap.b32 	%r409, %r504, %r503, 2;
	shl.b32 	%r410, %r504, 2;
	shr.u32 	%r411, %r409, 31;
	add.s32 	%r412, %r411, %r408;
	neg.s32 	%r413, %r412;
	setp.lt.s32 	%p90, %r83, 0;
	selp.b32 	%r505, %r413, %r412, %p90;
	xor.b32  	%r414, %r409, %r83;
	shr.s32 	%r415, %r409, 31;
	xor.b32  	%r416, %r415, %r409;
	xor.b32  	%r417, %r415, %r410;
	cvt.u64.u32 	%rd173, %r416;
	shl.b64 	%rd174, %rd173, 32;
	cvt.u64.u32 	%rd175, %r417;
	or.b64  	%rd176, %rd174, %rd175;
	cvt.rn.f64.s64 	%fd19, %rd176;
	mul.f64 	%fd20, %fd19, 0d3BF921FB54442D19;
	cvt.rn.f32.f64 	%f321, %fd20;
	neg.f32 	%f322, %f321;
	setp.lt.s32 	%p91, %r414, 0;
	selp.f32 	%f400, %f322, %f321, %p91;
$L__BB2_101:
	mov.b32 	%f324, %r112;
	mul.rn.f32 	%f325, %f400, %f400;
	and.b32  	%r419, %r505, 1;
	setp.eq.b32 	%p92, %r419, 1;
	selp.f32 	%f326, 0f3F800000, %f400, %p92;
	fma.rn.f32 	%f327, %f325, %f326, 0f00000000;
	fma.rn.f32 	%f328, %f325, 0f37CBAC00, 0fBAB607ED;
	selp.f32 	%f329, %f328, 0fB94D4153, %p92;
	selp.f32 	%f330, 0f3D2AAABB, 0f3C0885E4, %p92;
	fma.rn.f32 	%f331, %f329, %f325, %f330;
	selp.f32 	%f332, 0fBEFFFFFF, 0fBE2AAAA8, %p92;
	fma.rn.f32 	%f333, %f331, %f325, %f332;
	fma.rn.f32 	%f334, %f333, %f327, %f326;
	and.b32  	%r420, %r505, 2;
	setp.eq.s32 	%p93, %r420, 0;
	mov.f32 	%f335, 0f00000000;
	sub.f32 	%f336, %f335, %f334;
	selp.f32 	%f337, %f334, %f336, %p93;
	mul.f32 	%f338, %f337, %f61;
	mul.f32 	%f339, %f338, %f62;
	mul.f32 	%f404, %f339, %f324;
	mul.f32 	%f403, %f68, %f324;
	bra.uni 	$L__BB2_119;
$L__BB2_102:
	mul.f32 	%f240, %f404, 0f3F22F983;
	cvt.rni.s32.f32 	%r513, %f240;
	cvt.rn.f32.s32 	%f241, %r513;
	fma.rn.f32 	%f242, %f241, 0fBFC90FDA, %f404;
	fma.rn.f32 	%f243, %f241, 0fB3A22168, %f242;
	fma.rn.f32 	%f402, %f241, 0fA7C234C5, %f243;
	abs.f32 	%f75, %f404;
	setp.ltu.f32 	%p62, %f75, 0f47CE4780;
	mov.u32 	%r509, %r513;
	mov.f32 	%f401, %f402;
	@%p62 bra 	$L__BB2_110;
	setp.neu.f32 	%p63, %f75, 0f7F800000;
	@%p63 bra 	$L__BB2_105;
	mov.f32 	%f246, 0f00000000;
	mul.rn.f32 	%f401, %f404, %f246;
	mov.b32 	%r509, 0;
	bra.uni 	$L__BB2_110;
$L__BB2_105:
	shl.b32 	%r322, %r83, 8;
	or.b32  	%r139, %r322, -2147483648;
	mov.b64 	%rd228, 0;
	mov.b32 	%r506, 0;
	mov.u64 	%rd226, __cudart_i2opi_f;
	mov.u64 	%rd227, %rd1;
$L__BB2_106:
	.pragma "nounroll";
	ld.global.nc.u32 	%r323, [%rd226];
	mad.wide.u32 	%rd147, %r323, %r139, %rd228;
	shr.u64 	%rd228, %rd147, 32;
	st.local.u32 	[%rd227], %rd147;
	add.s32 	%r506, %r506, 1;
	add.s64 	%rd227, %rd227, 4;
	add.s64 	%rd226, %rd226, 4;
	setp.ne.s32 	%p64, %r506, 6;
	@%p64 bra 	$L__BB2_106;
	shr.u32 	%r324, %r83, 23;
	st.local.u32 	[%rd1+24], %rd228;
	and.b32  	%r142, %r324, 31;
	and.b32  	%r325, %r324, 224;
	add.s32 	%r326, %r325, -128;
	shr.u32 	%r327, %r326, 5;
	mul.wide.u32 	%rd148, %r327, 4;
	sub.s64 	%rd80, %rd1, %rd148;
	ld.local.u32 	%r507, [%rd80+24];
	ld.local.u32 	%r508, [%rd80+20];
	setp.eq.s32 	%p65, %r142, 0;
	@%p65 bra 	$L__BB2_109;
	shf.l.wrap.b32 	%r507, %r508, %r507, %r142;
	ld.local.u32 	%r328, [%rd80+16];
	shf.l.wrap.b32 	%r508, %r328, %r508, %r142;
$L__BB2_109:
	shr.u32 	%r329, %r507, 30;
	shf.l.wrap.b32 	%r330, %r508, %r507, 2;
	shl.b32 	%r331, %r508, 2;
	shr.u32 	%r332, %r330, 31;
	add.s32 	%r333, %r332, %r329;
	neg.s32 	%r334, %r333;
	setp.lt.s32 	%p66, %r83, 0;
	selp.b32 	%r509, %r334, %r333, %p66;
	xor.b32  	%r335, %r330, %r83;
	shr.s32 	%r336, %r330, 31;
	xor.b32  	%r337, %r336, %r330;
	xor.b32  	%r338, %r336, %r331;
	cvt.u64.u32 	%rd149, %r337;
	shl.b64 	%rd150, %rd149, 32;
	cvt.u64.u32 	%rd151, %r338;
	or.b64  	%rd152, %rd150, %rd151;
	cvt.rn.f64.s64 	%fd13, %rd152;
	mul.f64 	%fd14, %fd13, 0d3BF921FB54442D19;
	cvt.rn.f32.f64 	%f244, %fd14;
	neg.f32 	%f245, %f244;
	setp.lt.s32 	%p67, %r335, 0;
	selp.f32 	%f401, %f245, %f244, %p67;
$L__BB2_110:
	setp.ltu.f32 	%p68, %f75, 0f47CE4780;
	add.s32 	%r340, %r509, 1;
	mul.rn.f32 	%f247, %f401, %f401;
	and.b32  	%r341, %r509, 1;
	setp.eq.b32 	%p69, %r341, 1;
	selp.f32 	%f248, %f401, 0f3F800000, %p69;
	fma.rn.f32 	%f249, %f247, %f248, 0f00000000;
	fma.rn.f32 	%f250, %f247, 0f37CBAC00, 0fBAB607ED;
	selp.f32 	%f251, 0fB94D4153, %f250, %p69;
	selp.f32 	%f252, 0f3C0885E4, 0f3D2AAABB, %p69;
	fma.rn.f32 	%f253, %f251, %f247, %f252;
	selp.f32 	%f254, 0fBE2AAAA8, 0fBEFFFFFF, %p69;
	fma.rn.f32 	%f255, %f253, %f247, %f254;
	fma.rn.f32 	%f256, %f255, %f249, %f248;
	and.b32  	%r342, %r340, 2;
	setp.eq.s32 	%p70, %r342, 0;
	mov.f32 	%f257, 0f00000000;
	sub.f32 	%f258, %f257, %f256;
	selp.f32 	%f79, %f256, %f258, %p70;
	@%p68 bra 	$L__BB2_118;
	setp.neu.f32 	%p71, %f75, 0f7F800000;
	@%p71 bra 	$L__BB2_113;
	mov.f32 	%f261, 0f00000000;
	mul.rn.f32 	%f402, %f404, %f261;
	mov.b32 	%r513, 0;
	bra.uni 	$L__BB2_118;
$L__BB2_113:
	shl.b32 	%r344, %r83, 8;
	or.b32  	%r151, %r344, -2147483648;
	mov.b64 	%rd231, 0;
	mov.b32 	%r510, 0;
	mov.u64 	%rd229, __cudart_i2opi_f;
	mov.u64 	%rd230, %rd1;
$L__BB2_114:
	.pragma "nounroll";
	ld.global.nc.u32 	%r345, [%rd229];
	mad.wide.u32 	%rd155, %r345, %r151, %rd231;
	shr.u64 	%rd231, %rd155, 32;
	st.local.u32 	[%rd230], %rd155;
	add.s32 	%r510, %r510, 1;
	add.s64 	%rd230, %rd230, 4;
	add.s64 	%rd229, %rd229, 4;
	setp.ne.s32 	%p72, %r510, 6;
	@%p72 bra 	$L__BB2_114;
	shr.u32 	%r346, %r83, 23;
	st.local.u32 	[%rd1+24], %rd231;
	and.b32  	%r154, %r346, 31;
	and.b32  	%r347, %r346, 224;
	add.s32 	%r348, %r347, -128;
	shr.u32 	%r349, %r348, 5;
	mul.wide.u32 	%rd156, %r349, 4;
	sub.s64 	%rd87, %rd1, %rd156;
	ld.local.u32 	%r511, [%rd87+24];
	ld.local.u32 	%r512, [%rd87+20];
	setp.eq.s32 	%p73, %r154, 0;
	@%p73 bra 	$L__BB2_117;
	shf.l.wrap.b32 	%r511, %r512, %r511, %r154;
	ld.local.u32 	%r350, [%rd87+16];
	shf.l.wrap.b32 	%r512, %r350, %r512, %r154;
$L__BB2_117:
	shr.u32 	%r351, %r511, 30;
	shf.l.wrap.b32 	%r352, %r512, %r511, 2;
	shl.b32 	%r353, %r512, 2;
	shr.u32 	%r354, %r352, 31;
	add.s32 	%r355, %r354, %r351;
	neg.s32 	%r356, %r355;
	setp.lt.s32 	%p74, %r83, 0;
	selp.b32 	%r513, %r356, %r355, %p74;
	xor.b32  	%r357, %r352, %r83;
	shr.s32 	%r358, %r352, 31;
	xor.b32  	%r359, %r358, %r352;
	xor.b32  	%r360, %r358, %r353;
	cvt.u64.u32 	%rd157, %r359;
	shl.b64 	%rd158, %rd157, 32;
	cvt.u64.u32 	%rd159, %r360;
	or.b64  	%rd160, %rd158, %rd159;
	cvt.rn.f64.s64 	%fd15, %rd160;
	mul.f64 	%fd16, %fd15, 0d3BF921FB54442D19;
	cvt.rn.f32.f64 	%f259, %fd16;
	neg.f32 	%f260, %f259;
	setp.lt.s32 	%p75, %r357, 0;
	selp.f32 	%f402, %f260, %f259, %p75;
$L__BB2_118:
	fma.rn.f32 	%f262, %f46, 0f3BBB989D, 0f3F000000;
	cvt.sat.f32.f32 	%f263, %f262;
	mov.f32 	%f264, 0f4B400001;
	mov.f32 	%f265, 0f437C0000;
	fma.rm.f32 	%f266, %f263, %f265, %f264;
	add.f32 	%f267, %f266, 0fCB40007F;
	neg.f32 	%f268, %f267;
	fma.rn.f32 	%f269, %f46, 0f3FB8AA3B, %f268;
	fma.rn.f32 	%f270, %f46, 0f32A57060, %f269;
	ex2.approx.ftz.f32 	%f271, %f270;
	mov.b32 	%r362, %f266;
	shl.b32 	%r363, %r362, 23;
	mov.b32 	%f272, %r363;
	mul.f32 	%f273, %f271, %f272;
	mul.rn.f32 	%f274, %f402, %f402;
	and.b32  	%r364, %r513, 1;
	setp.eq.b32 	%p76, %r364, 1;
	selp.f32 	%f275, 0f3F800000, %f402, %p76;
	fma.rn.f32 	%f276, %f274, %f275, 0f00000000;
	fma.rn.f32 	%f277, %f274, 0f37CBAC00, 0fBAB607ED;
	selp.f32 	%f278, %f277, 0fB94D4153, %p76;
	selp.f32 	%f279, 0f3D2AAABB, 0f3C0885E4, %p76;
	fma.rn.f32 	%f280, %f278, %f274, %f279;
	selp.f32 	%f281, 0fBEFFFFFF, 0fBE2AAAA8, %p76;
	fma.rn.f32 	%f282, %f280, %f274, %f281;
	fma.rn.f32 	%f283, %f282, %f276, %f275;
	and.b32  	%r365, %r513, 2;
	setp.eq.s32 	%p77, %r365, 0;
	mov.f32 	%f284, 0f00000000;
	sub.f32 	%f285, %f284, %f283;
	selp.f32 	%f286, %f283, %f285, %p77;
	mul.f32 	%f404, %f273, %f286;
	mul.f32 	%f403, %f273, %f79;
$L__BB2_119:
	ld.global.s8 	%rs10, [%rd45];
	cvt.rn.f32.s16 	%f386, %rs10;
	fma.rn.f32 	%f387, %f403, %f386, %f44;
	fma.rn.f32 	%f388, %f404, %f386, %f45;
	cvta.to.global.u64 	%rd193, %rd91;
	mul.wide.s32 	%rd194, %r1, 8;
	add.s64 	%rd195, %rd193, %rd194;
	st.global.v2.f32 	[%rd195], {%f387, %f388};
$L__BB2_120:
	ret;

}
	// .globl	_Z10abs_squarePN6thrust24THRUST_300001_SM_1000_NS7complexIfEEi
.visible .entry _Z10abs_squarePN6thrust24THRUST_300001_SM_1000_NS7complexIfEEi(
	.param .u64 .ptr .align 1 _Z10abs_squarePN6thrust24THRUST_300001_SM_1000_NS7complexIfEEi_param_0,
	.param .u32 _Z10abs_squarePN6thrust24THRUST_300001_SM_1000_NS7complexIfEEi_param_1
)
{
	.reg .pred 	%p<4>;
	.reg .b32 	%r<11>;
	.reg .b32 	%f<19>;
	.reg .b64 	%rd<9>;

	ld.param.u64 	%rd2, [_Z10abs_squarePN6thrust24THRUST_300001_SM_1000_NS7complexIfEEi_param_0];
	ld.param.s32 	%rd3, [_Z10abs_squarePN6thrust24THRUST_300001_SM_1000_NS7complexIfEEi_param_1];
	mov.u32 	%r1, %ntid.x;
	mov.u32 	%r2, %ctaid.x;
	mul.wide.u32 	%rd4, %r1, %r2;
	mov.u32 	%r3, %tid.x;
	cvt.u64.u32 	%rd5, %r3;
	add.s64 	%rd1, %rd4, %rd5;
	setp.ge.s64 	%p1, %rd1, %rd3;
	@%p1 bra 	$L__BB3_2;
	cvta.to.global.u64 	%rd6, %rd2;
	shl.b64 	%rd7, %rd1, 3;
	add.s64 	%rd8, %rd6, %rd7;
	ld.global.v2.f32 	{%f1, %f2}, [%rd8];
	abs.f32 	%f3, %f1;
	abs.f32 	%f4, %f2;
	mov.b32 	%r4, %f4;
	mov.b32 	%r5, %f3;
	min.s32 	%r6, %r4, %r5;
	mov.b32 	%f5, %r6;
	max.s32 	%r7, %r5, %r4;
	mov.b32 	%f6, %r7;
	and.b32  	%r8, %r7, -33554432;
	xor.b32  	%r9, %r8, 2122317824;
	mov.b32 	%f7, %r9;
	mul.f32 	%f8, %f5, %f7;
	mul.f32 	%f9, %f6, %f7;
	mul.f32 	%f10, %f8, %f8;
	fma.rn.f32 	%f11, %f9, %f9, %f10;
	sqrt.rn.f32 	%f12, %f11;
	or.b32  	%r10, %r8, 8388608;
	mov.b32 	%f13, %r10;
	mul.f32 	%f14, %f12, %f13;
	setp.eq.f32 	%p2, %f5, 0f00000000;
	selp.f32 	%f15, %f6, %f14, %p2;
	setp.eq.f32 	%p3, %f5, 0f7F800000;
	selp.f32 	%f16, 0f7F800000, %f15, %p3;
	mul.f32 	%f17, %f16, %f16;
	mov.f32 	%f18, 0f00000000;
	st.global.v2.f32 	[%rd8], {%f17, %f18};
$L__BB3_2:
	ret;

}
	// .globl	_Z8exp_betaPffii
.visible .entry _Z8exp_betaPffii(
	.param .u64 .ptr .align 1 _Z8exp_betaPffii_param_0,
	.param .f32 _Z8exp_betaPffii_param_1,
	.param .u32 _Z8exp_betaPffii_param_2,
	.param .u32 _Z8exp_betaPffii_param_3
)
{
	.reg .pred 	%p<2>;
	.reg .b32 	%r<8>;
	.reg .b32 	%f<19>;
	.reg .b64 	%rd<9>;

	ld.param.u64 	%rd2, [_Z8exp_betaPffii_param_0];
	ld.param.f32 	%f1, [_Z8exp_betaPffii_param_1];
	ld.param.s32 	%rd3, [_Z8exp_betaPffii_param_2];
	ld.param.u32 	%r1, [_Z8exp_betaPffii_param_3];
	mov.u32 	%r2, %ntid.x;
	mov.u32 	%r3, %ctaid.x;
	mul.wide.u32 	%rd4, %r2, %r3;
	mov.u32 	%r4, %tid.x;
	cvt.u64.u32 	%rd5, %r4;
	add.s64 	%rd1, %rd4, %rd5;
	setp.ge.s64 	%p1, %rd1, %rd3;
	@%p1 bra 	$L__BB4_2;
	cvta.to.global.u64 	%rd6, %rd2;
	neg.f32 	%f2, %f1;
	shl.b64 	%rd7, %rd1, 2;
	add.s64 	%rd8, %rd6, %rd7;
	ld.global.f32 	%f3, [%rd8];
	mul.f32 	%f4, %f3, %f2;
	mul.lo.s32 	%r5, %r1, %r1;
	cvt.rn.f32.u32 	%f5, %r5;
	div.rn.f32 	%f6, %f4, %f5;
	fma.rn.f32 	%f7, %f6, 0f3BBB989D, 0f3F000000;
	cvt.sat.f32.f32 	%f8, %f7;
	mov.f32 	%f9, 0f4B400001;
	mov.f32 	%f10, 0f437C0000;
	fma.rm.f32 	%f11, %f8, %f10, %f9;
	add.f32 	%f12, %f11, 0fCB40007F;
	neg.f32 	%f13, %f12;
	fma.rn.f32 	%f14, %f6, 0f3FB8AA3B, %f13;
	fma.rn.f32 	%f15, %f6, 0f32A57060, %f14;
	mov.b32 	%r6, %f11;
	shl.b32 	%r7, %r6, 23;
	mov.b32 	%f16, %r7;
	ex2.approx.ftz.f32 	%f17, %f15;
	mul.f32 	%f18, %f17, %f16;
	st.global.f32 	[%rd8], %f18;
$L__BB4_2:
	ret;

}
	// .globl	_Z11calc_energyILb1EEvPfPaS1_S1_xxf
.visible .entry _Z11calc_energyILb1EEvPfPaS1_S1_xxf(
	.param .u64 .ptr .align 1 _Z11calc_energyILb1EEvPfPaS1_S1_xxf_param_0,
	.param .u64 .ptr .align 1 _Z11calc_energyILb1EEvPfPaS1_S1_xxf_param_1,
	.param .u64 .ptr .align 1 _Z11calc_energyILb1EEvPfPaS1_S1_xxf_param_2,
	.param .u64 .ptr .align 1 _Z11calc_energyILb1EEvPfPaS1_S1_xxf_param_3,
	.param .u64 _Z11calc_energyILb1EEvPfPaS1_S1_xxf_param_4,
	.param .u64 _Z11calc_energyILb1EEvPfPaS1_S1_xxf_param_5,
	.param .f32 _Z11calc_energyILb1EEvPfPaS1_S1_xxf_param_6
)
{
	.reg .pred 	%p<12>;
	.reg .b16 	%rs<6>;
	.reg .b32 	%r<62>;
	.reg .b32 	%f<8>;
	.reg .b64 	%rd<72>;

	ld.param.u64 	%rd19, [_Z11calc_energyILb1EEvPfPaS1_S1_xxf_param_4];
	ld.param.u64 	%rd20, [_Z11calc_energyILb1EEvPfPaS1_S1_xxf_param_5];
	mov.u32 	%r10, %ntid.x;
	mov.u32 	%r11, %ctaid.x;
	mul.wide.u32 	%rd21, %r10, %r11;
	mov.u32 	%r12, %tid.x;
	cvt.u64.u32 	%rd22, %r12;
	add.s64 	%rd1, %rd21, %rd22;
	or.b64  	%rd23, %rd1, %rd20;
	and.b64  	%rd24, %rd23, -4294967296;
	setp.ne.s64 	%p1, %rd24, 0;
	@%p1 bra 	$L__BB5_2;
	cvt.u32.u64 	%r13, %rd20;
	cvt.u32.u64 	%r14, %rd1;
	div.u32 	%r15, %r14, %r13;
	mul.lo.s32 	%r16, %r15, %r13;
	sub.s32 	%r17, %r14, %r16;
	cvt.u64.u32 	%rd70, %r15;
	cvt.u64.u32 	%rd71, %r17;
	bra.uni 	$L__BB5_3;
$L__BB5_2:
	div.s64 	%rd70, %rd1, %rd20;
	mul.lo.s64 	%rd25, %rd70, %rd20;
	sub.s64 	%rd71, %rd1, %rd25;
$L__BB5_3:
	shl.b64 	%rd8, %rd70, 32;
	cvt.s64.s32 	%rd9, %rd70;
	setp.ge.s64 	%p2, %rd9, %rd19;
	shl.b64 	%rd10, %rd71, 32;
	cvt.s64.s32 	%rd11, %rd71;
	setp.ge.s64 	%p3, %rd11, %rd20;
	or.pred  	%p4, %p2, %p3;
	@%p4 bra 	$L__BB5_10;
	cvt.u32.u64 	%r18, %rd70;
	cvt.u32.u64 	%r19, %rd71;
	add.s64 	%rd26, %rd8, 4294967296;
	shr.s64 	%rd12, %rd26, 32;
	setp.gt.s32 	%p5, %r18, 0;
	selp.b64 	%rd27, %rd70, %rd19, %p5;
	add.s64 	%rd28, %rd10, 4294967296;
	shr.s64 	%rd13, %rd28, 32;
	setp.lt.s64 	%p6, %rd13, %rd20;
	add.s32 	%r1, %r19, 1;
	selp.b32 	%r20, %r1, 0, %p6;
	setp.gt.s32 	%p7, %r19, 0;
	selp.b64 	%rd29, %rd71, %rd20, %p7;
	cvt.u32.u64 	%r21, %rd29;
	add.s32 	%r2, %r21, -1;
	add.s64 	%rd30, %rd19, 2147483647;
	mul.lo.s64 	%rd31, %rd30, %rd20;
	shl.b64 	%rd32, %rd31, 1;
	mad.lo.s64 	%rd33, %rd12, %rd20, %rd11;
	shl.b64 	%rd34, %rd33, 1;
	add.s32 	%r22, %r18, 1;
	shr.u32 	%r23, %r22, 31;
	add.s32 	%r24, %r22, %r23;
	and.b32  	%r25, %r24, -2;
	sub.s32 	%r26, %r22, %r25;
	cvt.u32.u64 	%r27, %rd34;
	cvt.u32.u64 	%r28, %rd32;
	add.s32 	%r29, %r27, %r28;
	add.s32 	%r3, %r26, %r29;
	shl.b64 	%rd14, %rd27, 32;
	mad.lo.s64 	%rd35, %rd27, %rd20, %rd11;
	shl.b64 	%rd36, %rd35, 1;
	cvt.u32.u64 	%r30, %rd36;
	add.s32 	%r31, %r30, %r28;
	add.s32 	%r4, %r26, %r31;
	and.b64  	%rd37, %rd70, 1;
	setp.eq.b64 	%p8, %rd37, 1;
	not.pred 	%p9, %p8;
	selp.b32 	%r5, %r2, %r20, %p8;
	@%p9 bra 	$L__BB5_6;
	cvt.u32.u64 	%r32, %rd20;
	mad.lo.s32 	%r34, %r18, %r32, %r2;
	shl.b32 	%r35, %r34, 1;
	or.b32  	%r61, %r35, 1;
	bra.uni 	$L__BB5_9;
$L__BB5_6:
	setp.lt.s64 	%p10, %rd13, %rd20;
	@%p10 bra 	$L__BB5_8;
	cvt.u32.u64 	%r37, %rd20;
	mad.lo.s32 	%r39, %r18, %r37, %r19;
	shl.b32 	%r40, %r39, 1;
	or.b32  	%r61, %r40, 1;
	bra.uni 	$L__BB5_9;
$L__BB5_8:
	cvt.u32.u64 	%r41, %rd20;
	mad.lo.s32 	%r43, %r18, %r41, %r1;
	shl.b32 	%r44, %r43, 1;
	add.s32 	%r61, %r44, -1;
$L__BB5_9:
	ld.param.f32 	%f7, [_Z11calc_energyILb1EEvPfPaS1_S1_xxf_param_6];
	ld.param.u64 	%rd69, [_Z11calc_energyILb1EEvPfPaS1_S1_xxf_param_3];
	ld.param.u64 	%rd68, [_Z11calc_energyILb1EEvPfPaS1_S1_xxf_param_2];
	ld.param.u64 	%rd67, [_Z11calc_energyILb1EEvPfPaS1_S1_xxf_param_1];
	ld.param.u64 	%rd66, [_Z11calc_energyILb1EEvPfPaS1_S1_xxf_param_0];
	cvta.to.global.u64 	%rd38, %rd69;
	cvta.to.global.u64 	%rd39, %rd68;
	setp.lt.s64 	%p11, %rd12, %rd19;
	neg.f32 	%f2, %f7;
	mul.lo.s64 	%rd40, %rd9, %rd20;
	add.s64 	%rd41, %rd40, %rd11;
	cvta.to.global.u64 	%rd42, %rd67;
	add.s64 	%rd43, %rd42, %rd41;
	ld.global.s8 	%rs1, [%rd43];
	cvt.rn.f32.s16 	%f3, %rs1;
	mul.f32 	%f4, %f2, %f3;
	add.s64 	%rd44, %rd14, -4294967296;
	shr.s64 	%rd45, %rd44, 32;
	mad.lo.s64 	%rd46, %rd45, %rd20, %rd11;
	add.s64 	%rd47, %rd39, %rd46;
	cvt.s64.s32 	%rd48, %r4;
	add.s64 	%rd49, %rd38, %rd48;
	add.s64 	%rd50, %rd39, %rd41;
	shl.b64 	%rd51, %rd41, 1;
	add.s64 	%rd52, %rd38, %rd51;
	selp.b64 	%rd53, %rd12, 0, %p11;
	mad.lo.s64 	%rd54, %rd53, %rd20, %rd11;
	add.s64 	%rd55, %rd39, %rd54;
	cvt.s64.s32 	%rd56, %r3;
	add.s64 	%rd57, %rd38, %rd56;
	cvt.s64.s32 	%rd58, %r5;
	add.s64 	%rd59, %rd40, %rd58;
	add.s64 	%rd60, %rd39, %rd59;
	cvt.s64.s32 	%rd61, %r61;
	add.s64 	%rd62, %rd38, %rd61;
	ld.global.u8 	%r45, [%rd62];
	ld.global.u8 	%r46, [%rd57];
	prmt.b32 	%r47, %r46, %r45, 0x3340U;
	ld.global.u8 	%r48, [%rd49];
	ld.global.u8 	%r49, [%rd52];
	prmt.b32 	%r50, %r49, %r48, 0x3340U;
	prmt.b32 	%r51, %r50, %r47, 0x5410U;
	ld.global.nc.u8 	%rs2, [%rd60];
	cvt.u32.u8 	%r52, %rs2;
	ld.global.nc.u8 	%rs3, [%rd55];
	cvt.u32.u8 	%r53, %rs3;
	prmt.b32 	%r54, %r53, %r52, 0x3340U;
	ld.global.nc.u8 	%rs4, [%rd47];
	cvt.u32.u8 	%r55, %rs4;
	ld.global.nc.u8 	%rs5, [%rd50];
	cvt.u32.u8 	%r56, %rs5;
	prmt.b32 	%r57, %r56, %r55, 0x3340U;
	prmt.b32 	%r58, %r57, %r54, 0x5410U;
	mov.b32 	%r59, 0;
	dp4a.s32.s32 	%r60, %r51, %r58, %r59;
	cvt.rn.f32.s32 	%f5, %r60;
	mul.f32 	%f6, %f4, %f5;
	cvta.to.global.u64 	%rd63, %rd66;
	shl.b64 	%rd64, %rd1, 2;
	add.s64 	%rd65, %rd63, %rd64;
	st.global.f32 	[%rd65], %f6;
$L__BB5_10:
	ret;

}
	// .globl	_Z17weighted_energiesPfS_PN6thrust24THRUST_300001_SM_1000_NS7complexIfEES_i
.visible .entry _Z17weighted_energiesPfS_PN6thrust24THRUST_300001_SM_1000_NS7complexIfEES_i(
	.param .u64 .ptr .align 1 _Z17weighted_energiesPfS_PN6thrust24THRUST_300001_SM_1000_NS7complexIfEES_i_param_0,
	.param .u64 .ptr .align 1 _Z17weighted_energiesPfS_PN6thrust24THRUST_300001_SM_1000_NS7complexIfEES_i_param_1,
	.param .u64 .ptr .align 1 _Z17weighted_energiesPfS_PN6thrust24THRUST_300001_SM_1000_NS7complexIfEES_i_param_2,
	.param .u64 .ptr .align 1 _Z17weighted_energiesPfS_PN6thrust24THRUST_300001_SM_1000_NS7complexIfEES_i_param_3,
	.param .u32 _Z17weighted_energiesPfS_PN6thrust24THRUST_300001_SM_1000_NS7complexIfEES_i_param_4
)
{
	.reg .pred 	%p<2>;
	.reg .b32 	%r<4>;
	.reg .b32 	%f<6>;
	.reg .b64 	%rd<18>;

	ld.param.u64 	%rd2, [_Z17weighted_energiesPfS_PN6thrust24THRUST_300001_SM_1000_NS7complexIfEES_i_param_0];
	ld.param.u64 	%rd3, [_Z17weighted_energiesPfS_PN6thrust24THRUST_300001_SM_1000_NS7complexIfEES_i_param_1];
	ld.param.u64 	%rd4, [_Z17weighted_energiesPfS_PN6thrust24THRUST_300001_SM_1000_NS7complexIfEES_i_param_2];
	ld.param.u64 	%rd5, [_Z17weighted_energiesPfS_PN6thrust24THRUST_300001_SM_1000_NS7complexIfEES_i_param_3];
	ld.param.s32 	%rd6, [_Z17weighted_energiesPfS_PN6thrust24THRUST_300001_SM_1000_NS7complexIfEES_i_param_4];
	mov.u32 	%r1, %ntid.x;
	mov.u32 	%r2, %ctaid.x;
	mul.wide.u32 	%rd7, %r1, %r2;
	mov.u32 	%r3, %tid.x;
	cvt.u64.u32 	%rd8, %r3;
	add.s64 	%rd1, %rd7, %rd8;
	setp.ge.s64 	%p1, %rd1, %rd6;
	@%p1 bra 	$L__BB6_2;
	cvta.to.global.u64 	%rd9, %rd3;
	cvta.to.global.u64 	%rd10, %rd4;
	cvta.to.global.u64 	%rd11, %rd5;
	cvta.to.global.u64 	%rd12, %rd2;
	shl.b64 	%rd13, %rd1, 2;
	add.s64 	%rd14, %rd9, %rd13;
	ld.global.f32 	%f1, [%rd14];
	shl.b64 	%rd15, %rd1, 3;
	add.s64 	%rd16, %rd10, %rd15;
	ld.global.f32 	%f2, [%rd16];
	mul.f32 	%f3, %f1, %f2;
	ld.global.f32 	%f4, [%rd11];
	div.rn.f32 	%f5, %f3, %f4;
	add.s64 	%rd17, %rd12, %rd13;
	st.global.f32 	[%rd17], %f5;
$L__BB6_2:
	ret;

}
	// .globl	_Z14update_latticeILb1EEvPaS0_PKfS0_fxxf
.visible .entry _Z14update_latticeILb1EEvPaS0_PKfS0_fxxf(
	.param .u64 .ptr .align 1 _Z14update_latticeILb1EEvPaS0_PKfS0_fxxf_param_0,
	.param .u64 .ptr .align 1 _Z14update_latticeILb1EEvPaS0_PKfS0_fxxf_param_1,
	.param .u64 .ptr .align 1 _Z14update_latticeILb1EEvPaS0_PKfS0_fxxf_param_2,
	.param .u64 .ptr .align 1 _Z14update_latticeILb1EEvPaS0_PKfS0_fxxf_param_3,
	.param .f32 _Z14update_latticeILb1EEvPaS0_PKfS0_fxxf_param_4,
	.param .u64 _Z14update_latticeILb1EEvPaS0_PKfS0_fxxf_param_5,
	.param .u64 _Z14update_latticeILb1EEvPaS0_PKfS0_fxxf_param_6,
	.param .f32 _Z14update_latticeILb1EEvPaS0_PKfS0_fxxf_param_7
)
{
	.reg .pred 	%p<13>;
	.reg .b16 	%rs<20>;
	.reg .b32 	%r<48>;
	.reg .b32 	%f<20>;
	.reg .b64 	%rd<72>;

	ld.param.u64 	%rd20, [_Z14update_latticeILb1EEvPaS0_PKfS0_fxxf_param_5];
	ld.param.u64 	%rd21, [_Z14update_latticeILb1EEvPaS0_PKfS0_fxxf_param_6];
	ld.param.f32 	%f1, [_Z14update_latticeILb1EEvPaS0_PKfS0_fxxf_param_7];
	mov.u32 	%r10, %ntid.x;
	mov.u32 	%r11, %ctaid.x;
	mul.wide.u32 	%rd22, %r10, %r11;
	mov.u32 	%r12, %tid.x;
	cvt.u64.u32 	%rd23, %r12;
	add.s64 	%rd1, %rd22, %rd23;
	or.b64  	%rd24, %rd1, %rd21;
	and.b64  	%rd25, %rd24, -4294967296;
	setp.ne.s64 	%p1, %rd25, 0;
	@%p1 bra 	$L__BB7_2;
	cvt.u32.u64 	%r13, %rd21;
	cvt.u32.u64 	%r14, %rd1;
	div.u32 	%r15, %r14, %r13;
	mul.lo.s32 	%r16, %r15, %r13;
	sub.s32 	%r17, %r14, %r16;
	cvt.u64.u32 	%rd70, %r15;
	cvt.u64.u32 	%rd71, %r17;
	bra.uni 	$L__BB7_3;
$L__BB7_2:
	div.s64 	%rd70, %rd1, %rd21;
	mul.lo.s64 	%rd26, %rd70, %rd21;
	sub.s64 	%rd71, %rd1, %rd26;
$L__BB7_3:
	shl.b64 	%rd8, %rd70, 32;
	cvt.s64.s32 	%rd9, %rd70;
	setp.ge.s64 	%p2, %rd9, %rd20;
	shl.b64 	%rd10, %rd71, 32;
	cvt.s64.s32 	%rd11, %rd71;
	setp.ge.s64 	%p3, %rd11, %rd21;
	or.pred  	%p4, %p2, %p3;
	@%p4 bra 	$L__BB7_11;
	cvt.u32.u64 	%r18, %rd71;
	cvt.u32.u64 	%r19, %rd70;
	add.s64 	%rd27, %rd8, 4294967296;
	shr.s64 	%rd12, %rd27, 32;
	setp.gt.s32 	%p5, %r19, 0;
	selp.b64 	%rd28, %rd70, %rd20, %p5;
	add.s64 	%rd29, %rd10, 4294967296;
	shr.s64 	%rd13, %rd29, 32;
	setp.lt.s64 	%p6, %rd13, %rd21;
	add.s32 	%r1, %r18, 1;
	selp.b32 	%r20, %r1, 0, %p6;
	setp.gt.s32 	%p7, %r18, 0;
	selp.b64 	%rd30, %rd71, %rd21, %p7;
	cvt.u32.u64 	%r21, %rd30;
	add.s32 	%r2, %r21, -1;
	add.s64 	%rd31, %rd20, 2147483647;
	mul.lo.s64 	%rd32, %rd31, %rd21;
	shl.b64 	%rd33, %rd32, 1;
	mad.lo.s64 	%rd34, %rd12, %rd21, %rd11;
	shl.b64 	%rd35, %rd34, 1;
	add.s32 	%r22, %r19, 1;
	shr.u32 	%r23, %r22, 31;
	add.s32 	%r24, %r22, %r23;
	and.b32  	%r25, %r24, -2;
	sub.s32 	%r26, %r22, %r25;
	cvt.u32.u64 	%r27, %rd35;
	cvt.u32.u64 	%r28, %rd33;
	add.s32 	%r29, %r27, %r28;
	add.s32 	%r3, %r26, %r29;
	shl.b64 	%rd14, %rd28, 32;
	mad.lo.s64 	%rd36, %rd28, %rd21, %rd11;
	shl.b64 	%rd37, %rd36, 1;
	cvt.u32.u64 	%r30, %rd37;
	add.s32 	%r31, %r30, %r28;
	add.s32 	%r4, %r26, %r31;
	and.b64  	%rd38, %rd70, 1;
	setp.eq.b64 	%p8, %rd38, 1;
	not.pred 	%p9, %p8;
	selp.b32 	%r5, %r2, %r20, %p8;
	@%p9 bra 	$L__BB7_6;
	cvt.u32.u64 	%r32, %rd21;
	mad.lo.s32 	%r34, %r19, %r32, %r2;
	shl.b32 	%r35, %r34, 1;
	or.b32  	%r47, %r35, 1;
	bra.uni 	$L__BB7_9;
$L__BB7_6:
	setp.lt.s64 	%p10, %rd13, %rd21;
	@%p10 bra 	$L__BB7_8;
	cvt.u32.u64 	%r37, %rd21;
	mad.lo.s32 	%r39, %r19, %r37, %r18;
	shl.b32 	%r40, %r39, 1;
	or.b32  	%r47, %r40, 1;
	bra.uni 	$L__BB7_9;
$L__BB7_8:
	cvt.u32.u64 	%r41, %rd21;
	mad.lo.s32 	%r43, %r19, %r41, %r1;
	shl.b32 	%r44, %r43, 1;
	add.s32 	%r47, %r44, -1;
$L__BB7_9:
	ld.param.u64 	%rd69, [_Z14update_latticeILb1EEvPaS0_PKfS0_fxxf_param_3];
	ld.param.u64 	%rd68, [_Z14update_latticeILb1EEvPaS0_PKfS0_fxxf_param_2];
	ld.param.u64 	%rd67, [_Z14update_latticeILb1EEvPaS0_PKfS0_fxxf_param_1];
	ld.param.u64 	%rd66, [_Z14update_latticeILb1EEvPaS0_PKfS0_fxxf_param_0];
	cvta.to.global.u64 	%rd39, %rd69;
	cvta.to.global.u64 	%rd40, %rd67;
	setp.lt.s64 	%p11, %rd12, %rd20;
	add.s64 	%rd41, %rd14, -4294967296;
	shr.s64 	%rd42, %rd41, 32;
	mad.lo.s64 	%rd43, %rd42, %rd21, %rd11;
	add.s64 	%rd44, %rd40, %rd43;
	ld.global.nc.u8 	%rs2, [%rd44];
	cvt.u16.u8 	%rs3, %rs2;
	cvt.s64.s32 	%rd45, %r4;
	add.s64 	%rd46, %rd39, %rd45;
	ld.global.u8 	%rs4, [%rd46];
	mul.lo.s16 	%rs5, %rs4, %rs3;
	mul.lo.s64 	%rd47, %rd9, %rd21;
	add.s64 	%rd48, %rd47, %rd11;
	add.s64 	%rd49, %rd40, %rd48;
	ld.global.nc.u8 	%rs6, [%rd49];
	cvt.u16.u8 	%rs7, %rs6;
	shl.b64 	%rd50, %rd48, 1;
	add.s64 	%rd51, %rd39, %rd50;
	ld.global.u8 	%rs8, [%rd51];
	mad.lo.s16 	%rs9, %rs8, %rs7, %rs5;
	selp.b64 	%rd52, %rd12, 0, %p11;
	mad.lo.s64 	%rd53, %rd52, %rd21, %rd11;
	add.s64 	%rd54, %rd40, %rd53;
	ld.global.nc.u8 	%rs10, [%rd54];
	cvt.u16.u8 	%rs11, %rs10;
	cvt.s64.s32 	%rd55, %r3;
	add.s64 	%rd56, %rd39, %rd55;
	ld.global.u8 	%rs12, [%rd56];
	mad.lo.s16 	%rs13, %rs12, %rs11, %rs9;
	cvt.s64.s32 	%rd57, %r5;
	add.s64 	%rd58, %rd47, %rd57;
	add.s64 	%rd59, %rd40, %rd58;
	ld.global.nc.u8 	%rs14, [%rd59];
	cvt.u16.u8 	%rs15, %rs14;
	cvt.s64.s32 	%rd60, %r47;
	add.s64 	%rd61, %rd39, %rd60;
	ld.global.u8 	%rs16, [%rd61];
	mad.lo.s16 	%rs17, %rs16, %rs15, %rs13;
	cvt.s16.s8 	%rs18, %rs17;
	cvta.to.global.u64 	%rd62, %rd66;
	add.s64 	%rd15, %rd62, %rd48;
	ld.global.s8 	%rs1, [%rd15];
	mul.f32 	%f2, %f1, 0fC0000000;
	cvt.rn.f32.s16 	%f3, %rs18;
	mul.f32 	%f4, %f2, %f3;
	cvt.rn.f32.s16 	%f5, %rs1;
	mul.f32 	%f6, %f4, %f5;
	fma.rn.f32 	%f7, %f6, 0f3BBB989D, 0f3F000000;
	cvt.sat.f32.f32 	%f8, %f7;
	mov.f32 	%f9, 0f4B400001;
	mov.f32 	%f10, 0f437C0000;
	fma.rm.f32 	%f11, %f8, %f10, %f9;
	add.f32 	%f12, %f11, 0fCB40007F;
	neg.f32 	%f13, %f12;
	fma.rn.f32 	%f14, %f6, 0f3FB8AA3B, %f13;
	fma.rn.f32 	%f15, %f6, 0f32A57060, %f14;
	mov.b32 	%r45, %f11;
	shl.b32 	%r46, %r45, 23;
	mov.b32 	%f16, %r46;
	ex2.approx.ftz.f32 	%f17, %f15;
	mul.f32 	%f18, %f17, %f16;
	cvta.to.global.u64 	%rd63, %rd68;
	shl.b64 	%rd64, %rd48, 2;
	add.s64 	%rd65, %rd63, %rd64;
	ld.global.nc.f32 	%f19, [%rd65];
	setp.geu.f32 	%p12, %f19, %f18;
	@%p12 bra 	$L__BB7_11;
	neg.s16 	%rs19, %rs1;
	st.global.u8 	[%rd15], %rs19;
$L__BB7_11:
	ret;

}
	// .globl	_Z14update_latticeILb0EEvPaS0_PKfS0_fxxf
.visible .entry _Z14update_latticeILb0EEvPaS0_PKfS0_fxxf(
	.param .u64 .ptr .align 1 _Z14update_latticeILb0EEvPaS0_PKfS0_fxxf_param_0,
	.param .u64 .ptr .align 1 _Z14update_latticeILb0EEvPaS0_PKfS0_fxxf_param_1,
	.param .u64 .ptr .align 1 _Z14update_latticeILb0EEvPaS0_PKfS0_fxxf_param_2,
	.param .u64 .ptr .align 1 _Z14update_latticeILb0EEvPaS0_PKfS0_fxxf_param_3,
	.param .f32 _Z14update_latticeILb0EEvPaS0_PKfS0_fxxf_param_4,
	.param .u64 _Z14update_latticeILb0EEvPaS0_PKfS0_fxxf_param_5,
	.param .u64 _Z14update_latticeILb0EEvPaS0_PKfS0_fxxf_param_6,
	.param .f32 _Z14update_latticeILb0EEvPaS0_PKfS0_fxxf_param_7
)
{
	.reg .pred 	%p<13>;
	.reg .b16 	%rs<20>;
	.reg .b32 	%r<47>;
	.reg .b32 	%f<20>;
	.reg .b64 	%rd<72>;

	ld.param.u64 	%rd20, [_Z14update_latticeILb0EEvPaS0_PKfS0_fxxf_param_5];
	ld.param.u64 	%rd21, [_Z14update_latticeILb0EEvPaS0_PKfS0_fxxf_param_6];
	ld.param.f32 	%f1, [_Z14update_latticeILb0EEvPaS0_PKfS0_fxxf_param_7];
	mov.u32 	%r10, %ntid.x;
	mov.u32 	%r11, %ctaid.x;
	mul.wide.u32 	%rd22, %r10, %r11;
	mov.u32 	%r12, %tid.x;
	cvt.u64.u32 	%rd23, %r12;
	add.s64 	%rd1, %rd22, %rd23;
	or.b64  	%rd24, %rd1, %rd21;
	and.b64  	%rd25, %rd24, -4294967296;
	setp.ne.s64 	%p1, %rd25, 0;
	@%p1 bra 	$L__BB8_2;
	cvt.u32.u64 	%r13, %rd21;
	cvt.u32.u64 	%r14, %rd1;
	div.u32 	%r15, %r14, %r13;
	mul.lo.s32 	%r16, %r15, %r13;
	sub.s32 	%r17, %r14, %r16;
	cvt.u64.u32 	%rd70, %r15;
	cvt.u64.u32 	%rd71, %r17;
	bra.uni 	$L__BB8_3;
$L__BB8_2:
	div.s64 	%rd70, %rd1, %rd21;
	mul.lo.s64 	%rd26, %rd70, %rd21;
	sub.s64 	%rd71, %rd1, %rd26;
$L__BB8_3:
	shl.b64 	%rd8, %rd70, 32;
	cvt.s64.s32 	%rd9, %rd70;
	setp.ge.s64 	%p2, %rd9, %rd20;
	shl.b64 	%rd10, %rd71, 32;
	cvt.s64.s32 	%rd11, %rd71;
	setp.ge.s64 	%p3, %rd11, %rd21;
	or.pred  	%p4, %p2, %p3;
	@%p4 bra 	$L__BB8_11;
	cvt.u32.u64 	%r18, %rd71;
	cvt.u32.u64 	%r19, %rd70;
	add.s64 	%rd27, %rd8, 4294967296;
	shr.s64 	%rd12, %rd27, 32;
	setp.gt.s32 	%p5, %r19, 0;
	selp.b64 	%rd28, %rd70, %rd20, %p5;
	add.s64 	%rd29, %rd10, 4294967296;
	shr.s64 	%rd13, %rd29, 32;
	setp.lt.s64 	%p6, %rd13, %rd21;
	add.s32 	%r1, %r18, 1;
	selp.b32 	%r20, %r1, 0, %p6;
	setp.gt.s32 	%p7, %r18, 0;
	selp.b64 	%rd30, %rd71, %rd21, %p7;
	cvt.u32.u64 	%r21, %rd30;
	add.s32 	%r2, %r21, -1;
	add.s64 	%rd31, %rd20, 2147483647;
	mul.lo.s64 	%rd32, %rd31, %rd21;
	shl.b64 	%rd33, %rd32, 1;
	mad.lo.s64 	%rd34, %rd12, %rd21, %rd11;
	shl.b64 	%rd35, %rd34, 1;
	shr.u32 	%r22, %r19, 31;
	add.s32 	%r23, %r19, %r22;
	and.b32  	%r24, %r23, -2;
	sub.s32 	%r25, %r19, %r24;
	cvt.u32.u64 	%r26, %rd35;
	cvt.u32.u64 	%r27, %rd33;
	add.s32 	%r28, %r26, %r27;
	add.s32 	%r3, %r25, %r28;
	shl.b64 	%rd14, %rd28, 32;
	mad.lo.s64 	%rd36, %rd28, %rd21, %rd11;
	shl.b64 	%rd37, %rd36, 1;
	cvt.u32.u64 	%r29, %rd37;
	add.s32 	%r30, %r29, %r27;
	add.s32 	%r4, %r25, %r30;
	and.b64  	%rd38, %rd70, 1;
	setp.eq.b64 	%p8, %rd38, 1;
	not.pred 	%p9, %p8;
	selp.b32 	%r5, %r20, %r2, %p8;
	@%p9 bra 	$L__BB8_8;
	setp.lt.s64 	%p10, %rd13, %rd21;
	@%p10 bra 	$L__BB8_7;
	cvt.u32.u64 	%r32, %rd21;
	mad.lo.s32 	%r34, %r19, %r32, %r18;
	shl.b32 	%r35, %r34, 1;
	or.b32  	%r46, %r35, 1;
	bra.uni 	$L__BB8_9;
$L__BB8_7:
	cvt.u32.u64 	%r36, %rd21;
	mad.lo.s32 	%r38, %r19, %r36, %r1;
	shl.b32 	%r39, %r38, 1;
	add.s32 	%r46, %r39, -1;
	bra.uni 	$L__BB8_9;
$L__BB8_8:
	cvt.u32.u64 	%r40, %rd21;
	mad.lo.s32 	%r42, %r19, %r40, %r2;
	shl.b32 	%r43, %r42, 1;
	or.b32  	%r46, %r43, 1;
$L__BB8_9:
	ld.param.u64 	%rd69, [_Z14update_latticeILb0EEvPaS0_PKfS0_fxxf_param_3];
	ld.param.u64 	%rd68, [_Z14update_latticeILb0EEvPaS0_PKfS0_fxxf_param_2];
	ld.param.u64 	%rd67, [_Z14update_latticeILb0EEvPaS0_PKfS0_fxxf_param_1];
	ld.param.u64 	%rd66, [_Z14update_latticeILb0EEvPaS0_PKfS0_fxxf_param_0];
	cvta.to.global.u64 	%rd39, %rd69;
	cvta.to.global.u64 	%rd40, %rd67;
	setp.lt.s64 	%p11, %rd12, %rd20;
	add.s64 	%rd41, %rd14, -4294967296;
	shr.s64 	%rd42, %rd41, 32;
	mad.lo.s64 	%rd43, %rd42, %rd21, %rd11;
	add.s64 	%rd44, %rd40, %rd43;
	ld.global.nc.u8 	%rs2, [%rd44];
	cvt.u16.u8 	%rs3, %rs2;
	cvt.s64.s32 	%rd45, %r4;
	add.s64 	%rd46, %rd39, %rd45;
	ld.global.u8 	%rs4, [%rd46];
	mul.lo.s16 	%rs5, %rs4, %rs3;
	mul.lo.s64 	%rd47, %rd9, %rd21;
	add.s64 	%rd48, %rd47, %rd11;
	add.s64 	%rd49, %rd40, %rd48;
	ld.global.nc.u8 	%rs6, [%rd49];
	cvt.u16.u8 	%rs7, %rs6;
	shl.b64 	%rd50, %rd48, 1;
	add.s64 	%rd51, %rd39, %rd50;
	ld.global.u8 	%rs8, [%rd51];
	mad.lo.s16 	%rs9, %rs8, %rs7, %rs5;
	selp.b64 	%rd52, %rd12, 0, %p11;
	mad.lo.s64 	%rd53, %rd52, %rd21, %rd11;
	add.s64 	%rd54, %rd40, %rd53;
	ld.global.nc.u8 	%rs10, [%rd54];
	cvt.u16.u8 	%rs11, %rs10;
	cvt.s64.s32 	%rd55, %r3;
	add.s64 	%rd56, %rd39, %rd55;
	ld.global.u8 	%rs12, [%rd56];
	mad.lo.s16 	%rs13, %rs12, %rs11, %rs9;
	cvt.s64.s32 	%rd57, %r5;
	add.s64 	%rd58, %rd47, %rd57;
	add.s64 	%rd59, %rd40, %rd58;
	ld.global.nc.u8 	%rs14, [%rd59];
	cvt.u16.u8 	%rs15, %rs14;
	cvt.s64.s32 	%rd60, %r46;
	add.s64 	%rd61, %rd39, %rd60;
	ld.global.u8 	%rs16, [%rd61];
	mad.lo.s16 	%rs17, %rs16, %rs15, %rs13;
	cvt.s16.s8 	%rs18, %rs17;
	cvta.to.global.u64 	%rd62, %rd66;
	add.s64 	%rd15, %rd62, %rd48;
	ld.global.s8 	%rs1, [%rd15];
	mul.f32 	%f2, %f1, 0fC0000000;
	cvt.rn.f32.s16 	%f3, %rs18;
	mul.f32 	%f4, %f2, %f3;
	cvt.rn.f32.s16 	%f5, %rs1;
	mul.f32 	%f6, %f4, %f5;
	fma.rn.f32 	%f7, %f6, 0f3BBB989D, 0f3F000000;
	cvt.sat.f32.f32 	%f8, %f7;
	mov.f32 	%f9, 0f4B400001;
	mov.f32 	%f10, 0f437C0000;
	fma.rm.f32 	%f11, %f8, %f10, %f9;
	add.f32 	%f12, %f11, 0fCB40007F;
	neg.f32 	%f13, %f12;
	fma.rn.f32 	%f14, %f6, 0f3FB8AA3B, %f13;
	fma.rn.f32 	%f15, %f6, 0f32A57060, %f14;
	mov.b32 	%r44, %f11;
	shl.b32 	%r45, %r44, 23;
	mov.b32 	%f16, %r45;
	ex2.approx.ftz.f32 	%f17, %f15;
	mul.f32 	%f18, %f17, %f16;
	cvta.to.global.u64 	%rd63, %rd68;
	shl.b64 	%rd64, %rd48, 2;
	add.s64 	%rd65, %rd63, %rd64;
	ld.global.nc.f32 	%f19, [%rd65];
	setp.geu.f32 	%p12, %f19, %f18;
	@%p12 bra 	$L__BB8_11;
	neg.s16 	%rs19, %rs1;
	st.global.u8 	[%rd15], %rs19;
$L__BB8_11:
	ret;

}
	// .globl	_ZN3cub18CUB_300001_SM_10006detail11EmptyKernelIvEEvv
.visible .entry _ZN3cub18CUB_300001_SM_10006detail11EmptyKernelIvEEvv()
{


	ret;

}
	// .globl	_ZN3cub18CUB_300001_SM_10006detail6reduce28DeviceReduceSingleTileKernelINS2_10policy_hubIN6thrust24THRUST_300001_SM_1000_NS7complexIfEEyN4cuda3std3__44plusIvEEE10Policy1000EPS8_SG_ySD_S8_S8_NSB_10__identityEEEvT0_T1_T2_T3_T4_T6_
.visible .entry _ZN3cub18CUB_300001_SM_10006detail6reduce28DeviceReduceSingleTileKernelINS2_10policy_hubIN6thrust24THRUST_300001_SM_1000_NS7complexIfEEyN4cuda3std3__44plusIvEEE10Policy1000EPS8_SG_ySD_S8_S8_NSB_10__identityEEEvT0_T1_T2_T3_T4_T6_(
	.param .u64 .ptr .align 1 _ZN3cub18CUB_300001_SM_10006detail6reduce28DeviceReduceSingleTileKernelINS2_10policy_hubIN6thrust24THRUST_300001_SM_1000_NS7complexIfEEyN4cuda3std3__44plusIvEEE10Policy1000EPS8_SG_ySD_S8_S8_NSB_10__identityEEEvT0_T1_T2_T3_T4_T6__param_0,
	.param .u64 .ptr .align 1 _ZN3cub18CUB_300001_SM_10006detail6reduce28DeviceReduceSingleTileKernelINS2_10policy_hubIN6thrust24THRUST_300001_SM_1000_NS7complexIfEEyN4cuda3std3__44plusIvEEE10Policy1000EPS8_SG_ySD_S8_S8_NSB_10__identityEEEvT0_T1_T2_T3_T4_T6__param_1,
	.param .u64 _ZN3cub18CUB_300001_SM_10006detail6reduce28DeviceReduceSingleTileKernelINS2_10policy_hubIN6thrust24THRUST_300001_SM_1000_NS7complexIfEEyN4cuda3std3__44plusIvEEE10Policy1000EPS8_SG_ySD_S8_S8_NSB_10__identityEEEvT0_T1_T2_T3_T4_T6__param_2,
	.param .align 1 .b8 _ZN3cub18CUB_300001_SM_10006detail6reduce28DeviceReduceSingleTileKernelINS2_10policy_hubIN6thrust24THRUST_300001_SM_1000_NS7complexIfEEyN4cuda3std3__44plusIvEEE10Policy1000EPS8_SG_ySD_S8_S8_NSB_10__identityEEEvT0_T1_T2_T3_T4_T6__param_3[1],
	.param .align 8 .b8 _ZN3cub18CUB_300001_SM_10006detail6reduce28DeviceReduceSingleTileKernelINS2_10policy_hubIN6thrust24THRUST_300001_SM_1000_NS7complexIfEEyN4cuda3std3__44plusIvEEE10Policy1000EPS8_SG_ySD_S8_S8_NSB_10__identityEEEvT0_T1_T2_T3_T4_T6__param_4[8],
	.param .align 1 .b8 _ZN3cub18CUB_300001_SM_10006detail6reduce28DeviceReduceSingleTileKernelINS2_10policy_hubIN6thrust24THRUST_300001_SM_1000_NS7complexIfEEyN4cuda3std3__44plusIvEEE10Policy1000EPS8_SG_ySD_S8_S8_NSB_10__identityEEEvT0_T1_T2_T3_T4_T6__param_5[1]
)
.maxntid 512
.minnctapersm 1
{
	.reg .pred 	%p<58>;
	.reg .b32 	%r<274>;
	.reg .b32 	%f<460>;
	.reg .b64 	%rd<88>;
	// demoted variable
	.shared .align 8 .b8 _ZZN3cub18CUB_300001_SM_10006detail6reduce28DeviceReduceSingleTileKernelINS2_10policy_hubIN6thrust24THRUST_300001_SM_1000_NS7complexIfEEyN4cuda3std3__44plusIvEEE10Policy1000EPS8_SG_ySD_S8_S8_NSB_10__identityEEEvT0_T1_T2_T3_T4_T6_E12temp_storage[152];
	ld.param.u64 	%rd17, [_ZN3cub18CUB_300001_SM_10006detail6reduce28DeviceReduceSingleTileKernelINS2_10policy_hubIN6thrust24THRUST_300001_SM_1000_NS7complexIfEEyN4cuda3std3__44plusIvEEE10Policy1000EPS8_SG_ySD_S8_S8_NSB_10__identityEEEvT0_T1_T2_T3_T4_T6__param_0];
	ld.param.u64 	%rd19, [_ZN3cub18CUB_300001_SM_10006detail6reduce28DeviceReduceSingleTileKernelINS2_10policy_hubIN6thrust24THRUST_300001_SM_1000_NS7complexIfEEyN4cuda3std3__44plusIvEEE10Policy1000EPS8_SG_ySD_S8_S8_NSB_10__identityEEEvT0_T1_T2_T3_T4_T6__param_1];
	ld.param.u64 	%rd18, [_ZN3cub18CUB_300001_SM_10006detail6reduce28DeviceReduceSingleTileKernelINS2_10policy_hubIN6thrust24THRUST_300001_SM_1000_NS7complexIfEEyN4cuda3std3__44plusIvEEE10Policy1000EPS8_SG_ySD_S8_S8_NSB_10__identityEEEvT0_T1_T2_T3_T4_T6__param_2];
	ld.param.v2.f32 	{%f59, %f60}, [_ZN3cub18CUB_300001_SM_10006detail6reduce28DeviceReduceSingleTileKernelINS2_10policy_hubIN6thrust24THRUST_300001_SM_1000_NS7complexIfEEyN4cuda3std3__44plusIvEEE10Policy1000EPS8_SG_ySD_S8_S8_NSB_10__identityEEEvT0_T1_T2_T3_T4_T6__param_4];
	cvta.to.global.u64 	%rd1, %rd19;
	setp.ne.s64 	%p1, %rd18, 0;
	@%p1 bra 	$L__BB10_3;
	mov.u32 	%r264, %tid.x;
	setp.ne.s32 	%p57, %r264, 0;
	@%p57 bra 	$L__BB10_39;
	st.global.v2.f32 	[%rd1], {%f59, %f60};
	bra.uni 	$L__BB10_39;
$L__BB10_3:
	setp.gt.u64 	%p2, %rd18, 3583;
	@%p2 bra 	$L__BB10_21;
	cvt.u32.u64 	%r1, %rd18;
	mov.u32 	%r2, %tid.x;
	setp.ge.u32 	%p19, %r2, %r1;
	mov.f32 	%f442, 0f00000000;
	mov.f32 	%f443, %f442;
	mov.u32 	%r268, %r2;
	@%p19 bra 	$L__BB10_6;
	mul.wide.u32 	%rd70, %r2, 8;
	add.s64 	%rd69, %rd17, %rd70;
	// begin inline asm
	ld.global.nc.u64 %rd68, [%rd69];
	// end inline asm
	mov.b64 	{%r128, %r129}, %rd68;
	mov.b32 	%f443, %r128;
	mov.b32 	%f442, %r129;
	add.s32 	%r268, %r2, 512;
$L__BB10_6:
	setp.ge.u32 	%p20, %r268, %r1;
	@%p20 bra 	$L__BB10_12;
	not.b32 	%r130, %r268;
	add.s32 	%r5, %r130, %r1;
	and.b32  	%r131, %r5, 1536;
	setp.eq.s32 	%p21, %r131, 1536;
	@%p21 bra 	$L__BB10_10;
	mul.wide.u32 	%rd71, %r268, 8;
	add.s64 	%rd83, %rd17, %rd71;
	shr.u32 	%r132, %r5, 9;
	add.s32 	%r133, %r132, 1;
	and.b32  	%r134, %r133, 3;
	neg.s32 	%r266, %r134;
$L__BB10_9:
	.pragma "nounroll";
	// begin inline asm
	ld.global.nc.u64 %rd72, [%rd83];
	// end inline asm
	mov.b64 	{%r135, %r136}, %rd72;
	mov.b32 	%f214, %r136;
	mov.b32 	%f215, %r135;
	add.f32 	%f443, %f443, %f215;
	add.f32 	%f442, %f442, %f214;
	add.s32 	%r268, %r268, 512;
	add.s64 	%rd83, %rd83, 4096;
	add.s32 	%r266, %r266, 1;
	setp.ne.s32 	%p22, %r266, 0;
	@%p22 bra 	$L__BB10_9;
$L__BB10_10:
	setp.lt.u32 	%p23, %r5, 1536;
	@%p23 bra 	$L__BB10_12;
$L__BB10_11:
	mul.wide.s32 	%rd82, %r268, 8;
	add.s64 	%rd75, %rd17, %rd82;
	// begin inline asm
	ld.global.nc.u64 %rd74, [%rd75];
	// end inline asm
	mov.b64 	{%r137, %r138}, %rd74;
	mov.b32 	%f216, %r138;
	mov.b32 	%f217, %r137;
	add.f32 	%f218, %f443, %f217;
	add.f32 	%f219, %f442, %f216;
	add.s64 	%rd77, %rd75, 4096;
	// begin inline asm
	ld.global.nc.u64 %rd76, [%rd77];
	// end inline asm
	mov.b64 	{%r139, %r140}, %rd76;
	mov.b32 	%f220, %r140;
	mov.b32 	%f221, %r139;
	add.f32 	%f222, %f218, %f221;
	add.f32 	%f223, %f219, %f220;
	add.s64 	%rd79, %rd75, 8192;
	// begin inline asm
	ld.global.nc.u64 %rd78, [%rd79];
	// end inline asm
	mov.b64 	{%r141, %r142}, %rd78;
	mov.b32 	%f224, %r142;
	mov.b32 	%f225, %r141;
	add.f32 	%f226, %f222, %f225;
	add.f32 	%f227, %f223, %f224;
	add.s64 	%rd81, %rd75, 12288;
	// begin inline asm
	ld.global.nc.u64 %rd80, [%rd81];
	// end inline asm
	mov.b64 	{%r143, %r144}, %rd80;
	mov.b32 	%f228, %r144;
	mov.b32 	%f229, %r143;
	add.f32 	%f443, %f226, %f229;
	add.f32 	%f442, %f227, %f228;
	add.s32 	%r268, %r268, 2048;
	setp.lt.s32 	%p24, %r268, %r1;
	@%p24 bra 	$L__BB10_11;
$L__BB10_12:
	setp.lt.u64 	%p25, %rd18, 512;
	@%p25 bra 	$L__BB10_17;
	// begin inline asm
	mov.u32 %r208, %laneid;
	// end inline asm
	mov.b32 	%r210, %f443;
	mov.b32 	%r216, 1;
	mov.b32 	%r257, 31;
	mov.b32 	%r258, -1;
	// begin inline asm
	shfl.sync.down.b32 %r209, %r210, %r216, %r257, %r258;
	// end inline asm
	mov.b32 	%r215, %f442;
	// begin inline asm
	shfl.sync.down.b32 %r214, %r215, %r216, %r257, %r258;
	// end inline asm
	mov.b32 	%f346, %r209;
	mov.b32 	%f347, %r214;
	setp.gt.s32 	%p49, %r208, 30;
	add.f32 	%f348, %f443, %f346;
	add.f32 	%f349, %f442, %f347;
	selp.f32 	%f350, %f442, %f349, %p49;
	selp.f32 	%f351, %f443, %f348, %p49;
	mov.b32 	%r220, %f351;
	mov.b32 	%r226, 2;
	// begin inline asm
	shfl.sync.down.b32 %r219, %r220, %r226, %r257, %r258;
	// end inline asm
	mov.b32 	%r225, %f350;
	// begin inline asm
	shfl.sync.down.b32 %r224, %r225, %r226, %r257, %r258;
	// end inline asm
	mov.b32 	%f352, %r219;
	mov.b32 	%f353, %r224;
	setp.gt.s32 	%p50, %r208, 29;
	add.f32 	%f354, %f351, %f352;
	add.f32 	%f355, %f350, %f353;
	selp.f32 	%f356, %f350, %f355, %p50;
	selp.f32 	%f357, %f351, %f354, %p50;
	mov.b32 	%r230, %f357;
	mov.b32 	%r236, 4;
	// begin inline asm
	shfl.sync.down.b32 %r229, %r230, %r236, %r257, %r258;
	// end inline asm
	mov.b32 	%r235, %f356;
	// begin inline asm
	shfl.sync.down.b32 %r234, %r235, %r236, %r257, %r258;
	// end inline asm
	mov.b32 	%f358, %r229;
	mov.b32 	%f359, %r234;
	setp.gt.s32 	%p51, %r208, 27;
	add.f32 	%f360, %f357, %f358;
	add.f32 	%f361, %f356, %f359;
	selp.f32 	%f362, %f356, %f361, %p51;
	selp.f32 	%f363, %f357, %f360, %p51;
	mov.b32 	%r240, %f363;
	mov.b32 	%r246, 8;
	// begin inline asm
	shfl.sync.down.b32 %r239, %r240, %r246, %r257, %r258;
	// end inline asm
	mov.b32 	%r245, %f362;
	// begin inline asm
	shfl.sync.down.b32 %r244, %r245, %r246, %r257, %r258;
	// end inline asm
	mov.b32 	%f364, %r239;
	mov.b32 	%f365, %r244;
	setp.gt.s32 	%p52, %r208, 23;
	add.f32 	%f366, %f363, %f364;
	add.f32 	%f367, %f362, %f365;
	selp.f32 	%f368, %f363, %f366, %p52;
	selp.f32 	%f369, %f362, %f367, %p52;
	mov.b32 	%r250, %f368;
	mov.b32 	%r256, 16;
	// begin inline asm
	shfl.sync.down.b32 %r249, %r250, %r256, %r257, %r258;
	// end inline asm
	mov.b32 	%r255, %f369;
	// begin inline asm
	shfl.sync.down.b32 %r254, %r255, %r256, %r257, %r258;
	// end inline asm
	mov.b32 	%f370, %r249;
	mov.b32 	%f371, %r254;
	setp.gt.s32 	%p53, %r208, 15;
	add.f32 	%f19, %f368, %f370;
	add.f32 	%f20, %f369, %f371;
	selp.f32 	%f459, %f368, %f19, %p53;
	selp.f32 	%f458, %f369, %f20, %p53;
	setp.ne.s32 	%p54, %r208, 0;
	@%p54 bra 	$L__BB10_15;
	shr.u32 	%r259, %r2, 2;
	and.b32  	%r260, %r259, 248;
	mov.u32 	%r261, _ZZN3cub18CUB_300001_SM_10006detail6reduce28DeviceReduceSingleTileKernelINS2_10policy_hubIN6thrust24THRUST_300001_SM_1000_NS7complexIfEEyN4cuda3std3__44plusIvEEE10Policy1000EPS8_SG_ySD_S8_S8_NSB_10__identityEEEvT0_T1_T2_T3_T4_T6_E12temp_storage;
	add.s32 	%r262, %r261, %r260;
	st.shared.v2.f32 	[%r262+16], {%f19, %f20};
$L__BB10_15:
	bar.sync 	0;
	setp.ne.s32 	%p55, %r2, 0;
	@%p55 bra 	$L__BB10_37;
	ld.shared.v2.f32 	{%f372, %f373}, [_ZZN3cub18CUB_300001_SM_10006detail6reduce28DeviceReduceSingleTileKernelINS2_10policy_hubIN6thrust24THRUST_300001_SM_1000_NS7complexIfEEyN4cuda3std3__44plusIvEEE10Policy1000EPS8_SG_ySD_S8_S8_NSB_10__identityEEEvT0_T1_T2_T3_T4_T6_E12temp_storage+24];
	add.f32 	%f374, %f459, %f372;
	add.f32 	%f375, %f458, %f373;
	ld.shared.v2.f32 	{%f376, %f377}, [_ZZN3cub18CUB_300001_SM_10006detail6reduce28DeviceReduceSingleTileKernelINS2_10policy_hubIN6thrust24THRUST_300001_SM_1000_NS7complexIfEEyN4cuda3std3__44plusIvEEE10Policy1000EPS8_SG_ySD_S8_S8_NSB_10__identityEEEvT0_T1_T2_T3_T4_T6_E12temp_storage+32];
	add.f32 	%f378, %f374, %f376;
	add.f32 	%f379, %f375, %f377;
	ld.shared.v2.f32 	{%f380, %f381}, [_ZZN3cub18CUB_300001_SM_10006detail6reduce28DeviceReduceSingleTileKernelINS2_10policy_hubIN6thrust24THRUST_300001_SM_1000_NS7complexIfEEyN4cuda3std3__44plusIvEEE10Policy1000EPS8_SG_ySD_S8_S8_NSB_10__identityEEEvT0_T1_T2_T3_T4_T6_E12temp_storage+40];
	add.f32 	%f382, %f378, %f380;
	add.f32 	%f383, %f379, %f381;
	ld.shared.v2.f32 	{%f384, %f385}, [_ZZN3cub18CUB_300001_SM_10006detail6reduce28DeviceReduceSingleTileKernelINS2_10policy_hubIN6thrust24THRUST_300001_SM_1000_NS7complexIfEEyN4cuda3std3__44plusIvEEE10Policy1000EPS8_SG_ySD_S8_S8_NSB_10__identityEEEvT0_T1_T2_T3_T4_T6_E12temp_storage+48];
	add.f32 	%f386, %f382, %f384;
	add.f32 	%f387, %f383, %f385;
	ld.shared.v2.f32 	{%f388, %f389}, [_ZZN3cub18CUB_300001_SM_10006detail6reduce28DeviceReduceSingleTileKernelINS2_10policy_hubIN6thrust24THRUST_300001_SM_1000_NS7complexIfEEyN4cuda3std3__44plusIvEEE10Policy1000EPS8_SG_ySD_S8_S8_NSB_10__identityEEEvT0_T1_T2_T3_T4_T6_E12temp_storage+56];
	add.f32 	%f390, %f386, %f388;
	add.f32 	%f391, %f387, %f389;
	ld.shared.v2.f32 	{%f392, %f393}, [_ZZN3cub18CUB_300001_SM_10006detail6reduce28DeviceReduceSingleTileKernelINS2_10policy_hubIN6thrust24THRUST_300001_SM_1000_NS7complexIfEEyN4cuda3std3__44plusIvEEE10Policy1000EPS8_SG_ySD_S8_S8_NSB_10__identityEEEvT0_T1_T2_T3_T4_T6_E12temp_storage+64];
	add.f32 	%f394, %f390, %f392;
	add.f32 	%f395, %f391, %f393;
	ld.shared.v2.f32 	{%f396, %f397}, [_ZZN3cub18CUB_300001_SM_10006detail6reduce28DeviceReduceSingleTileKernelINS2_10policy_hubIN6thrust24THRUST_300001_SM_1000_NS7complexIfEEyN4cuda3std3__44plusIvEEE10Policy1000EPS8_SG_ySD_S8_S8_NSB_10__identityEEEvT0_T1_T2_T3_T4_T6_E12temp_storage+72];
	add.f32 	%f398, %f394, %f396;
	add.f32 	%f399, %f395, %f397;
	ld.shared.v2.f32 	{%f400, %f401}, [_ZZN3cub18CUB_300001_SM_10006detail6reduce28DeviceReduceSingleTileKernelINS2_10policy_hubIN6thrust24THRUST_300001_SM_1000_NS7complexIfEEyN4cuda3std3__44plusIvEEE10Policy1000EPS8_SG_ySD_S8_S8_NSB_10__identityEEEvT0_T1_T2_T3_T4_T6_E12temp_storage+80];
	add.f32 	%f402, %f398, %f400;
	add.f32 	%f403, %f399, %f401;
	ld.shared.v2.f32 	{%f404, %f405}, [_ZZN3cub18CUB_300001_SM_10006detail6reduce28DeviceReduceSingleTileKernelINS2_10policy_hubIN6thrust24THRUST_300001_SM_1000_NS7complexIfEEyN4cuda3std3__44plusIvEEE10Policy1000EPS8_SG_ySD_S8_S8_NSB_10__identityEEEvT0_T1_T2_T3_T4_T6_E12temp_storage+88];
	add.f32 	%f406, %f402, %f404;
	add.f32 	%f407, %f403, %f405;
	ld.shared.v2.f32 	{%f408, %f409}, [_ZZN3cub18CUB_300001_SM_10006detail6reduce28DeviceReduceSingleTileKernelINS2_10policy_hubIN6thrust24THRUST_300001_SM_1000_NS7complexIfEEyN4cuda3std3__44plusIvEEE10Policy1000EPS8_SG_ySD_S8_S8_NSB_10__identityEEEvT0_T1_T2_T3_T4_T6_E12temp_storage+96];
	add.f32 	%f410, %f406, %f408;
	add.f32 	%f411, %f407, %f409;
	ld.shared.v2.f32 	{%f412, %f413}, [_ZZN3cub18CUB_300001_SM_10006detail6reduce28DeviceReduceSingleTileKernelINS2_10policy_hubIN6thrust24THRUST_300001_SM_1000_NS7complexIfEEyN4cuda3std3__44plusIvEEE10Policy1000EPS8_SG_ySD_S8_S8_NSB_10__identityEEEvT0_T1_T2_T3_T4_T6_E12temp_storage+104];
	add.f32 	%f414, %f410, %f412;
	add.f32 	%f415, %f411, %f413;
	ld.shared.v2.f32 	{%f416, %f417}, [_ZZN3cub18CUB_300001_SM_10006detail6reduce28DeviceReduceSingleTileKernelINS2_10policy_hubIN6thrust24THRUST_300001_SM_1000_NS7complexIfEEyN4cuda3std3__44plusIvEEE10Policy1000EPS8_SG_ySD_S8_S8_NSB_10__identityEEEvT0_T1_T2_T3_T4_T6_E12temp_storage+112];
	add.f32 	%f418, %f414, %f416;
	add.f32 	%f419, %f415, %f417;
	ld.shared.v2.f32 	{%f420, %f421}, [_ZZN3cub18CUB_300001_SM_10006detail6reduce28DeviceReduceSingleTileKernelINS2_10policy_hubIN6thrust24THRUST_300001_SM_1000_NS7complexIfEEyN4cuda3std3__44plusIvEEE10Policy1000EPS8_SG_ySD_S8_S8_NSB_10__identityEEEvT0_T1_T2_T3_T4_T6_E12temp_storage+120];
	add.f32 	%f422, %f418, %f420;
	add.f32 	%f423, %f419, %f421;
	ld.shared.v2.f32 	{%f424, %f425}, [_ZZN3cub18CUB_300001_SM_10006detail6reduce28DeviceReduceSingleTileKernelINS2_10policy_hubIN6thrust24THRUST_300001_SM_1000_NS7complexIfEEyN4cuda3std3__44plusIvEEE10Policy1000EPS8_SG_ySD_S8_S8_NSB_10__identityEEEvT0_T1_T2_T3_T4_T6_E12temp_storage+128];
	add.f32 	%f426, %f422, %f424;
	add.f32 	%f427, %f423, %f425;
	ld.shared.v2.f32 	{%f428, %f429}, [_ZZN3cub18CUB_300001_SM_10006detail6reduce28DeviceReduceSingleTileKernelINS2_10policy_hubIN6thrust24THRUST_300001_SM_1000_NS7complexIfEEyN4cuda3std3__44plusIvEEE10Policy1000EPS8_SG_ySD_S8_S8_NSB_10__identityEEEvT0_T1_T2_T3_T4_T6_E12temp_storage+136];
	add.f32 	%f459, %f426, %f428;
	add.f32 	%f458, %f427, %f429;
	bra.uni 	$L__BB10_37;
$L__BB10_17:
	// begin inline asm
	mov.u32 %r145, %laneid;
	// end inline asm
	and.b32  	%r196, %r2, 992;
	add.s32 	%r197, %r196, 32;
	setp.gt.u32 	%p26, %r197, %r1;
	not.b32 	%r198, %r196;
	add.s32 	%r199, %r1, %r198;
	selp.b32 	%r194, %r199, 31, %p26;
	mov.b32 	%r147, %f443;
	mov.b32 	%r153, 1;
	mov.b32 	%r195, -1;
	// begin inline asm
	shfl.sync.down.b32 %r146, %r147, %r153, %r194, %r195;
	// end inline asm
	mov.b32 	%r152, %f442;
	// begin inline asm
	shfl.sync.down.b32 %r151, %r152, %r153, %r194, %r195;
	// end inline asm
	mov.b32 	%f230, %r146;
	mov.b32 	%f231, %r151;
	setp.lt.s32 	%p27, %r145, %r194;
	add.f32 	%f232, %f443, %f230;
	add.f32 	%f233, %f442, %f231;
	selp.f32 	%f234, %f232, %f443, %p27;
	selp.f32 	%f235, %f233, %f442, %p27;
	mov.b32 	%r157, %f234;
	mov.b32 	%r163, 2;
	// begin inline asm
	shfl.sync.down.b32 %r156, %r157, %r163, %r194, %r195;
	// end inline asm
	mov.b32 	%r162, %f235;
	// begin inline asm
	shfl.sync.down.b32 %r161, %r162, %r163, %r194, %r195;
	// end inline asm
	mov.b32 	%f236, %r156;
	mov.b32 	%f237, %r161;
	add.s32 	%r200, %r145, 2;
	setp.gt.s32 	%p28, %r200, %r194;
	add.f32 	%f238, %f234, %f236;
	add.f32 	%f239, %f235, %f237;
	selp.f32 	%f240, %f234, %f238, %p28;
	selp.f32 	%f241, %f235, %f239, %p28;
	mov.b32 	%r167, %f240;
	mov.b32 	%r173, 4;
	// begin inline asm
	shfl.sync.down.b32 %r166, %r167, %r173, %r194, %r195;
	// end inline asm
	mov.b32 	%r172, %f241;
	// begin inline asm
	shfl.sync.down.b32 %r171, %r172, %r173, %r194, %r195;
	// end inline asm
	mov.b32 	%f242, %r166;
	mov.b32 	%f243, %r171;
	add.s32 	%r201, %r145, 4;
	setp.gt.s32 	%p29, %r201, %r194;
	add.f32 	%f244, %f240, %f242;
	add.f32 	%f245, %f241, %f243;
	selp.f32 	%f246, %f240, %f244, %p29;
	selp.f32 	%f247, %f241, %f245, %p29;
	mov.b32 	%r177, %f246;
	mov.b32 	%r183, 8;
	// begin inline asm
	shfl.sync.down.b32 %r176, %r177, %r183, %r194, %r195;
	// end inline asm
	mov.b32 	%r182, %f247;
	// begin inline asm
	shfl.sync.down.b32 %r181, %r182, %r183, %r194, %r195;
	// end inline asm
	mov.b32 	%f248, %r176;
	mov.b32 	%f249, %r181;
	add.s32 	%r202, %r145, 8;
	setp.gt.s32 	%p30, %r202, %r194;
	add.f32 	%f250, %f246, %f248;
	add.f32 	%f251, %f247, %f249;
	selp.f32 	%f252, %f246, %f250, %p30;
	selp.f32 	%f253, %f247, %f251, %p30;
	mov.b32 	%r187, %f252;
	mov.b32 	%r193, 16;
	// begin inline asm
	shfl.sync.down.b32 %r186, %r187, %r193, %r194, %r195;
	// end inline asm
	mov.b32 	%r192, %f253;
	// begin inline asm
	shfl.sync.down.b32 %r191, %r192, %r193, %r194, %r195;
	// end inline asm
	mov.b32 	%f254, %r186;
	mov.b32 	%f255, %r191;
	add.s32 	%r203, %r145, 16;
	setp.gt.s32 	%p31, %r203, %r194;
	add.f32 	%f256, %f252, %f254;
	add.f32 	%f257, %f253, %f255;
	selp.f32 	%f459, %f252, %f256, %p31;
	selp.f32 	%f458, %f253, %f257, %p31;
	setp.ne.s32 	%p32, %r145, 0;
	@%p32 bra 	$L__BB10_19;
	shr.u32 	%r204, %r2, 2;
	and.b32  	%r205, %r204, 248;
	mov.u32 	%r206, _ZZN3cub18CUB_300001_SM_10006detail6reduce28DeviceReduceSingleTileKernelINS2_10policy_hubIN6thrust24THRUST_300001_SM_1000_NS7complexIfEEyN4cuda3std3__44plusIvEEE10Policy1000EPS8_SG_ySD_S8_S8_NSB_10__identityEEEvT0_T1_T2_T3_T4_T6_E12temp_storage;
	add.s32 	%r207, %r206, %r205;
	st.shared.v2.f32 	[%r207+16], {%f459, %f458};
$L__BB10_19:
	bar.sync 	0;
	setp.ne.s32 	%p33, %r2, 0;
	@%p33 bra 	$L__BB10_37;
	setp.gt.u64 	%p34, %rd18, 32;
	ld.shared.v2.f32 	{%f258, %f259}, [_ZZN3cub18CUB_300001_SM_10006detail6reduce28DeviceReduceSingleTileKernelINS2_10policy_hubIN6thrust24THRUST_300001_SM_1000_NS7complexIfEEyN4cuda3std3__44plusIvEEE10Policy1000EPS8_SG_ySD_S8_S8_NSB_10__identityEEEvT0_T1_T2_T3_T4_T6_E12temp_storage+24];
	add.f32 	%f260, %f459, %f258;
	add.f32 	%f261, %f458, %f259;
	selp.f32 	%f262, %f260, %f459, %p34;
	selp.f32 	%f263, %f261, %f458, %p34;
	setp.gt.u64 	%p35, %rd18, 64;
	ld.shared.v2.f32 	{%f264, %f265}, [_ZZN3cub18CUB_300001_SM_10006detail6reduce28DeviceReduceSingleTileKernelINS2_10policy_hubIN6thrust24THRUST_300001_SM_1000_NS7complexIfEEyN4cuda3std3__44plusIvEEE10Policy1000EPS8_SG_ySD_S8_S8_NSB_10__identityEEEvT0_T1_T2_T3_T4_T6_E12temp_storage+32];
	add.f32 	%f266, %f262, %f264;
	add.f32 	%f267, %f263, %f265;
	selp.f32 	%f268, %f266, %f262, %p35;
	selp.f32 	%f269, %f267, %f263, %p35;
	setp.gt.u64 	%p36, %rd18, 96;
	ld.shared.v2.f32 	{%f270, %f271}, [_ZZN3cub18CUB_300001_SM_10006detail6reduce28DeviceReduceSingleTileKernelINS2_10policy_hubIN6thrust24THRUST_300001_SM_1000_NS7complexIfEEyN4cuda3std3__44plusIvEEE10Policy1000EPS8_SG_ySD_S8_S8_NSB_10__identityEEEvT0_T1_T2_T3_T4_T6_E12temp_storage+40];
	add.f32 	%f272, %f268, %f270;
	add.f32 	%f273, %f269, %f271;
	selp.f32 	%f274, %f272, %f268, %p36;
	selp.f32 	%f275, %f273, %f269, %p36;
	setp.gt.u64 	%p37, %rd18, 128;
	ld.shared.v2.f32 	{%f276, %f277}, [_ZZN3cub18CUB_300001_SM_10006detail6reduce28DeviceReduceSingleTileKernelINS2_10policy_hubIN6thrust24THRUST_300001_SM_1000_NS7complexIfEEyN4cuda3std3__44plusIvEEE10Policy1000EPS8_SG_ySD_S8_S8_NSB_10__identityEEEvT0_T1_T2_T3_T4_T6_E12temp_storage+48];
	add.f32 	%f278, %f274, %f276;
	add.f32 	%f279, %f275, %f277;
	selp.f32 	%f280, %f278, %f274, %p37;
	selp.f32 	%f281, %f279, %f275, %p37;
	setp.gt.u64 	%p38, %rd18, 160;
	ld.shared.v2.f32 	{%f282, %f283}, [_ZZN3cub18CUB_300001_SM_10006detail6reduce28DeviceReduceSingleTileKernelINS2_10policy_hubIN6thrust24THRUST_300001_SM_1000_NS7complexIfEEyN4cuda3std3__44plusIvEEE10Policy1000EPS8_SG_ySD_S8_S8_NSB_10__identityEEEvT0_T1_T2_T3_T4_T6_E12temp_storage+56];
	add.f32 	%f284, %f280, %f282;
	add.f32 	%f285, %f281, %f283;
	selp.f32 	%f286, %f284, %f280, %p38;
	selp.f32 	%f287, %f285, %f281, %p38;
	setp.gt.u64 	%p39, %rd18, 192;
	ld.shared.v2.f32 	{%f288, %f289}, [_ZZN3cub18CUB_300001_SM_10006detail6reduce28DeviceReduceSingleTileKernelINS2_10policy_hubIN6thrust24THRUST_300001_SM_1000_NS7complexIfEEyN4cuda3std3__44plusIvEEE10Policy1000EPS8_SG_ySD_S8_S8_NSB_10__identityEEEvT0_T1_T2_T3_T4_T6_E12temp_storage+64];
	add.f32 	%f290, %f286, %f288;
	add.f32 	%f291, %f287, %f289;
	selp.f32 	%f292, %f290, %f286, %p39;
	selp.f32 	%f293, %f291, %f287, %p39;
	setp.gt.u64 	%p40, %rd18, 224;
	ld.shared.v2.f32 	{%f294, %f295}, [_ZZN3cub18CUB_300001_SM_10006detail6reduce28DeviceReduceSingleTileKernelINS2_10policy_hubIN6thrust24THRUST_300001_SM_1000_NS7complexIfEEyN4cuda3std3__44plusIvEEE10Policy1000EPS8_SG_ySD_S8_S8_NSB_10__identityEEEvT0_T1_T2_T3_T4_T6_E12temp_storage+72];
	add.f32 	%f296, %f292, %f294;
	add.f32 	%f297, %f293, %f295;
	selp.f32 	%f298, %f296, %f292, %p40;
	selp.f32 	%f299, %f297, %f293, %p40;
	setp.gt.u64 	%p41, %rd18, 256;
	ld.shared.v2.f32 	{%f300, %f301}, [_ZZN3cub18CUB_300001_SM_10006detail6reduce28DeviceReduceSingleTileKernelINS2_10policy_hubIN6thrust24THRUST_300001_SM_1000_NS7complexIfEEyN4cuda3std3__44plusIvEEE10Policy1000EPS8_SG_ySD_S8_S8_NSB_10__identityEEEvT0_T1_T2_T3_T4_T6_E12temp_storage+80];
	add.f32 	%f302, %f298, %f300;
	add.f32 	%f303, %f299, %f301;
	selp.f32 	%f304, %f302, %f298, %p41;
	selp.f32 	%f305, %f303, %f299, %p41;
	setp.gt.u64 	%p42, %rd18, 288;
	ld.shared.v2.f32 	{%f306, %f307}, [_ZZN3cub18CUB_300001_SM_10006detail6reduce28DeviceReduceSingleTileKernelINS2_10policy_hubIN6thrust24THRUST_300001_SM_1000_NS7complexIfEEyN4cuda3std3__44plusIvEEE10Policy1000EPS8_SG_ySD_S8_S8_NSB_10__identityEEEvT0_T1_T2_T3_T4_T6_E12temp_storage+88];
	add.f32 	%f308, %f304, %f306;
	add.f32 	%f309, %f305, %f307;
	selp.f32 	%f310, %f308, %f304, %p42;
	selp.f32 	%f311, %f309, %f305, %p42;
	setp.gt.u64 	%p43, %rd18, 320;
	ld.shared.v2.f32 	{%f312, %f313}, [_ZZN3cub18CUB_300001_SM_10006detail6reduce28DeviceReduceSingleTileKernelINS2_10policy_hubIN6thrust24THRUST_300001_SM_1000_NS7complexIfEEyN4cuda3std3__44plusIvEEE10Policy1000EPS8_SG_ySD_S8_S8_NSB_10__identityEEEvT0_T1_T2_T3_T4_T6_E12temp_storage+96];
	add.f32 	%f314, %f310, %f312;
	add.f32 	%f315, %f311, %f313;
	selp.f32 	%f316, %f314, %f310, %p43;
	selp.f32 	%f317, %f315, %f311, %p43;
	setp.gt.u64 	%p44, %rd18, 352;
	ld.shared.v2.f32 	{%f318, %f319}, [_ZZN3cub18CUB_300001_SM_10006detail6reduce28DeviceReduceSingleTileKernelINS2_10policy_hubIN6thrust24THRUST_300001_SM_1000_NS7complexIfEEyN4cuda3std3__44plusIvEEE10Policy1000EPS8_SG_ySD_S8_S8_NSB_10__identityEEEvT0_T1_T2_T3_T4_T6_E12temp_storage+104];
	add.f32 	%f320, %f316, %f318;
	add.f32 	%f321, %f317, %f319;
	selp.f32 	%f322, %f320, %f316, %p44;
	selp.f32 	%f323, %f321, %f317, %p44;
	setp.gt.u64 	%p45, %rd18, 384;
	ld.shared.v2.f32 	{%f324, %f325}, [_ZZN3cub18CUB_300001_SM_10006detail6reduce28DeviceReduceSingleTileKernelINS2_10policy_hubIN6thrust24THRUST_300001_SM_1000_NS7complexIfEEyN4cuda3std3__44plusIvEEE10Policy1000EPS8_SG_ySD_S8_S8_NSB_10__identityEEEvT0_T1_T2_T3_T4_T6_E12temp_storage+112];
	add.f32 	%f326, %f322, %f324;
	add.f32 	%f327, %f323, %f325;
	selp.f32 	%f328, %f326, %f322, %p45;
	selp.f32 	%f329, %f327, %f323, %p45;
	setp.gt.u64 	%p46, %rd18, 416;
	ld.shared.v2.f32 	{%f330, %f331}, [_ZZN3cub18CUB_300001_SM_10006detail6reduce28DeviceReduceSingleTileKernelINS2_10policy_hubIN6thrust24THRUST_300001_SM_1000_NS7complexIfEEyN4cuda3std3__44plusIvEEE10Policy1000EPS8_SG_ySD_S8_S8_NSB_10__identityEEEvT0_T1_T2_T3_T4_T6_E12temp_storage+120];
	add.f32 	%f332, %f328, %f330;
	add.f32 	%f333, %f329, %f331;
	selp.f32 	%f334, %f332, %f328, %p46;
	selp.f32 	%f335, %f333, %f329, %p46;
	setp.gt.u64 	%p47, %rd18, 448;
	ld.shared.v2.f32 	{%f336, %f337}, [_ZZN3cub18CUB_300001_SM_10006detail6reduce28DeviceReduceSingleTileKernelINS2_10policy_hubIN6thrust24THRUST_300001_SM_1000_NS7complexIfEEyN4cuda3std3__44plusIvEEE10Policy1000EPS8_SG_ySD_S8_S8_NSB_10__identityEEEvT0_T1_T2_T3_T4_T6_E12temp_storage+128];
	add.f32 	%f338, %f334, %f336;
	add.f32 	%f339, %f335, %f337;
	selp.f32 	%f340, %f338, %f334, %p47;
	selp.f32 	%f341, %f339, %f335, %p47;
	setp.gt.u64 	%p48, %rd18, 480;
	ld.shared.v2.f32 	{%f342, %f343}, [_ZZN3cub18CUB_300001_SM_10006detail6reduce28DeviceReduceSingleTileKernelINS2_10policy_hubIN6thrust24THRUST_300001_SM_1000_NS7complexIfEEyN4cuda3std3__44plusIvEEE10Policy1000EPS8_SG_ySD_S8_S8_NSB_10__identityEEEvT0_T1_T2_T3_T4_T6_E12temp_storage+136];
	add.f32 	%f344, %f340, %f342;
	add.f32 	%f345, %f341, %f343;
	selp.f32 	%f459, %f344, %f340, %p48;
	selp.f32 	%f458, %f345, %f341, %p48;
	bra.uni 	$L__BB10_37;
$L__BB10_21:
	mov.u32 	%r14, %tid.x;
	cvt.u64.u32 	%rd5, %r14;
	mul.wide.u32 	%rd35, %r14, 8;
	add.s64 	%rd21, %rd17, %rd35;
	// begin inline asm
	ld.global.nc.u64 %rd20, [%rd21];
	// end inline asm
	mov.b64 	{%r25, %r26}, %rd20;
	mov.b32 	%f61, %r26;
	mov.b32 	%f62, %r25;
	add.s64 	%rd23, %rd21, 4096;
	// begin inline asm
	ld.global.nc.u64 %rd22, [%rd23];
	// end inline asm
	mov.b64 	{%r27, %r28}, %rd22;
	mov.b32 	%f63, %r28;
	mov.b32 	%f64, %r27;
	add.s64 	%rd25, %rd21, 8192;
	// begin inline asm
	ld.global.nc.u64 %rd24, [%rd25];
	// end inline asm
	mov.b64 	{%r29, %r30}, %rd24;
	mov.b32 	%f65, %r30;
	mov.b32 	%f66, %r29;
	add.s64 	%rd27, %rd21, 12288;
	// begin inline asm
	ld.global.nc.u64 %rd26, [%rd27];
	// end inline asm
	mov.b64 	{%r31, %r32}, %rd26;
	mov.b32 	%f67, %r32;
	mov.b32 	%f68, %r31;
	add.s64 	%rd29, %rd21, 16384;
	// begin inline asm
	ld.global.nc.u64 %rd28, [%rd29];
	// end inline asm
	mov.b64 	{%r33, %r34}, %rd28;
	mov.b32 	%f69, %r34;
	mov.b32 	%f70, %r33;
	add.s64 	%rd31, %rd21, 20480;
	// begin inline asm
	ld.global.nc.u64 %rd30, [%rd31];
	// end inline asm
	mov.b64 	{%r35, %r36}, %rd30;
	mov.b32 	%f71, %r36;
	mov.b32 	%f72, %r35;
	add.s64 	%rd33, %rd21, 24576;
	// begin inline asm
	ld.global.nc.u64 %rd32, [%rd33];
	// end inline asm
	mov.b64 	{%r37, %r38}, %rd32;
	mov.b32 	%f73, %r38;
	mov.b32 	%f74, %r37;
	add.f32 	%f75, %f62, %f64;
	add.f32 	%f76, %f61, %f63;
	add.f32 	%f77, %f75, %f66;
	add.f32 	%f78, %f76, %f65;
	add.f32 	%f79, %f77, %f68;
	add.f32 	%f80, %f78, %f67;
	add.f32 	%f81, %f79, %f70;
	add.f32 	%f82, %f80, %f69;
	add.f32 	%f83, %f81, %f72;
	add.f32 	%f84, %f82, %f71;
	add.f32 	%f457, %f83, %f74;
	add.f32 	%f456, %f84, %f73;
	add.s64 	%rd7, %rd18, -3584;
	setp.lt.u64 	%p3, %rd7, 3584;
	mov.b64 	%rd85, 3584;
	@%p3 bra 	$L__BB10_25;
	mov.b64 	%rd85, 3584;
$L__BB10_23:
	shl.b64 	%rd51, %rd85, 3;
	add.s64 	%rd38, %rd21, %rd51;
	// begin inline asm
	ld.global.nc.u64 %rd37, [%rd38];
	// end inline asm
	mov.b64 	{%r39, %r40}, %rd37;
	mov.b32 	%f85, %r40;
	mov.b32 	%f86, %r39;
	add.s64 	%rd40, %rd38, 4096;
	// begin inline asm
	ld.global.nc.u64 %rd39, [%rd40];
	// end inline asm
	mov.b64 	{%r41, %r42}, %rd39;
	mov.b32 	%f87, %r42;
	mov.b32 	%f88, %r41;
	add.s64 	%rd42, %rd38, 8192;
	// begin inline asm
	ld.global.nc.u64 %rd41, [%rd42];
	// end inline asm
	mov.b64 	{%r43, %r44}, %rd41;
	mov.b32 	%f89, %r44;
	mov.b32 	%f90, %r43;
	add.s64 	%rd44, %rd38, 12288;
	// begin inline asm
	ld.global.nc.u64 %rd43, [%rd44];
	// end inline asm
	mov.b64 	{%r45, %r46}, %rd43;
	mov.b32 	%f91, %r46;
	mov.b32 	%f92, %r45;
	add.s64 	%rd46, %rd38, 16384;
	// begin inline asm
	ld.global.nc.u64 %rd45, [%rd46];
	// end inline asm
	mov.b64 	{%r47, %r48}, %rd45;
	mov.b32 	%f93, %r48;
	mov.b32 	%f94, %r47;
	add.s64 	%rd48, %rd38, 20480;
	// begin inline asm
	ld.global.nc.u64 %rd47, [%rd48];
	// end inline asm
	mov.b64 	{%r49, %r50}, %rd47;
	mov.b32 	%f95, %r50;
	mov.b32 	%f96, %r49;
	add.s64 	%rd50, %rd38, 24576;
	// begin inline asm
	ld.global.nc.u64 %rd49, [%rd50];
	// end inline asm
	mov.b64 	{%r51, %r52}, %rd49;
	mov.b32 	%f97, %r52;
	mov.b32 	%f98, %r51;
	add.f32 	%f99, %f457, %f86;
	add.f32 	%f100, %f456, %f85;
	add.f32 	%f101, %f99, %f88;
	add.f32 	%f102, %f100, %f87;
	add.f32 	%f103, %f101, %f90;
	add.f32 	%f104, %f102, %f89;
	add.f32 	%f105, %f103, %f92;
	add.f32 	%f106, %f104, %f91;
	add.f32 	%f107, %f105, %f94;
	add.f32 	%f108, %f106, %f93;
	add.f32 	%f109, %f107, %f96;
	add.f32 	%f110, %f108, %f95;
	add.f32 	%f457, %f109, %f98;
	add.f32 	%f456, %f110, %f97;
	sub.s64 	%rd52, %rd18, %rd85;
	setp.lt.u64 	%p4, %rd52, 3584;
	@%p4 bra 	$L__BB10_33;
	add.s64 	%rd85, %rd85, 3584;
	setp.le.u64 	%p5, %rd85, %rd7;
	@%p5 bra 	$L__BB10_23;
$L__BB10_25:
	setp.le.u64 	%p6, %rd18, %rd85;
	@%p6 bra 	$L__BB10_33;
	cvt.u32.u64 	%r53, %rd85;
	cvt.u32.u64 	%r54, %rd18;
	sub.s32 	%r15, %r54, %r53;
	setp.ge.s32 	%p7, %r14, %r15;
	@%p7 bra 	$L__BB10_33;
	not.b32 	%r56, %r14;
	add.s32 	%r57, %r56, %r54;
	sub.s32 	%r16, %r57, %r53;
	and.b32  	%r59, %r16, 1536;
	setp.eq.s32 	%p8, %r59, 1536;
	mov.u32 	%r272, %r14;
	@%p8 bra 	$L__BB10_30;
	add.s64 	%rd53, %rd85, %rd5;
	shl.b64 	%rd54, %rd53, 3;
	add.s64 	%rd86, %rd17, %rd54;
	shr.u32 	%r60, %r16, 9;
	add.s32 	%r61, %r60, 1;
	and.b32  	%r62, %r61, 3;
	neg.s32 	%r270, %r62;
	mov.u32 	%r272, %r14;
$L__BB10_29:
	.pragma "nounroll";
	// begin inline asm
	ld.global.nc.u64 %rd55, [%rd86];
	// end inline asm
	mov.b64 	{%r63, %r64}, %rd55;
	mov.b32 	%f112, %r64;
	mov.b32 	%f113, %r63;
	add.f32 	%f457, %f457, %f113;
	add.f32 	%f456, %f456, %f112;
	add.s32 	%r272, %r272, 512;
	add.s64 	%rd86, %rd86, 4096;
	add.s32 	%r270, %r270, 1;
	setp.ne.s32 	%p9, %r270, 0;
	@%p9 bra 	$L__BB10_29;
$L__BB10_30:
	setp.lt.u32 	%p10, %r16, 1536;
	@%p10 bra 	$L__BB10_33;
	cvt.u64.u32 	%rd57, %r272;
	add.s64 	%rd58, %rd85, %rd57;
	shl.b64 	%rd59, %rd58, 3;
	add.s64 	%rd87, %rd17, %rd59;
$L__BB10_32:
	// begin inline asm
	ld.global.nc.u64 %rd60, [%rd87];
	// end inline asm
	mov.b64 	{%r65, %r66}, %rd60;
	mov.b32 	%f114, %r66;
	mov.b32 	%f115, %r65;
	add.f32 	%f116, %f457, %f115;
	add.f32 	%f117, %f456, %f114;
	add.s64 	%rd63, %rd87, 4096;
	// begin inline asm
	ld.global.nc.u64 %rd62, [%rd63];
	// end inline asm
	mov.b64 	{%r67, %r68}, %rd62;
	mov.b32 	%f118, %r68;
	mov.b32 	%f119, %r67;
	add.f32 	%f120, %f116, %f119;
	add.f32 	%f121, %f117, %f118;
	add.s64 	%rd65, %rd87, 8192;
	// begin inline asm
	ld.global.nc.u64 %rd64, [%rd65];
	// end inline asm
	mov.b64 	{%r69, %r70}, %rd64;
	mov.b32 	%f122, %r70;
	mov.b32 	%f123, %r69;
	add.f32 	%f124, %f120, %f123;
	add.f32 	%f125, %f121, %f122;
	add.s64 	%rd67, %rd87, 12288;
	// begin inline asm
	ld.global.nc.u64 %rd66, [%rd67];
	// end inline asm
	mov.b64 	{%r71, %r72}, %rd66;
	mov.b32 	%f126, %r72;
	mov.b32 	%f127, %r71;
	add.f32 	%f457, %f124, %f127;
	add.f32 	%f456, %f125, %f126;
	add.s32 	%r272, %r272, 2048;
	add.s64 	%rd87, %rd87, 16384;
	setp.lt.s32 	%p11, %r272, %r15;
	@%p11 bra 	$L__BB10_32;
$L__BB10_33:
	// begin inline asm
	mov.u32 %r73, %laneid;
	// end inline asm
	mov.b32 	%r75, %f457;
	mov.b32 	%r81, 1;
	mov.b32 	%r122, 31;
	mov.b32 	%r123, -1;
	// begin inline asm
	shfl.sync.down.b32 %r74, %r75, %r81, %r122, %r123;
	// end inline asm
	mov.b32 	%r80, %f456;
	// begin inline asm
	shfl.sync.down.b32 %r79, %r80, %r81, %r122, %r123;
	// end inline asm
	mov.b32 	%f128, %r74;
	mov.b32 	%f129, %r79;
	setp.gt.s32 	%p12, %r73, 30;
	add.f32 	%f130, %f457, %f128;
	add.f32 	%f131, %f456, %f129;
	selp.f32 	%f132, %f457, %f130, %p12;
	selp.f32 	%f133, %f456, %f131, %p12;
	mov.b32 	%r85, %f132;
	mov.b32 	%r91, 2;
	// begin inline asm
	shfl.sync.down.b32 %r84, %r85, %r91, %r122, %r123;
	// end inline asm
	mov.b32 	%r90, %f133;
	// begin inline asm
	shfl.sync.down.b32 %r89, %r90, %r91, %r122, %r123;
	// end inline asm
	mov.b32 	%f134, %r84;
	mov.b32 	%f135, %r89;
	setp.gt.s32 	%p13, %r73, 29;
	add.f32 	%f136, %f132, %f134;
	add.f32 	%f137, %f133, %f135;
	selp.f32 	%f138, %f132, %f136, %p13;
	selp.f32 	%f139, %f133, %f137, %p13;
	mov.b32 	%r95, %f138;
	mov.b32 	%r101, 4;
	// begin inline asm
	shfl.sync.down.b32 %r94, %r95, %r101, %r122, %r123;
	// end inline asm
	mov.b32 	%r100, %f139;
	// begin inline asm
	shfl.sync.down.b32 %r99, %r100, %r101, %r122, %r123;
	// end inline asm
	mov.b32 	%f140, %r94;
	mov.b32 	%f141, %r99;
	setp.gt.s32 	%p14, %r73, 27;
	add.f32 	%f142, %f138, %f140;
	add.f32 	%f143, %f139, %f141;
	selp.f32 	%f144, %f138, %f142, %p14;
	selp.f32 	%f145, %f139, %f143, %p14;
	mov.b32 	%r105, %f144;
	mov.b32 	%r111, 8;
	// begin inline asm
	shfl.sync.down.b32 %r104, %r105, %r111, %r122, %r123;
	// end inline asm
	mov.b32 	%r110, %f145;
	// begin inline asm
	shfl.sync.down.b32 %r109, %r110, %r111, %r122, %r123;
	// end inline asm
	mov.b32 	%f146, %r104;
	mov.b32 	%f147, %r109;
	setp.gt.s32 	%p15, %r73, 23;
	add.f32 	%f148, %f144, %f146;
	add.f32 	%f149, %f145, %f147;
	selp.f32 	%f150, %f144, %f148, %p15;
	selp.f32 	%f151, %f145, %f149, %p15;
	mov.b32 	%r115, %f150;
	mov.b32 	%r121, 16;
	// begin inline asm
	shfl.sync.down.b32 %r114, %r115, %r121, %r122, %r123;
	// end inline asm
	mov.b32 	%r120, %f151;
	// begin inline asm
	shfl.sync.down.b32 %r119, %r120, %r121, %r122, %r123;
	// end inline asm
	mov.b32 	%f152, %r114;
	mov.b32 	%f153, %r119;
	setp.gt.s32 	%p16, %r73, 15;
	add.f32 	%f51, %f150, %f152;
	add.f32 	%f52, %f151, %f153;
	selp.f32 	%f459, %f150, %f51, %p16;
	selp.f32 	%f458, %f151, %f52, %p16;
	setp.ne.s32 	%p17, %r73, 0;
	@%p17 bra 	$L__BB10_35;
	shr.u32 	%r124, %r14, 2;
	and.b32  	%r125, %r124, 248;
	mov.u32 	%r126, _ZZN3cub18CUB_300001_SM_10006detail6reduce28DeviceReduceSingleTileKernelINS2_10policy_hubIN6thrust24THRUST_300001_SM_1000_NS7complexIfEEyN4cuda3std3__44plusIvEEE10Policy1000EPS8_SG_ySD_S8_S8_NSB_10__identityEEEvT0_T1_T2_T3_T4_T6_E12temp_storage;
	add.s32 	%r127, %r126, %r125;
	st.shared.v2.f32 	[%r127+16], {%f51, %f52};
$L__BB10_35:
	bar.sync 	0;
	setp.ne.s32 	%p18, %r14, 0;
	@%p18 bra 	$L__BB10_37;
	ld.shared.v2.f32 	{%f154, %f155}, [_ZZN3cub18CUB_300001_SM_10006detail6reduce28DeviceReduceSingleTileKernelINS2_10policy_hubIN6thrust24THRUST_300001_SM_1000_NS7complexIfEEyN4cuda3std3__44plusIvEEE10Policy1000EPS8_SG_ySD_S8_S8_NSB_10__identityEEEvT0_T1_T2_T3_T4_T6_E12temp_storage+24];
	add.f32 	%f156, %f459, %f154;
	add.f32 	%f157, %f458, %f155;
	ld.shared.v2.f32 	{%f158, %f159}, [_ZZN3cub18CUB_300001_SM_10006detail6reduce28DeviceReduceSingleTileKernelINS2_10policy_hubIN6thrust24THRUST_300001_SM_1000_NS7complexIfEEyN4cuda3std3__44plusIvEEE10Policy1000EPS8_SG_ySD_S8_S8_NSB_10__identityEEEvT0_T1_T2_T3_T4_T6_E12temp_storage+32];
	add.f32 	%f160, %f156, %f158;
	add.f32 	%f161, %f157, %f159;
	ld.shared.v2.f32 	{%f162, %f163}, [_ZZN3cub18CUB_300001_SM_10006detail6reduce28DeviceReduceSingleTileKernelINS2_10policy_hubIN6thrust24THRUST_300001_SM_1000_NS7complexIfEEyN4cuda3std3__44plusIvEEE10Policy1000EPS8_SG_ySD_S8_S8_NSB_10__identityEEEvT0_T1_T2_T3_T4_T6_E12temp_storage+40];
	add.f32 	%f164, %f160, %f162;
	add.f32 	%f165, %f161, %f163;
	ld.shared.v2.f32 	{%f166, %f167}, [_ZZN3cub18CUB_300001_SM_10006detail6reduce28DeviceReduceSingleTileKernelINS2_10policy_hubIN6thrust24THRUST_300001_SM_1000_NS7complexIfEEyN4cuda3std3__44plusIvEEE10Policy1000EPS8_SG_ySD_S8_S8_NSB_10__identityEEEvT0_T1_T2_T3_T4_T6_E12temp_storage+48];
	add.f32 	%f168, %f164, %f166;
	add.f32 	%f169, %f165, %f167;
	ld.shared.v2.f32 	{%f170, %f171}, [_ZZN3cub18CUB_300001_SM_10006detail6reduce28DeviceReduceSingleTileKernelINS2_10policy_hubIN6thrust24THRUST_300001_SM_1000_NS7complexIfEEyN4cuda3std3__44plusIvEEE10Policy1000EPS8_SG_ySD_S8_S8_NSB_10__identityEEEvT0_T1_T2_T3_T4_T6_E12temp_storage+56];
	add.f32 	%f172, %f168, %f170;
	add.f32 	%f173, %f169, %f171;
	ld.shared.v2.f32 	{%f174, %f175}, [_ZZN3cub18CUB_300001_SM_10006detail6reduce28DeviceReduceSingleTileKernelINS2_10policy_hubIN6thrust24THRUST_300001_SM_1000_NS7complexIfEEyN4cuda3std3__44plusIvEEE10Policy1000EPS8_SG_ySD_S8_S8_NSB_10__identityEEEvT0_T1_T2_T3_T4_T6_E12temp_storage+64];
	add.f32 	%f176, %f172, %f174;
	add.f32 	%f177, %f173, %f175;
	ld.shared.v2.f32 	{%f178, %f179}, [_ZZN3cub18CUB_300001_SM_10006detail6reduce28DeviceReduceSingleTileKernelINS2_10policy_hubIN6thrust24THRUST_300001_SM_1000_NS7complexIfEEyN4cuda3std3__44plusIvEEE10Policy1000EPS8_SG_ySD_S8_S8_NSB_10__identityEEEvT0_T1_T2_T3_T4_T6_E12temp_storage+72];
	add.f32 	%f180, %f176, %f178;
	add.f32 	%f181, %f177, %f179;
	ld.shared.v2.f32 	{%f182, %f183}, [_ZZN3cub18CUB_300001_SM_10006detail6reduce28DeviceReduceSingleTileKernelINS2_10policy_hubIN6thrust24THRUST_300001_SM_1000_NS7complexIfEEyN4cuda3std3__44plusIvEEE10Policy1000EPS8_SG_ySD_S8_S8_NSB_10__identityEEEvT0_T1_T2_T3_T4_T6_E12temp_storage+80];
	add.f32 	%f184, %f180, %f182;
	add.f32 	%f185, %f181, %f183;
	ld.shared.v2.f32 	{%f186, %f187}, [_ZZN3cub18CUB_300001_SM_10006detail6reduce28DeviceReduceSingleTileKernelINS2_10policy_hubIN6thrust24THRUST_300001_SM_1000_NS7complexIfEEyN4cuda3std3__44plusIvEEE10Policy1000EPS8_SG_ySD_S8_S8_NSB_10__identityEEEvT0_T1_T2_T3_T4_T6_E12temp_storage+88];
	add.f32 	%f188, %f184, %f186;
	add.f32 	%f189, %f185, %f187;
	ld.shared.v2.f32 	{%f190, %f191}, [_ZZN3cub18CUB_300001_SM_10006detail6reduce28DeviceReduceSingleTileKernelINS2_10policy_hubIN6thrust24THRUST_300001_SM_1000_NS7complexIfEEyN4cuda3std3__44plusIvEEE10Policy1000EPS8_SG_ySD_S8_S8_NSB_10__identityEEEvT0_T1_T2_T3_T4_T6_E12temp_storage+96];
	add.f32 	%f192, %f188, %f190;
	add.f32 	%f193, %f189, %f191;
	ld.shared.v2.f32 	{%f194, %f195}, [_ZZN3cub18CUB_300001_SM_10006detail6reduce28DeviceReduceSingleTileKernelINS2_10policy_hubIN6thrust24THRUST_300001_SM_1000_NS7complexIfEEyN4cuda3std3__44plusIvEEE10Policy1000EPS8_SG_ySD_S8_S8_NSB_10__identityEEEvT0_T1_T2_T3_T4_T6_E12temp_storage+104];
	add.f32 	%f196, %f192, %f194;
	add.f32 	%f197, %f193, %f195;
	ld.shared.v2.f32 	{%f198, %f199}, [_ZZN3cub18CUB_300001_SM_10006detail6reduce28DeviceReduceSingleTileKernelINS2_10policy_hubIN6thrust24THRUST_300001_SM_1000_NS7complexIfEEyN4cuda3std3__44plusIvEEE10Policy1000EPS8_SG_ySD_S8_S8_NSB_10__identityEEEvT0_T1_T2_T3_T4_T6_E12temp_storage+112];
	add.f32 	%f200, %f196, %f198;
	add.f32 	%f201, %f197, %f199;
	ld.shared.v2.f32 	{%f202, %f203}, [_ZZN3cub18CUB_300001_SM_10006detail6reduce28DeviceReduceSingleTileKernelINS2_10policy_hubIN6thrust24THRUST_300001_SM_1000_NS7complexIfEEyN4cuda3std3__44plusIvEEE10Policy1000EPS8_SG_ySD_S8_S8_NSB_10__identityEEEvT0_T1_T2_T3_T4_T6_E12temp_storage+120];
	add.f32 	%f204, %f200, %f202;
	add.f32 	%f205, %f201, %f203;
	ld.shared.v2.f32 	{%f206, %f207}, [_ZZN3cub18CUB_300001_SM_10006detail6reduce28DeviceReduceSingleTileKernelINS2_10policy_hubIN6thrust24THRUST_300001_SM_1000_NS7complexIfEEyN4cuda3std3__44plusIvEEE10Policy1000EPS8_SG_ySD_S8_S8_NSB_10__identityEEEvT0_T1_T2_T3_T4_T6_E12temp_storage+128];
	add.f32 	%f208, %f204, %f206;
	add.f32 	%f209, %f205, %f207;
	ld.shared.v2.f32 	{%f210, %f211}, [_ZZN3cub18CUB_300001_SM_10006detail6reduce28DeviceReduceSingleTileKernelINS2_10policy_hubIN6thrust24THRUST_300001_SM_1000_NS7complexIfEEyN4cuda3std3__44plusIvEEE10Policy1000EPS8_SG_ySD_S8_S8_NSB_10__identityEEEvT0_T1_T2_T3_T4_T6_E12temp_storage+136];
	add.f32 	%f459, %f208, %f210;
	add.f32 	%f458, %f209, %f211;
$L__BB10_37:
	mov.u32 	%r263, %tid.x;
	setp.ne.s32 	%p56, %r263, 0;
	@%p56 bra 	$L__BB10_39;
	add.f32 	%f430, %f59, %f459;
	add.f32 	%f431, %f60, %f458;
	st.global.v2.f32 	[%rd1], {%f430, %f431};
$L__BB10_39:
	ret;

}
	// .globl	_ZN3cub18CUB_300001_SM_10006detail6reduce18DeviceReduceKernelINS2_10policy_hubIN6thrust24THRUST_300001_SM_1000_NS7complexIfEEyN4cuda3std3__44plusIvEEE10Policy1000EPS8_ySD_S8_NSB_10__identityEEEvT0_PT3_T1_NS0_13GridEvenShareISL_EET2_T4_
.visible .entry _ZN3cub18CUB_300001_SM_10006detail6reduce18DeviceReduceKernelINS2_10policy_hubIN6thrust24THRUST_300001_SM_1000_NS7complexIfEEyN4cuda3std3__44plusIvEEE10Policy1000EPS8_ySD_S8_NSB_10__identityEEEvT0_PT3_T1_NS0_13GridEvenShareISL_EET2_T4_(
	.param .u64 .ptr .align 1 _ZN3cub18CUB_300001_SM_10006detail6reduce18DeviceReduceKernelINS2_10policy_hubIN6thrust24THRUST_300001_SM_1000_NS7complexIfEEyN4cuda3std3__44plusIvEEE10Policy1000EPS8_ySD_S8_NSB_10__identityEEEvT0_PT3_T1_NS0_13GridEvenShareISL_EET2_T4__param_0,
	.param .u64 .ptr .align 1 _ZN3cub18CUB_300001_SM_10006detail6reduce18DeviceReduceKernelINS2_10policy_hubIN6thrust24THRUST_300001_SM_1000_NS7complexIfEEyN4cuda3std3__44plusIvEEE10Policy1000EPS8_ySD_S8_NSB_10__identityEEEvT0_PT3_T1_NS0_13GridEvenShareISL_EET2_T4__param_1,
	.param .u64 _ZN3cub18CUB_300001_SM_10006detail6reduce18DeviceReduceKernelINS2_10policy_hubIN6thrust24THRUST_300001_SM_1000_NS7complexIfEEyN4cuda3std3__44plusIvEEE10Policy1000EPS8_ySD_S8_NSB_10__identityEEEvT0_PT3_T1_NS0_13GridEvenShareISL_EET2_T4__param_2,
	.param .align 8 .b8 _ZN3cub18CUB_300001_SM_10006detail6reduce18DeviceReduceKernelINS2_10policy_hubIN6thrust24THRUST_300001_SM_1000_NS7complexIfEEyN4cuda3std3__44plusIvEEE10Policy1000EPS8_ySD_S8_NSB_10__identityEEEvT0_PT3_T1_NS0_13GridEvenShareISL_EET2_T4__param_3[72],
	.param .align 1 .b8 _ZN3cub18CUB_300001_SM_10006detail6reduce18DeviceReduceKernelINS2_10policy_hubIN6thrust24THRUST_300001_SM_1000_NS7complexIfEEyN4cuda3std3__44plusIvEEE10Policy1000EPS8_ySD_S8_NSB_10__identityEEEvT0_PT3_T1_NS0_13GridEvenShareISL_EET2_T4__param_4[1],
	.param .align 1 .b8 _ZN3cub18CUB_300001_SM_10006detail6reduce18DeviceReduceKernelINS2_10policy_hubIN6thrust24THRUST_300001_SM_1000_NS7complexIfEEyN4cuda3std3__44plusIvEEE10Policy1000EPS8_ySD_S8_NSB_10__identityEEEvT0_PT3_T1_NS0_13GridEvenShareISL_EET2_T4__param_5[1]
)
.maxntid 512
{
	.reg .pred 	%p<56>;
	.reg .b16 	%rs<4>;
	.reg .b32 	%r<303>;
	.reg .b32 	%f<452>;
	.reg .b64 	%rd<104>;
	// demoted variable
	.shared .align 8 .b8 _ZZN3cub18CUB_300001_SM_10006detail6reduce18DeviceReduceKernelINS2_10policy_hubIN6thrust24THRUST_300001_SM_1000_NS7complexIfEEyN4cuda3std3__44plusIvEEE10Policy1000EPS8_ySD_S8_NSB_10__identityEEEvT0_PT3_T1_NS0_13GridEvenShareISL_EET2_T4_E12temp_storage[152];
	ld.param.u64 	%rd24, [_ZN3cub18CUB_300001_SM_10006detail6reduce18DeviceReduceKernelINS2_10policy_hubIN6thrust24THRUST_300001_SM_1000_NS7complexIfEEyN4cuda3std3__44plusIvEEE10Policy1000EPS8_ySD_S8_NSB_10__identityEEEvT0_PT3_T1_NS0_13GridEvenShareISL_EET2_T4__param_0];
	ld.param.u64 	%rd1, [_ZN3cub18CUB_300001_SM_10006detail6reduce18DeviceReduceKernelINS2_10policy_hubIN6thrust24THRUST_300001_SM_1000_NS7complexIfEEyN4cuda3std3__44plusIvEEE10Policy1000EPS8_ySD_S8_NSB_10__identityEEEvT0_PT3_T1_NS0_13GridEvenShareISL_EET2_T4__param_3+32];
	ld.param.u32 	%r1, [_ZN3cub18CUB_300001_SM_10006detail6reduce18DeviceReduceKernelINS2_10policy_hubIN6thrust24THRUST_300001_SM_1000_NS7complexIfEEyN4cuda3std3__44plusIvEEE10Policy1000EPS8_ySD_S8_NSB_10__identityEEEvT0_PT3_T1_NS0_13GridEvenShareISL_EET2_T4__param_3+40];
	mov.u32 	%r2, %ctaid.x;
	mul.lo.s32 	%r34, %r1, 3584;
	cvt.s64.s32 	%rd2, %r34;
	mul.lo.s32 	%r35, %r2, 3584;
	cvt.u64.u32 	%rd3, %r35;
	sub.s64 	%rd4, %rd1, %rd3;
	setp.gt.u64 	%p1, %rd4, 3583;
	@%p1 bra 	$L__BB11_19;
	cvt.u32.u64 	%r151, %rd3;
	cvt.u32.u64 	%r3, %rd1;
	sub.s32 	%r4, %r3, %r151;
	mov.u32 	%r5, %tid.x;
	setp.ge.s32 	%p18, %r5, %r4;
	mov.f32 	%f436, 0f00000000;
	mov.f32 	%f437, %f436;
	mov.u32 	%r295, %r5;
	@%p18 bra 	$L__BB11_3;
	add.s32 	%r153, %r151, %r5;
	mul.wide.u32 	%rd78, %r153, 8;
	add.s64 	%rd77, %rd24, %rd78;
	// begin inline asm
	ld.global.nc.u64 %rd76, [%rd77];
	// end inline asm
	mov.b64 	{%r154, %r155}, %rd76;
	mov.b32 	%f437, %r154;
	mov.b32 	%f436, %r155;
	add.s32 	%r295, %r5, 512;
$L__BB11_3:
	setp.ge.s32 	%p19, %r295, %r4;
	@%p19 bra 	$L__BB11_10;
	not.b32 	%r157, %r295;
	add.s32 	%r158, %r157, %r3;
	sub.s32 	%r8, %r158, %r151;
	and.b32  	%r159, %r8, 1536;
	setp.eq.s32 	%p20, %r159, 1536;
	@%p20 bra 	$L__BB11_7;
	mul.wide.u32 	%rd79, %r2, 28672;
	mul.wide.u32 	%rd80, %r295, 8;
	add.s64 	%rd81, %rd79, %rd80;
	add.s64 	%rd98, %rd24, %rd81;
	shr.u32 	%r160, %r8, 9;
	add.s32 	%r161, %r160, 1;
	and.b32  	%r162, %r161, 3;
	neg.s32 	%r293, %r162;
$L__BB11_6:
	.pragma "nounroll";
	// begin inline asm
	ld.global.nc.u64 %rd82, [%rd98];
	// end inline asm
	mov.b64 	{%r163, %r164}, %rd82;
	mov.b32 	%f210, %r164;
	mov.b32 	%f211, %r163;
	add.f32 	%f437, %f437, %f211;
	add.f32 	%f436, %f436, %f210;
	add.s32 	%r295, %r295, 512;
	add.s64 	%rd98, %rd98, 4096;
	add.s32 	%r293, %r293, 1;
	setp.ne.s32 	%p21, %r293, 0;
	@%p21 bra 	$L__BB11_6;
$L__BB11_7:
	setp.lt.u32 	%p22, %r8, 1536;
	@%p22 bra 	$L__BB11_10;
	mul.wide.u32 	%rd84, %r2, 28672;
	add.s64 	%rd8, %rd24, %rd84;
$L__BB11_9:
	mul.wide.s32 	%rd93, %r295, 8;
	add.s64 	%rd86, %rd8, %rd93;
	// begin inline asm
	ld.global.nc.u64 %rd85, [%rd86];
	// end inline asm
	mov.b64 	{%r165, %r166}, %rd85;
	mov.b32 	%f212, %r166;
	mov.b32 	%f213, %r165;
	add.f32 	%f214, %f437, %f213;
	add.f32 	%f215, %f436, %f212;
	add.s64 	%rd88, %rd86, 4096;
	// begin inline asm
	ld.global.nc.u64 %rd87, [%rd88];
	// end inline asm
	mov.b64 	{%r167, %r168}, %rd87;
	mov.b32 	%f216, %r168;
	mov.b32 	%f217, %r167;
	add.f32 	%f218, %f214, %f217;
	add.f32 	%f219, %f215, %f216;
	add.s64 	%rd90, %rd86, 8192;
	// begin inline asm
	ld.global.nc.u64 %rd89, [%rd90];
	// end inline asm
	mov.b64 	{%r169, %r170}, %rd89;
	mov.b32 	%f220, %r170;
	mov.b32 	%f221, %r169;
	add.f32 	%f222, %f218, %f221;
	add.f32 	%f223, %f219, %f220;
	add.s64 	%rd92, %rd86, 12288;
	// begin inline asm
	ld.global.nc.u64 %rd91, [%rd92];
	// end inline asm
	mov.b64 	{%r171, %r172}, %rd91;
	mov.b32 	%f224, %r172;
	mov.b32 	%f225, %r171;
	add.f32 	%f437, %f222, %f225;
	add.f32 	%f436, %f223, %f224;
	add.s32 	%r295, %r295, 2048;
	setp.lt.s32 	%p23, %r295, %r4;
	@%p23 bra 	$L__BB11_9;
$L__BB11_10:
	setp.lt.s32 	%p24, %r4, 512;
	@%p24 bra 	$L__BB11_15;
	// begin inline asm
	mov.u32 %r236, %laneid;
	// end inline asm
	mov.b32 	%r238, %f437;
	mov.b32 	%r244, 1;
	mov.b32 	%r285, 31;
	mov.b32 	%r286, -1;
	// begin inline asm
	shfl.sync.down.b32 %r237, %r238, %r244, %r285, %r286;
	// end inline asm
	mov.b32 	%r243, %f436;
	// begin inline asm
	shfl.sync.down.b32 %r242, %r243, %r244, %r285, %r286;
	// end inline asm
	mov.b32 	%f342, %r237;
	mov.b32 	%f343, %r242;
	setp.gt.s32 	%p48, %r236, 30;
	add.f32 	%f344, %f437, %f342;
	add.f32 	%f345, %f436, %f343;
	selp.f32 	%f346, %f436, %f345, %p48;
	selp.f32 	%f347, %f437, %f344, %p48;
	mov.b32 	%r248, %f347;
	mov.b32 	%r254, 2;
	// begin inline asm
	shfl.sync.down.b32 %r247, %r248, %r254, %r285, %r286;
	// end inline asm
	mov.b32 	%r253, %f346;
	// begin inline asm
	shfl.sync.down.b32 %r252, %r253, %r254, %r285, %r286;
	// end inline asm
	mov.b32 	%f348, %r247;
	mov.b32 	%f349, %r252;
	setp.gt.s32 	%p49, %r236, 29;
	add.f32 	%f350, %f347, %f348;
	add.f32 	%f351, %f346, %f349;
	selp.f32 	%f352, %f346, %f351, %p49;
	selp.f32 	%f353, %f347, %f350, %p49;
	mov.b32 	%r258, %f353;
	mov.b32 	%r264, 4;
	// begin inline asm
	shfl.sync.down.b32 %r257, %r258, %r264, %r285, %r286;
	// end inline asm
	mov.b32 	%r263, %f352;
	// begin inline asm
	shfl.sync.down.b32 %r262, %r263, %r264, %r285, %r286;
	// end inline asm
	mov.b32 	%f354, %r257;
	mov.b32 	%f355, %r262;
	setp.gt.s32 	%p50, %r236, 27;
	add.f32 	%f356, %f353, %f354;
	add.f32 	%f357, %f352, %f355;
	selp.f32 	%f358, %f352, %f357, %p50;
	selp.f32 	%f359, %f353, %f356, %p50;
	mov.b32 	%r268, %f359;
	mov.b32 	%r274, 8;
	// begin inline asm
	shfl.sync.down.b32 %r267, %r268, %r274, %r285, %r286;
	// end inline asm
	mov.b32 	%r273, %f358;
	// begin inline asm
	shfl.sync.down.b32 %r272, %r273, %r274, %r285, %r286;
	// end inline asm
	mov.b32 	%f360, %r267;
	mov.b32 	%f361, %r272;
	setp.gt.s32 	%p51, %r236, 23;
	add.f32 	%f362, %f359, %f360;
	add.f32 	%f363, %f358, %f361;
	selp.f32 	%f364, %f359, %f362, %p51;
	selp.f32 	%f365, %f358, %f363, %p51;
	mov.b32 	%r278, %f364;
	mov.b32 	%r284, 16;
	// begin inline asm
	shfl.sync.down.b32 %r277, %r278, %r284, %r285, %r286;
	// end inline asm
	mov.b32 	%r283, %f365;
	// begin inline asm
	shfl.sync.down.b32 %r282, %r283, %r284, %r285, %r286;
	// end inline asm
	mov.b32 	%f366, %r277;
	mov.b32 	%f367, %r282;
	setp.gt.s32 	%p52, %r236, 15;
	add.f32 	%f19, %f364, %f366;
	add.f32 	%f20, %f365, %f367;
	selp.f32 	%f451, %f364, %f19, %p52;
	selp.f32 	%f450, %f365, %f20, %p52;
	setp.ne.s32 	%p53, %r236, 0;
	@%p53 bra 	$L__BB11_13;
	shr.u32 	%r287, %r5, 2;
	and.b32  	%r288, %r287, 248;
	mov.u32 	%r289, _ZZN3cub18CUB_300001_SM_10006detail6reduce18DeviceReduceKernelINS2_10policy_hubIN6thrust24THRUST_300001_SM_1000_NS7complexIfEEyN4cuda3std3__44plusIvEEE10Policy1000EPS8_ySD_S8_NSB_10__identityEEEvT0_PT3_T1_NS0_13GridEvenShareISL_EET2_T4_E12temp_storage;
	add.s32 	%r290, %r289, %r288;
	st.shared.v2.f32 	[%r290+16], {%f19, %f20};
$L__BB11_13:
	bar.sync 	0;
	setp.ne.s32 	%p54, %r5, 0;
	@%p54 bra 	$L__BB11_35;
	ld.shared.v2.f32 	{%f368, %f369}, [_ZZN3cub18CUB_300001_SM_10006detail6reduce18DeviceReduceKernelINS2_10policy_hubIN6thrust24THRUST_300001_SM_1000_NS7complexIfEEyN4cuda3std3__44plusIvEEE10Policy1000EPS8_ySD_S8_NSB_10__identityEEEvT0_PT3_T1_NS0_13GridEvenShareISL_EET2_T4_E12temp_storage+24];
	add.f32 	%f370, %f451, %f368;
	add.f32 	%f371, %f450, %f369;
	ld.shared.v2.f32 	{%f372, %f373}, [_ZZN3cub18CUB_300001_SM_10006detail6reduce18DeviceReduceKernelINS2_10policy_hubIN6thrust24THRUST_300001_SM_1000_NS7complexIfEEyN4cuda3std3__44plusIvEEE10Policy1000EPS8_ySD_S8_NSB_10__identityEEEvT0_PT3_T1_NS0_13GridEvenShareISL_EET2_T4_E12temp_storage+32];
	add.f32 	%f374, %f370, %f372;
	add.f32 	%f375, %f371, %f373;
	ld.shared.v2.f32 	{%f376, %f377}, [_ZZN3cub18CUB_300001_SM_10006detail6reduce18DeviceReduceKernelINS2_10policy_hubIN6thrust24THRUST_300001_SM_1000_NS7complexIfEEyN4cuda3std3__44plusIvEEE10Policy1000EPS8_ySD_S8_NSB_10__identityEEEvT0_PT3_T1_NS0_13GridEvenShareISL_EET2_T4_E12temp_storage+40];
	add.f32 	%f378, %f374, %f376;
	add.f32 	%f379, %f375, %f377;
	ld.shared.v2.f32 	{%f380, %f381}, [_ZZN3cub18CUB_300001_SM_10006detail6reduce18DeviceReduceKernelINS2_10policy_hubIN6thrust24THRUST_300001_SM_1000_NS7complexIfEEyN4cuda3std3__44plusIvEEE10Policy1000EPS8_ySD_S8_NSB_10__identityEEEvT0_PT3_T1_NS0_13GridEvenShareISL_EET2_T4_E12temp_storage+48];
	add.f32 	%f382, %f378, %f380;
	add.f32 	%f383, %f379, %f381;
	ld.shared.v2.f32 	{%f384, %f385}, [_ZZN3cub18CUB_300001_SM_10006detail6reduce18DeviceReduceKernelINS2_10policy_hubIN6thrust24THRUST_300001_SM_1000_NS7complexIfEEyN4cuda3std3__44plusIvEEE10Policy1000EPS8_ySD_S8_NSB_10__identityEEEvT0_PT3_T1_NS0_13GridEvenShareISL_EET2_T4_E12temp_storage+56];
	add.f32 	%f386, %f382, %f384;
	add.f32 	%f387, %f383, %f385;
	ld.shared.v2.f32 	{%f388, %f389}, [_ZZN3cub18CUB_300001_SM_10006detail6reduce18DeviceReduceKernelINS2_10policy_hubIN6thrust24THRUST_300001_SM_1000_NS7complexIfEEyN4cuda3std3__44plusIvEEE10Policy1000EPS8_ySD_S8_NSB_10__identityEEEvT0_PT3_T1_NS0_13GridEvenShareISL_EET2_T4_E12temp_storage+64];
	add.f32 	%f390, %f386, %f388;
	add.f32 	%f391, %f387, %f389;
	ld.shared.v2.f32 	{%f392, %f393}, [_ZZN3cub18CUB_300001_SM_10006detail6reduce18DeviceReduceKernelINS2_10policy_hubIN6thrust24THRUST_300001_SM_1000_NS7complexIfEEyN4cuda3std3__44plusIvEEE10Policy1000EPS8_ySD_S8_NSB_10__identityEEEvT0_PT3_T1_NS0_13GridEvenShareISL_EET2_T4_E12temp_storage+72];
	add.f32 	%f394, %f390, %f392;
	add.f32 	%f395, %f391, %f393;
	ld.shared.v2.f32 	{%f396, %f397}, [_ZZN3cub18CUB_300001_SM_10006detail6reduce18DeviceReduceKernelINS2_10policy_hubIN6thrust24THRUST_300001_SM_1000_NS7complexIfEEyN4cuda3std3__44plusIvEEE10Policy1000EPS8_ySD_S8_NSB_10__identityEEEvT0_PT3_T1_NS0_13GridEvenShareISL_EET2_T4_E12temp_storage+80];
	add.f32 	%f398, %f394, %f396;
	add.f32 	%f399, %f395, %f397;
	ld.shared.v2.f32 	{%f400, %f401}, [_ZZN3cub18CUB_300001_SM_10006detail6reduce18DeviceReduceKernelINS2_10policy_hubIN6thrust24THRUST_300001_SM_1000_NS7complexIfEEyN4cuda3std3__44plusIvEEE10Policy1000EPS8_ySD_S8_NSB_10__identityEEEvT0_PT3_T1_NS0_13GridEvenShareISL_EET2_T4_E12temp_storage+88];
	add.f32 	%f402, %f398, %f400;
	add.f32 	%f403, %f399, %f401;
	ld.shared.v2.f32 	{%f404, %f405}, [_ZZN3cub18CUB_300001_SM_10006detail6reduce18DeviceReduceKernelINS2_10policy_hubIN6thrust24THRUST_300001_SM_1000_NS7complexIfEEyN4cuda3std3__44plusIvEEE10Policy1000EPS8_ySD_S8_NSB_10__identityEEEvT0_PT3_T1_NS0_13GridEvenShareISL_EET2_T4_E12temp_storage+96];
	add.f32 	%f406, %f402, %f404;
	add.f32 	%f407, %f403, %f405;
	ld.shared.v2.f32 	{%f408, %f409}, [_ZZN3cub18CUB_300001_SM_10006detail6reduce18DeviceReduceKernelINS2_10policy_hubIN6thrust24THRUST_300001_SM_1000_NS7complexIfEEyN4cuda3std3__44plusIvEEE10Policy1000EPS8_ySD_S8_NSB_10__identityEEEvT0_PT3_T1_NS0_13GridEvenShareISL_EET2_T4_E12temp_storage+104];
	add.f32 	%f410, %f406, %f408;
	add.f32 	%f411, %f407, %f409;
	ld.shared.v2.f32 	{%f412, %f413}, [_ZZN3cub18CUB_300001_SM_10006detail6reduce18DeviceReduceKernelINS2_10policy_hubIN6thrust24THRUST_300001_SM_1000_NS7complexIfEEyN4cuda3std3__44plusIvEEE10Policy1000EPS8_ySD_S8_NSB_10__identityEEEvT0_PT3_T1_NS0_13GridEvenShareISL_EET2_T4_E12temp_storage+112];
	add.f32 	%f414, %f410, %f412;
	add.f32 	%f415, %f411, %f413;
	ld.shared.v2.f32 	{%f416, %f417}, [_ZZN3cub18CUB_300001_SM_10006detail6reduce18DeviceReduceKernelINS2_10policy_hubIN6thrust24THRUST_300001_SM_1000_NS7complexIfEEyN4cuda3std3__44plusIvEEE10Policy1000EPS8_ySD_S8_NSB_10__identityEEEvT0_PT3_T1_NS0_13GridEvenShareISL_EET2_T4_E12temp_storage+120];
	add.f32 	%f418, %f414, %f416;
	add.f32 	%f419, %f415, %f417;
	ld.shared.v2.f32 	{%f420, %f421}, [_ZZN3cub18CUB_300001_SM_10006detail6reduce18DeviceReduceKernelINS2_10policy_hubIN6thrust24THRUST_300001_SM_1000_NS7complexIfEEyN4cuda3std3__44plusIvEEE10Policy1000EPS8_ySD_S8_NSB_10__identityEEEvT0_PT3_T1_NS0_13GridEvenShareISL_EET2_T4_E12temp_storage+128];
	add.f32 	%f422, %f418, %f420;
	add.f32 	%f423, %f419, %f421;
	ld.shared.v2.f32 	{%f424, %f425}, [_ZZN3cub18CUB_300001_SM_10006detail6reduce18DeviceReduceKernelINS2_10policy_hubIN6thrust24THRUST_300001_SM_1000_NS7complexIfEEyN4cuda3std3__44plusIvEEE10Policy1000EPS8_ySD_S8_NSB_10__identityEEEvT0_PT3_T1_NS0_13GridEvenShareISL_EET2_T4_E12temp_storage+136];
	add.f32 	%f451, %f422, %f424;
	add.f32 	%f450, %f423, %f425;
	bra.uni 	$L__BB11_35;
$L__BB11_15:
	// begin inline asm
	mov.u32 %r173, %laneid;
	// end inline asm
	and.b32  	%r224, %r5, 992;
	add.s32 	%r225, %r224, 32;
	setp.gt.s32 	%p25, %r225, %r4;
	not.b32 	%r226, %r224;
	add.s32 	%r227, %r4, %r226;
	selp.b32 	%r222, %r227, 31, %p25;
	mov.b32 	%r175, %f437;
	mov.b32 	%r181, 1;
	mov.b32 	%r223, -1;
	// begin inline asm
	shfl.sync.down.b32 %r174, %r175, %r181, %r222, %r223;
	// end inline asm
	mov.b32 	%r180, %f436;
	// begin inline asm
	shfl.sync.down.b32 %r179, %r180, %r181, %r222, %r223;
	// end inline asm
	mov.b32 	%f226, %r174;
	mov.b32 	%f227, %r179;
	setp.lt.s32 	%p26, %r173, %r222;
	add.f32 	%f228, %f437, %f226;
	add.f32 	%f229, %f436, %f227;
	selp.f32 	%f230, %f228, %f437, %p26;
	selp.f32 	%f231, %f229, %f436, %p26;
	mov.b32 	%r185, %f230;
	mov.b32 	%r191, 2;
	// begin inline asm
	shfl.sync.down.b32 %r184, %r185, %r191, %r222, %r223;
	// end inline asm
	mov.b32 	%r190, %f231;
	// begin inline asm
	shfl.sync.down.b32 %r189, %r190, %r191, %r222, %r223;
	// end inline asm
	mov.b32 	%f232, %r184;
	mov.b32 	%f233, %r189;
	add.s32 	%r228, %r173, 2;
	setp.gt.s32 	%p27, %r228, %r222;
	add.f32 	%f234, %f230, %f232;
	add.f32 	%f235, %f231, %f233;
	selp.f32 	%f236, %f230, %f234, %p27;
	selp.f32 	%f237, %f231, %f235, %p27;
	mov.b32 	%r195, %f236;
	mov.b32 	%r201, 4;
	// begin inline asm
	shfl.sync.down.b32 %r194, %r195, %r201, %r222, %r223;
	// end inline asm
	mov.b32 	%r200, %f237;
	// begin inline asm
	shfl.sync.down.b32 %r199, %r200, %r201, %r222, %r223;
	// end inline asm
	mov.b32 	%f238, %r194;
	mov.b32 	%f239, %r199;
	add.s32 	%r229, %r173, 4;
	setp.gt.s32 	%p28, %r229, %r222;
	add.f32 	%f240, %f236, %f238;
	add.f32 	%f241, %f237, %f239;
	selp.f32 	%f242, %f236, %f240, %p28;
	selp.f32 	%f243, %f237, %f241, %p28;
	mov.b32 	%r205, %f242;
	mov.b32 	%r211, 8;
	// begin inline asm
	shfl.sync.down.b32 %r204, %r205, %r211, %r222, %r223;
	// end inline asm
	mov.b32 	%r210, %f243;
	// begin inline asm
	shfl.sync.down.b32 %r209, %r210, %r211, %r222, %r223;
	// end inline asm
	mov.b32 	%f244, %r204;
	mov.b32 	%f245, %r209;
	add.s32 	%r230, %r173, 8;
	setp.gt.s32 	%p29, %r230, %r222;
	add.f32 	%f246, %f242, %f244;
	add.f32 	%f247, %f243, %f245;
	selp.f32 	%f248, %f242, %f246, %p29;
	selp.f32 	%f249, %f243, %f247, %p29;
	mov.b32 	%r215, %f248;
	mov.b32 	%r221, 16;
	// begin inline asm
	shfl.sync.down.b32 %r214, %r215, %r221, %r222, %r223;
	// end inline asm
	mov.b32 	%r220, %f249;
	// begin inline asm
	shfl.sync.down.b32 %r219, %r220, %r221, %r222, %r223;
	// end inline asm
	mov.b32 	%f250, %r214;
	mov.b32 	%f251, %r219;
	add.s32 	%r231, %r173, 16;
	setp.gt.s32 	%p30, %r231, %r222;
	add.f32 	%f252, %f248, %f250;
	add.f32 	%f253, %f249, %f251;
	selp.f32 	%f451, %f248, %f252, %p30;
	selp.f32 	%f450, %f249, %f253, %p30;
	setp.ne.s32 	%p31, %r173, 0;
	@%p31 bra 	$L__BB11_17;
	shr.u32 	%r232, %r5, 2;
	and.b32  	%r233, %r232, 248;
	mov.u32 	%r234, _ZZN3cub18CUB_300001_SM_10006detail6reduce18DeviceReduceKernelINS2_10policy_hubIN6thrust24THRUST_300001_SM_1000_NS7complexIfEEyN4cuda3std3__44plusIvEEE10Policy1000EPS8_ySD_S8_NSB_10__identityEEEvT0_PT3_T1_NS0_13GridEvenShareISL_EET2_T4_E12temp_storage;
	add.s32 	%r235, %r234, %r233;
	st.shared.v2.f32 	[%r235+16], {%f451, %f450};
$L__BB11_17:
	bar.sync 	0;
	setp.ne.s32 	%p32, %r5, 0;
	@%p32 bra 	$L__BB11_35;
	setp.gt.s32 	%p33, %r4, 32;
	ld.shared.v2.f32 	{%f254, %f255}, [_ZZN3cub18CUB_300001_SM_10006detail6reduce18DeviceReduceKernelINS2_10policy_hubIN6thrust24THRUST_300001_SM_1000_NS7complexIfEEyN4cuda3std3__44plusIvEEE10Policy1000EPS8_ySD_S8_NSB_10__identityEEEvT0_PT3_T1_NS0_13GridEvenShareISL_EET2_T4_E12temp_storage+24];
	add.f32 	%f256, %f451, %f254;
	add.f32 	%f257, %f450, %f255;
	selp.f32 	%f258, %f256, %f451, %p33;
	selp.f32 	%f259, %f257, %f450, %p33;
	setp.gt.s32 	%p34, %r4, 64;
	ld.shared.v2.f32 	{%f260, %f261}, [_ZZN3cub18CUB_300001_SM_10006detail6reduce18DeviceReduceKernelINS2_10policy_hubIN6thrust24THRUST_300001_SM_1000_NS7complexIfEEyN4cuda3std3__44plusIvEEE10Policy1000EPS8_ySD_S8_NSB_10__identityEEEvT0_PT3_T1_NS0_13GridEvenShareISL_EET2_T4_E12temp_storage+32];
	add.f32 	%f262, %f258, %f260;
	add.f32 	%f263, %f259, %f261;
	selp.f32 	%f264, %f262, %f258, %p34;
	selp.f32 	%f265, %f263, %f259, %p34;
	setp.gt.s32 	%p35, %r4, 96;
	ld.shared.v2.f32 	{%f266, %f267}, [_ZZN3cub18CUB_300001_SM_10006detail6reduce18DeviceReduceKernelINS2_10policy_hubIN6thrust24THRUST_300001_SM_1000_NS7complexIfEEyN4cuda3std3__44plusIvEEE10Policy1000EPS8_ySD_S8_NSB_10__identityEEEvT0_PT3_T1_NS0_13GridEvenShareISL_EET2_T4_E12temp_storage+40];
	add.f32 	%f268, %f264, %f266;
	add.f32 	%f269, %f265, %f267;
	selp.f32 	%f270, %f268, %f264, %p35;
	selp.f32 	%f271, %f269, %f265, %p35;
	setp.gt.s32 	%p36, %r4, 128;
	ld.shared.v2.f32 	{%f272, %f273}, [_ZZN3cub18CUB_300001_SM_10006detail6reduce18DeviceReduceKernelINS2_10policy_hubIN6thrust24THRUST_300001_SM_1000_NS7complexIfEEyN4cuda3std3__44plusIvEEE10Policy1000EPS8_ySD_S8_NSB_10__identityEEEvT0_PT3_T1_NS0_13GridEvenShareISL_EET2_T4_E12temp_storage+48];
	add.f32 	%f274, %f270, %f272;
	add.f32 	%f275, %f271, %f273;
	selp.f32 	%f276, %f274, %f270, %p36;
	selp.f32 	%f277, %f275, %f271, %p36;
	setp.gt.s32 	%p37, %r4, 160;
	ld.shared.v2.f32 	{%f278, %f279}, [_ZZN3cub18CUB_300001_SM_10006detail6reduce18DeviceReduceKernelINS2_10policy_hubIN6thrust24THRUST_300001_SM_1000_NS7complexIfEEyN4cuda3std3__44plusIvEEE10Policy1000EPS8_ySD_S8_NSB_10__identityEEEvT0_PT3_T1_NS0_13GridEvenShareISL_EET2_T4_E12temp_storage+56];
	add.f32 	%f280, %f276, %f278;
	add.f32 	%f281, %f277, %f279;
	selp.f32 	%f282, %f280, %f276, %p37;
	selp.f32 	%f283, %f281, %f277, %p37;
	setp.gt.s32 	%p38, %r4, 192;
	ld.shared.v2.f32 	{%f284, %f285}, [_ZZN3cub18CUB_300001_SM_10006detail6reduce18DeviceReduceKernelINS2_10policy_hubIN6thrust24THRUST_300001_SM_1000_NS7complexIfEEyN4cuda3std3__44plusIvEEE10Policy1000EPS8_ySD_S8_NSB_10__identityEEEvT0_PT3_T1_NS0_13GridEvenShareISL_EET2_T4_E12temp_storage+64];
	add.f32 	%f286, %f282, %f284;
	add.f32 	%f287, %f283, %f285;
	selp.f32 	%f288, %f286, %f282, %p38;
	selp.f32 	%f289, %f287, %f283, %p38;
	setp.gt.s32 	%p39, %r4, 224;
	ld.shared.v2.f32 	{%f290, %f291}, [_ZZN3cub18CUB_300001_SM_10006detail6reduce18DeviceReduceKernelINS2_10policy_hubIN6thrust24THRUST_300001_SM_1000_NS7complexIfEEyN4cuda3std3__44plusIvEEE10Policy1000EPS8_ySD_S8_NSB_10__identityEEEvT0_PT3_T1_NS0_13GridEvenShareISL_EET2_T4_E12temp_storage+72];
	add.f32 	%f292, %f288, %f290;
	add.f32 	%f293, %f289, %f291;
	selp.f32 	%f294, %f292, %f288, %p39;
	selp.f32 	%f295, %f293, %f289, %p39;
	setp.gt.s32 	%p40, %r4, 256;
	ld.shared.v2.f32 	{%f296, %f297}, [_ZZN3cub18CUB_300001_SM_10006detail6reduce18DeviceReduceKernelINS2_10policy_hubIN6thrust24THRUST_300001_SM_1000_NS7complexIfEEyN4cuda3std3__44plusIvEEE10Policy1000EPS8_ySD_S8_NSB_10__identityEEEvT0_PT3_T1_NS0_13GridEvenShareISL_EET2_T4_E12temp_storage+80];
	add.f32 	%f298, %f294, %f296;
	add.f32 	%f299, %f295, %f297;
	selp.f32 	%f300, %f298, %f294, %p40;
	selp.f32 	%f301, %f299, %f295, %p40;
	setp.gt.s32 	%p41, %r4, 288;
	ld.shared.v2.f32 	{%f302, %f303}, [_ZZN3cub18CUB_300001_SM_10006detail6reduce18DeviceReduceKernelINS2_10policy_hubIN6thrust24THRUST_300001_SM_1000_NS7complexIfEEyN4cuda3std3__44plusIvEEE10Policy1000EPS8_ySD_S8_NSB_10__identityEEEvT0_PT3_T1_NS0_13GridEvenShareISL_EET2_T4_E12temp_storage+88];
	add.f32 	%f304, %f300, %f302;
	add.f32 	%f305, %f301, %f303;
	selp.f32 	%f306, %f304, %f300, %p41;
	selp.f32 	%f307, %f305, %f301, %p41;
	setp.gt.s32 	%p42, %r4, 320;
	ld.shared.v2.f32 	{%f308, %f309}, [_ZZN3cub18CUB_300001_SM_10006detail6reduce18DeviceReduceKernelINS2_10policy_hubIN6thrust24THRUST_300001_SM_1000_NS7complexIfEEyN4cuda3std3__44plusIvEEE10Policy1000EPS8_ySD_S8_NSB_10__identityEEEvT0_PT3_T1_NS0_13GridEvenShareISL_EET2_T4_E12temp_storage+96];
	add.f32 	%f310, %f306, %f308;
	add.f32 	%f311, %f307, %f309;
	selp.f32 	%f312, %f310, %f306, %p42;
	selp.f32 	%f313, %f311, %f307, %p42;
	setp.gt.s32 	%p43, %r4, 352;
	ld.shared.v2.f32 	{%f314, %f315}, [_ZZN3cub18CUB_300001_SM_10006detail6reduce18DeviceReduceKernelINS2_10policy_hubIN6thrust24THRUST_300001_SM_1000_NS7complexIfEEyN4cuda3std3__44plusIvEEE10Policy1000EPS8_ySD_S8_NSB_10__identityEEEvT0_PT3_T1_NS0_13GridEvenShareISL_EET2_T4_E12temp_storage+104];
	add.f32 	%f316, %f312, %f314;
	add.f32 	%f317, %f313, %f315;
	selp.f32 	%f318, %f316, %f312, %p43;
	selp.f32 	%f319, %f317, %f313, %p43;
	setp.gt.s32 	%p44, %r4, 384;
	ld.shared.v2.f32 	{%f320, %f321}, [_ZZN3cub18CUB_300001_SM_10006detail6reduce18DeviceReduceKernelINS2_10policy_hubIN6thrust24THRUST_300001_SM_1000_NS7complexIfEEyN4cuda3std3__44plusIvEEE10Policy1000EPS8_ySD_S8_NSB_10__identityEEEvT0_PT3_T1_NS0_13GridEvenShareISL_EET2_T4_E12temp_storage+112];
	add.f32 	%f322, %f318, %f320;
	add.f32 	%f323, %f319, %f321;
	selp.f32 	%f324, %f322, %f318, %p44;
	selp.f32 	%f325, %f323, %f319, %p44;
	setp.gt.s32 	%p45, %r4, 416;
	ld.shared.v2.f32 	{%f326, %f327}, [_ZZN3cub18CUB_300001_SM_10006detail6reduce18DeviceReduceKernelINS2_10policy_hubIN6thrust24THRUST_300001_SM_1000_NS7complexIfEEyN4cuda3std3__44plusIvEEE10Policy1000EPS8_ySD_S8_NSB_10__identityEEEvT0_PT3_T1_NS0_13GridEvenShareISL_EET2_T4_E12temp_storage+120];
	add.f32 	%f328, %f324, %f326;
	add.f32 	%f329, %f325, %f327;
	selp.f32 	%f330, %f328, %f324, %p45;
	selp.f32 	%f331, %f329, %f325, %p45;
	setp.gt.s32 	%p46, %r4, 448;
	ld.shared.v2.f32 	{%f332, %f333}, [_ZZN3cub18CUB_300001_SM_10006detail6reduce18DeviceReduceKernelINS2_10policy_hubIN6thrust24THRUST_300001_SM_1000_NS7complexIfEEyN4cuda3std3__44plusIvEEE10Policy1000EPS8_ySD_S8_NSB_10__identityEEEvT0_PT3_T1_NS0_13GridEvenShareISL_EET2_T4_E12temp_storage+128];
	add.f32 	%f334, %f330, %f332;
	add.f32 	%f335, %f331, %f333;
	selp.f32 	%f336, %f334, %f330, %p46;
	selp.f32 	%f337, %f335, %f331, %p46;
	setp.gt.s32 	%p47, %r4, 480;
	ld.shared.v2.f32 	{%f338, %f339}, [_ZZN3cub18CUB_300001_SM_10006detail6reduce18DeviceReduceKernelINS2_10policy_hubIN6thrust24THRUST_300001_SM_1000_NS7complexIfEEyN4cuda3std3__44plusIvEEE10Policy1000EPS8_ySD_S8_NSB_10__identityEEEvT0_PT3_T1_NS0_13GridEvenShareISL_EET2_T4_E12temp_storage+136];
	add.f32 	%f340, %f336, %f338;
	add.f32 	%f341, %f337, %f339;
	selp.f32 	%f451, %f340, %f336, %p47;
	selp.f32 	%f450, %f341, %f337, %p47;
	bra.uni 	$L__BB11_35;
$L__BB11_19:
	cvt.u32.u64 	%r36, %rd3;
	mov.u32 	%r17, %tid.x;
	add.s32 	%r37, %r36, %r17;
	mul.wide.u32 	%rd40, %r37, 8;
	add.s64 	%rd27, %rd24, %rd40;
	// begin inline asm
	ld.global.nc.u64 %rd26, [%rd27];
	// end inline asm
	mov.b64 	{%r38, %r39}, %rd26;
	mov.b32 	%f57, %r39;
	mov.b32 	%f58, %r38;
	add.s64 	%rd29, %rd27, 4096;
	// begin inline asm
	ld.global.nc.u64 %rd28, [%rd29];
	// end inline asm
	mov.b64 	{%r40, %r41}, %rd28;
	mov.b32 	%f59, %r41;
	mov.b32 	%f60, %r40;
	add.s64 	%rd31, %rd27, 8192;
	// begin inline asm
	ld.global.nc.u64 %rd30, [%rd31];
	// end inline asm
	mov.b64 	{%r42, %r43}, %rd30;
	mov.b32 	%f61, %r43;
	mov.b32 	%f62, %r42;
	add.s64 	%rd33, %rd27, 12288;
	// begin inline asm
	ld.global.nc.u64 %rd32, [%rd33];
	// end inline asm
	mov.b64 	{%r44, %r45}, %rd32;
	mov.b32 	%f63, %r45;
	mov.b32 	%f64, %r44;
	add.s64 	%rd35, %rd27, 16384;
	// begin inline asm
	ld.global.nc.u64 %rd34, [%rd35];
	// end inline asm
	mov.b64 	{%r46, %r47}, %rd34;
	mov.b32 	%f65, %r47;
	mov.b32 	%f66, %r46;
	add.s64 	%rd37, %rd27, 20480;
	// begin inline asm
	ld.global.nc.u64 %rd36, [%rd37];
	// end inline asm
	mov.b64 	{%r48, %r49}, %rd36;
	mov.b32 	%f67, %r49;
	mov.b32 	%f68, %r48;
	add.s64 	%rd39, %rd27, 24576;
	// begin inline asm
	ld.global.nc.u64 %rd38, [%rd39];
	// end inline asm
	mov.b64 	{%r50, %r51}, %rd38;
	mov.b32 	%f69, %r51;
	mov.b32 	%f70, %r50;
	add.f32 	%f71, %f58, %f60;
	add.f32 	%f72, %f57, %f59;
	add.f32 	%f73, %f71, %f62;
	add.f32 	%f74, %f72, %f61;
	add.f32 	%f75, %f73, %f64;
	add.f32 	%f76, %f74, %f63;
	add.f32 	%f77, %f75, %f66;
	add.f32 	%f78, %f76, %f65;
	add.f32 	%f79, %f77, %f68;
	add.f32 	%f80, %f78, %f67;
	add.f32 	%f449, %f79, %f70;
	add.f32 	%f448, %f80, %f69;
	setp.lt.u64 	%p2, %rd4, %rd2;
	@%p2 bra 	$L__BB11_31;
	cvt.u32.u64 	%r53, %rd2;
	cvt.u64.u32 	%rd9, %r17;
	add.s64 	%rd100, %rd3, %rd2;
	add.s64 	%rd41, %rd100, %rd9;
	shl.b64 	%rd42, %rd41, 3;
	add.s64 	%rd99, %rd24, %rd42;
	cvt.u32.u64 	%r18, %rd1;
	not.b32 	%r55, %r17;
	add.s32 	%r56, %r55, %r18;
	sub.s32 	%r57, %r56, %r53;
	sub.s32 	%r297, %r57, %r36;
	mov.b32 	%r298, 0;
	mov.u64 	%rd101, %rd3;
$L__BB11_21:
	add.s64 	%rd101, %rd101, %rd2;
	add.s64 	%rd43, %rd1, -3584;
	setp.gt.u64 	%p3, %rd101, %rd43;
	@%p3 bra 	$L__BB11_23;
	add.s64 	%rd59, %rd101, %rd9;
	shl.b64 	%rd60, %rd59, 3;
	add.s64 	%rd45, %rd24, %rd60;
	// begin inline asm
	ld.global.nc.u64 %rd44, [%rd45];
	// end inline asm
	mov.b64 	{%r60, %r61}, %rd44;
	mov.b32 	%f81, %r61;
	mov.b32 	%f82, %r60;
	add.s64 	%rd47, %rd45, 4096;
	// begin inline asm
	ld.global.nc.u64 %rd46, [%rd47];
	// end inline asm
	mov.b64 	{%r62, %r63}, %rd46;
	mov.b32 	%f83, %r63;
	mov.b32 	%f84, %r62;
	add.s64 	%rd49, %rd45, 8192;
	// begin inline asm
	ld.global.nc.u64 %rd48, [%rd49];
	// end inline asm
	mov.b64 	{%r64, %r65}, %rd48;
	mov.b32 	%f85, %r65;
	mov.b32 	%f86, %r64;
	add.s64 	%rd51, %rd45, 12288;
	// begin inline asm
	ld.global.nc.u64 %rd50, [%rd51];
	// end inline asm
	mov.b64 	{%r66, %r67}, %rd50;
	mov.b32 	%f87, %r67;
	mov.b32 	%f88, %r66;
	add.s64 	%rd53, %rd45, 16384;
	// begin inline asm
	ld.global.nc.u64 %rd52, [%rd53];
	// end inline asm
	mov.b64 	{%r68, %r69}, %rd52;
	mov.b32 	%f89, %r69;
	mov.b32 	%f90, %r68;
	add.s64 	%rd55, %rd45, 20480;
	// begin inline asm
	ld.global.nc.u64 %rd54, [%rd55];
	// end inline asm
	mov.b64 	{%r70, %r71}, %rd54;
	mov.b32 	%f91, %r71;
	mov.b32 	%f92, %r70;
	add.s64 	%rd57, %rd45, 24576;
	// begin inline asm
	ld.global.nc.u64 %rd56, [%rd57];
	// end inline asm
	mov.b64 	{%r72, %r73}, %rd56;
	mov.b32 	%f93, %r73;
	mov.b32 	%f94, %r72;
	add.f32 	%f95, %f449, %f82;
	add.f32 	%f96, %f448, %f81;
	add.f32 	%f97, %f95, %f84;
	add.f32 	%f98, %f96, %f83;
	add.f32 	%f99, %f97, %f86;
	add.f32 	%f100, %f98, %f85;
	add.f32 	%f101, %f99, %f88;
	add.f32 	%f102, %f100, %f87;
	add.f32 	%f103, %f101, %f90;
	add.f32 	%f104, %f102, %f89;
	add.f32 	%f105, %f103, %f92;
	add.f32 	%f106, %f104, %f91;
	add.f32 	%f449, %f105, %f94;
	add.f32 	%f448, %f106, %f93;
	sub.s64 	%rd61, %rd1, %rd101;
	setp.lt.u64 	%p4, %rd61, %rd2;
	add.s32 	%r298, %r298, 1;
	add.s64 	%rd100, %rd100, %rd2;
	mul.wide.s32 	%rd62, %r34, 8;
	add.s64 	%rd99, %rd99, %rd62;
	sub.s32 	%r297, %r297, %r34;
	@%p4 bra 	$L__BB11_31;
	bra.uni 	$L__BB11_21;
$L__BB11_23:
	setp.le.u64 	%p5, %rd1, %rd101;
	@%p5 bra 	$L__BB11_31;
	cvt.u32.u64 	%r74, %rd101;
	sub.s32 	%r24, %r18, %r74;
	setp.ge.s32 	%p6, %r17, %r24;
	@%p6 bra 	$L__BB11_31;
	cvt.u32.u64 	%r76, %rd2;
	cvt.u32.u64 	%r77, %rd3;
	not.b32 	%r78, %r17;
	add.s32 	%r79, %r78, %r18;
	add.s32 	%r80, %r76, %r77;
	sub.s32 	%r81, %r79, %r80;
	mul.lo.s32 	%r82, %r1, %r298;
	mad.lo.s32 	%r25, %r82, -3584, %r81;
	and.b32  	%r83, %r25, 1536;
	setp.eq.s32 	%p7, %r83, 1536;
	mov.u32 	%r301, %r17;
	@%p7 bra 	$L__BB11_28;
	cvt.u16.u32 	%rs1, %r297;
	shr.u16 	%rs2, %rs1, 9;
	add.s16 	%rs3, %rs2, 1;
	cvt.u32.u16 	%r84, %rs3;
	and.b32  	%r85, %r84, 3;
	neg.s32 	%r299, %r85;
	mov.u32 	%r301, %r17;
$L__BB11_27:
	.pragma "nounroll";
	// begin inline asm
	ld.global.nc.u64 %rd63, [%rd99];
	// end inline asm
	mov.b64 	{%r86, %r87}, %rd63;
	mov.b32 	%f108, %r87;
	mov.b32 	%f109, %r86;
	add.f32 	%f449, %f449, %f109;
	add.f32 	%f448, %f448, %f108;
	add.s32 	%r301, %r301, 512;
	add.s64 	%rd99, %rd99, 4096;
	add.s32 	%r299, %r299, 1;
	setp.ne.s32 	%p8, %r299, 0;
	@%p8 bra 	$L__BB11_27;
$L__BB11_28:
	setp.lt.u32 	%p9, %r25, 1536;
	@%p9 bra 	$L__BB11_31;
	cvt.u64.u32 	%rd65, %r301;
	add.s64 	%rd66, %rd65, %rd100;
	shl.b64 	%rd67, %rd66, 3;
	add.s64 	%rd103, %rd24, %rd67;
$L__BB11_30:
	// begin inline asm
	ld.global.nc.u64 %rd68, [%rd103];
	// end inline asm
	mov.b64 	{%r88, %r89}, %rd68;
	mov.b32 	%f110, %r89;
	mov.b32 	%f111, %r88;
	add.f32 	%f112, %f449, %f111;
	add.f32 	%f113, %f448, %f110;
	add.s64 	%rd71, %rd103, 4096;
	// begin inline asm
	ld.global.nc.u64 %rd70, [%rd71];
	// end inline asm
	mov.b64 	{%r90, %r91}, %rd70;
	mov.b32 	%f114, %r91;
	mov.b32 	%f115, %r90;
	add.f32 	%f116, %f112, %f115;
	add.f32 	%f117, %f113, %f114;
	add.s64 	%rd73, %rd103, 8192;
	// begin inline asm
	ld.global.nc.u64 %rd72, [%rd73];
	// end inline asm
	mov.b64 	{%r92, %r93}, %rd72;
	mov.b32 	%f118, %r93;
	mov.b32 	%f119, %r92;
	add.f32 	%f120, %f116, %f119;
	add.f32 	%f121, %f117, %f118;
	add.s64 	%rd75, %rd103, 12288;
	// begin inline asm
	ld.global.nc.u64 %rd74, [%rd75];
	// end inline asm
	mov.b64 	{%r94, %r95}, %rd74;
	mov.b32 	%f122, %r95;
	mov.b32 	%f123, %r94;
	add.f32 	%f449, %f120, %f123;
	add.f32 	%f448, %f121, %f122;
	add.s32 	%r301, %r301, 2048;
	add.s64 	%rd103, %rd103, 16384;
	setp.lt.s32 	%p10, %r301, %r24;
	@%p10 bra 	$L__BB11_30;
$L__BB11_31:
	// begin inline asm
	mov.u32 %r96, %laneid;
	// end inline asm
	mov.b32 	%r98, %f449;
	mov.b32 	%r104, 1;
	mov.b32 	%r145, 31;
	mov.b32 	%r146, -1;
	// begin inline asm
	shfl.sync.down.b32 %r97, %r98, %r104, %r145, %r146;
	// end inline asm
	mov.b32 	%r103, %f448;
	// begin inline asm
	shfl.sync.down.b32 %r102, %r103, %r104, %r145, %r146;
	// end inline asm
	mov.b32 	%f124, %r97;
	mov.b32 	%f125, %r102;
	setp.gt.s32 	%p11, %r96, 30;
	add.f32 	%f126, %f449, %f124;
	add.f32 	%f127, %f448, %f125;
	selp.f32 	%f128, %f449, %f126, %p11;
	selp.f32 	%f129, %f448, %f127, %p11;
	mov.b32 	%r108, %f128;
	mov.b32 	%r114, 2;
	// begin inline asm
	shfl.sync.down.b32 %r107, %r108, %r114, %r145, %r146;
	// end inline asm
	mov.b32 	%r113, %f129;
	// begin inline asm
	shfl.sync.down.b32 %r112, %r113, %r114, %r145, %r146;
	// end inline asm
	mov.b32 	%f130, %r107;
	mov.b32 	%f131, %r112;
	setp.gt.s32 	%p12, %r96, 29;
	add.f32 	%f132, %f128, %f130;
	add.f32 	%f133, %f129, %f131;
	selp.f32 	%f134, %f128, %f132, %p12;
	selp.f32 	%f135, %f129, %f133, %p12;
	mov.b32 	%r118, %f134;
	mov.b32 	%r124, 4;
	// begin inline asm
	shfl.sync.down.b32 %r117, %r118, %r124, %r145, %r146;
	// end inline asm
	mov.b32 	%r123, %f135;
	// begin inline asm
	shfl.sync.down.b32 %r122, %r123, %r124, %r145, %r146;
	// end inline asm
	mov.b32 	%f136, %r117;
	mov.b32 	%f137, %r122;
	setp.gt.s32 	%p13, %r96, 27;
	add.f32 	%f138, %f134, %f136;
	add.f32 	%f139, %f135, %f137;
	selp.f32 	%f140, %f134, %f138, %p13;
	selp.f32 	%f141, %f135, %f139, %p13;
	mov.b32 	%r128, %f140;
	mov.b32 	%r134, 8;
	// begin inline asm
	shfl.sync.down.b32 %r127, %r128, %r134, %r145, %r146;
	// end inline asm
	mov.b32 	%r133, %f141;
	// begin inline asm
	shfl.sync.down.b32 %r132, %r133, %r134, %r145, %r146;
	// end inline asm
	mov.b32 	%f142, %r127;
	mov.b32 	%f143, %r132;
	setp.gt.s32 	%p14, %r96, 23;
	add.f32 	%f144, %f140, %f142;
	add.f32 	%f145, %f141, %f143;
	selp.f32 	%f146, %f140, %f144, %p14;
	selp.f32 	%f147, %f141, %f145, %p14;
	mov.b32 	%r138, %f146;
	mov.b32 	%r144, 16;
	// begin inline asm
	shfl.sync.down.b32 %r137, %r138, %r144, %r145, %r146;
	// end inline asm
	mov.b32 	%r143, %f147;
	// begin inline asm
	shfl.sync.down.b32 %r142, %r143, %r144, %r145, %r146;
	// end inline asm
	mov.b32 	%f148, %r137;
	mov.b32 	%f149, %r142;
	setp.gt.s32 	%p15, %r96, 15;
	add.f32 	%f49, %f146, %f148;
	add.f32 	%f50, %f147, %f149;
	selp.f32 	%f451, %f146, %f49, %p15;
	selp.f32 	%f450, %f147, %f50, %p15;
	setp.ne.s32 	%p16, %r96, 0;
	@%p16 bra 	$L__BB11_33;
	shr.u32 	%r147, %r17, 2;
	and.b32  	%r148, %r147, 248;
	mov.u32 	%r149, _ZZN3cub18CUB_300001_SM_10006detail6reduce18DeviceReduceKernelINS2_10policy_hubIN6thrust24THRUST_300001_SM_1000_NS7complexIfEEyN4cuda3std3__44plusIvEEE10Policy1000EPS8_ySD_S8_NSB_10__identityEEEvT0_PT3_T1_NS0_13GridEvenShareISL_EET2_T4_E12temp_storage;
	add.s32 	%r150, %r149, %r148;
	st.shared.v2.f32 	[%r150+16], {%f49, %f50};
$L__BB11_33:
	bar.sync 	0;
	setp.ne.s32 	%p17, %r17, 0;
	@%p17 bra 	$L__BB11_35;
	ld.shared.v2.f32 	{%f150, %f151}, [_ZZN3cub18CUB_300001_SM_10006detail6reduce18DeviceReduceKernelINS2_10policy_hubIN6thrust24THRUST_300001_SM_1000_NS7complexIfEEyN4cuda3std3__44plusIvEEE10Policy1000EPS8_ySD_S8_NSB_10__identityEEEvT0_PT3_T1_NS0_13GridEvenShareISL_EET2_T4_E12temp_storage+24];
	add.f32 	%f152, %f451, %f150;
	add.f32 	%f153, %f450, %f151;
	ld.shared.v2.f32 	{%f154, %f155}, [_ZZN3cub18CUB_300001_SM_10006detail6reduce18DeviceReduceKernelINS2_10policy_hubIN6thrust24THRUST_300001_SM_1000_NS7complexIfEEyN4cuda3std3__44plusIvEEE10Policy1000EPS8_ySD_S8_NSB_10__identityEEEvT0_PT3_T1_NS0_13GridEvenShareISL_EET2_T4_E12temp_storage+32];
	add.f32 	%f156, %f152, %f154;
	add.f32 	%f157, %f153, %f155;
	ld.shared.v2.f32 	{%f158, %f159}, [_ZZN3cub18CUB_300001_SM_10006detail6reduce18DeviceReduceKernelINS2_10policy_hubIN6thrust24THRUST_300001_SM_1000_NS7complexIfEEyN4cuda3std3__44plusIvEEE10Policy1000EPS8_ySD_S8_NSB_10__identityEEEvT0_PT3_T1_NS0_13GridEvenShareISL_EET2_T4_E12temp_storage+40];
	add.f32 	%f160, %f156, %f158;
	add.f32 	%f161, %f157, %f159;
	ld.shared.v2.f32 	{%f162, %f163}, [_ZZN3cub18CUB_300001_SM_10006detail6reduce18DeviceReduceKernelINS2_10policy_hubIN6thrust24THRUST_300001_SM_1000_NS7complexIfEEyN4cuda3std3__44plusIvEEE10Policy1000EPS8_ySD_S8_NSB_10__identityEEEvT0_PT3_T1_NS0_13GridEvenShareISL_EET2_T4_E12temp_storage+48];
	add.f32 	%f164, %f160, %f162;
	add.f32 	%f165, %f161, %f163;
	ld.shared.v2.f32 	{%f166, %f167}, [_ZZN3cub18CUB_300001_SM_10006detail6reduce18DeviceReduceKernelINS2_10policy_hubIN6thrust24THRUST_300001_SM_1000_NS7complexIfEEyN4cuda3std3__44plusIvEEE10Policy1000EPS8_ySD_S8_NSB_10__identityEEEvT0_PT3_T1_NS0_13GridEvenShareISL_EET2_T4_E12temp_storage+56];
	add.f32 	%f168, %f164, %f166;
	add.f32 	%f169, %f165, %f167;
	ld.shared.v2.f32 	{%f170, %f171}, [_ZZN3cub18CUB_300001_SM_10006detail6reduce18DeviceReduceKernelINS2_10policy_hubIN6thrust24THRUST_300001_SM_1000_NS7complexIfEEyN4cuda3std3__44plusIvEEE10Policy1000EPS8_ySD_S8_NSB_10__identityEEEvT0_PT3_T1_NS0_13GridEvenShareISL_EET2_T4_E12temp_storage+64];
	add.f32 	%f172, %f168, %f170;
	add.f32 	%f173, %f169, %f171;
	ld.shared.v2.f32 	{%f174, %f175}, [_ZZN3cub18CUB_300001_SM_10006detail6reduce18DeviceReduceKernelINS2_10policy_hubIN6thrust24THRUST_300001_SM_1000_NS7complexIfEEyN4cuda3std3__44plusIvEEE10Policy1000EPS8_ySD_S8_NSB_10__identityEEEvT0_PT3_T1_NS0_13GridEvenShareISL_EET2_T4_E12temp_storage+72];
	add.f32 	%f176, %f172, %f174;
	add.f32 	%f177, %f173, %f175;
	ld.shared.v2.f32 	{%f178, %f179}, [_ZZN3cub18CUB_300001_SM_10006detail6reduce18DeviceReduceKernelINS2_10policy_hubIN6thrust24THRUST_300001_SM_1000_NS7complexIfEEyN4cuda3std3__44plusIvEEE10Policy1000EPS8_ySD_S8_NSB_10__identityEEEvT0_PT3_T1_NS0_13GridEvenShareISL_EET2_T4_E12temp_storage+80];
	add.f32 	%f180, %f176, %f178;
	add.f32 	%f181, %f177, %f179;
	ld.shared.v2.f32 	{%f182, %f183}, [_ZZN3cub18CUB_300001_SM_10006detail6reduce18DeviceReduceKernelINS2_10policy_hubIN6thrust24THRUST_300001_SM_1000_NS7complexIfEEyN4cuda3std3__44plusIvEEE10Policy1000EPS8_ySD_S8_NSB_10__identityEEEvT0_PT3_T1_NS0_13GridEvenShareISL_EET2_T4_E12temp_storage+88];
	add.f32 	%f184, %f180, %f182;
	add.f32 	%f185, %f181, %f183;
	ld.shared.v2.f32 	{%f186, %f187}, [_ZZN3cub18CUB_300001_SM_10006detail6reduce18DeviceReduceKernelINS2_10policy_hubIN6thrust24THRUST_300001_SM_1000_NS7complexIfEEyN4cuda3std3__44plusIvEEE10Policy1000EPS8_ySD_S8_NSB_10__identityEEEvT0_PT3_T1_NS0_13GridEvenShareISL_EET2_T4_E12temp_storage+96];
	add.f32 	%f188, %f184, %f186;
	add.f32 	%f189, %f185, %f187;
	ld.shared.v2.f32 	{%f190, %f191}, [_ZZN3cub18CUB_300001_SM_10006detail6reduce18DeviceReduceKernelINS2_10policy_hubIN6thrust24THRUST_300001_SM_1000_NS7complexIfEEyN4cuda3std3__44plusIvEEE10Policy1000EPS8_ySD_S8_NSB_10__identityEEEvT0_PT3_T1_NS0_13GridEvenShareISL_EET2_T4_E12temp_storage+104];
	add.f32 	%f192, %f188, %f190;
	add.f32 	%f193, %f189, %f191;
	ld.shared.v2.f32 	{%f194, %f195}, [_ZZN3cub18CUB_300001_SM_10006detail6reduce18DeviceReduceKernelINS2_10policy_hubIN6thrust24THRUST_300001_SM_1000_NS7complexIfEEyN4cuda3std3__44plusIvEEE10Policy1000EPS8_ySD_S8_NSB_10__identityEEEvT0_PT3_T1_NS0_13GridEvenShareISL_EET2_T4_E12temp_storage+112];
	add.f32 	%f196, %f192, %f194;
	add.f32 	%f197, %f193, %f195;
	ld.shared.v2.f32 	{%f198, %f199}, [_ZZN3cub18CUB_300001_SM_10006detail6reduce18DeviceReduceKernelINS2_10policy_hubIN6thrust24THRUST_300001_SM_1000_NS7complexIfEEyN4cuda3std3__44plusIvEEE10Policy1000EPS8_ySD_S8_NSB_10__identityEEEvT0_PT3_T1_NS0_13GridEvenShareISL_EET2_T4_E12temp_storage+120];
	add.f32 	%f200, %f196, %f198;
	add.f32 	%f201, %f197, %f199;
	ld.shared.v2.f32 	{%f202, %f203}, [_ZZN3cub18CUB_300001_SM_10006detail6reduce18DeviceReduceKernelINS2_10policy_hubIN6thrust24THRUST_300001_SM_1000_NS7complexIfEEyN4cuda3std3__44plusIvEEE10Policy1000EPS8_ySD_S8_NSB_10__identityEEEvT0_PT3_T1_NS0_13GridEvenShareISL_EET2_T4_E12temp_storage+128];
	add.f32 	%f204, %f200, %f202;
	add.f32 	%f205, %f201, %f203;
	ld.shared.v2.f32 	{%f206, %f207}, [_ZZN3cub18CUB_300001_SM_10006detail6reduce18DeviceReduceKernelINS2_10policy_hubIN6thrust24THRUST_300001_SM_1000_NS7complexIfEEyN4cuda3std3__44plusIvEEE10Policy1000EPS8_ySD_S8_NSB_10__identityEEEvT0_PT3_T1_NS0_13GridEvenShareISL_EET2_T4_E12temp_storage+136];
	add.f32 	%f451, %f204, %f206;
	add.f32 	%f450, %f205, %f207;
$L__BB11_35:
	mov.u32 	%r291, %tid.x;
	setp.ne.s32 	%p55, %r291, 0;
	@%p55 bra 	$L__BB11_37;
	ld.param.u64 	%rd97, [_ZN3cub18CUB_300001_SM_10006detail6reduce18DeviceReduceKernelINS2_10policy_hubIN6thrust24THRUST_300001_SM_1000_NS7complexIfEEyN4cuda3std3__44plusIvEEE10Policy1000EPS8_ySD_S8_NSB_10__identityEEEvT0_PT3_T1_NS0_13GridEvenShareISL_EET2_T4__param_1];
	cvta.to.global.u64 	%rd94, %rd97;
	mul.wide.u32 	%rd95, %r2, 8;
	add.s64 	%rd96, %rd94, %rd95;
	st.global.v2.f32 	[%rd96], {%f451, %f450};
$L__BB11_37:
	ret;

}
	// .globl	_ZN3cub18CUB_300001_SM_10006detail6reduce28DeviceReduceSingleTileKernelINS2_10policy_hubIN6thrust24THRUST_300001_SM_1000_NS7complexIfEEyN4cuda3std3__44plusIvEEE10Policy1000EPS8_SG_iSD_S8_S8_NSB_10__identityEEEvT0_T1_T2_T3_T4_T6_
.visible .entry _ZN3cub18CUB_300001_SM_10006detail6reduce28DeviceReduceSingleTileKernelINS2_10policy_hubIN6thrust24THRUST_300001_SM_1000_NS7complexIfEEyN4cuda3std3__44plusIvEEE10Policy1000EPS8_SG_iSD_S8_S8_NSB_10__identityEEEvT0_T1_T2_T3_T4_T6_(
	.param .u64 .ptr .align 1 _ZN3cub18CUB_300001_SM_10006detail6reduce28DeviceReduceSingleTileKernelINS2_10policy_hubIN6thrust24THRUST_300001_SM_1000_NS7complexIfEEyN4cuda3std3__44plusIvEEE10Policy1000EPS8_SG_iSD_S8_S8_NSB_10__identityEEEvT0_T1_T2_T3_T4_T6__param_0,
	.param .u64 .ptr .align 1 _ZN3cub18CUB_300001_SM_10006detail6reduce28DeviceReduceSingleTileKernelINS2_10policy_hubIN6thrust24THRUST_300001_SM_1000_NS7complexIfEEyN4cuda3std3__44plusIvEEE10Policy1000EPS8_SG_iSD_S8_S8_NSB_10__identityEEEvT0_T1_T2_T3_T4_T6__param_1,
	.param .u32 _ZN3cub18CUB_300001_SM_10006detail6reduce28DeviceReduceSingleTileKernelINS2_10policy_hubIN6thrust24THRUST_300001_SM_1000_NS7complexIfEEyN4cuda3std3__44plusIvEEE10Policy1000EPS8_SG_iSD_S8_S8_NSB_10__identityEEEvT0_T1_T2_T3_T4_T6__param_2,
	.param .align 1 .b8 _ZN3cub18CUB_300001_SM_10006detail6reduce28DeviceReduceSingleTileKernelINS2_10policy_hubIN6thrust24THRUST_300001_SM_1000_NS7complexIfEEyN4cuda3std3__44plusIvEEE10Policy1000EPS8_SG_iSD_S8_S8_NSB_10__identityEEEvT0_T1_T2_T3_T4_T6__param_3[1],
	.param .align 8 .b8 _ZN3cub18CUB_300001_SM_10006detail6reduce28DeviceReduceSingleTileKernelINS2_10policy_hubIN6thrust24THRUST_300001_SM_1000_NS7complexIfEEyN4cuda3std3__44plusIvEEE10Policy1000EPS8_SG_iSD_S8_S8_NSB_10__identityEEEvT0_T1_T2_T3_T4_T6__param_4[8],
	.param .align 1 .b8 _ZN3cub18CUB_300001_SM_10006detail6reduce28DeviceReduceSingleTileKernelINS2_10policy_hubIN6thrust24THRUST_300001_SM_1000_NS7complexIfEEyN4cuda3std3__44plusIvEEE10Policy1000EPS8_SG_iSD_S8_S8_NSB_10__identityEEEvT0_T1_T2_T3_T4_T6__param_5[1]
)
.maxntid 512
.minnctapersm 1
{
	.reg .pred 	%p<58>;
	.reg .b32 	%r<288>;
	.reg .b32 	%f<460>;
	.reg .b64 	%rd<74>;
	// demoted variable
	.shared .align 8 .b8 _ZZN3cub18CUB_300001_SM_10006detail6reduce28DeviceReduceSingleTileKernelINS2_10policy_hubIN6thrust24THRUST_300001_SM_1000_NS7complexIfEEyN4cuda3std3__44plusIvEEE10Policy1000EPS8_SG_iSD_S8_S8_NSB_10__identityEEEvT0_T1_T2_T3_T4_T6_E12temp_storage[152];
	ld.param.u64 	%rd8, [_ZN3cub18CUB_300001_SM_10006detail6reduce28DeviceReduceSingleTileKernelINS2_10policy_hubIN6thrust24THRUST_300001_SM_1000_NS7complexIfEEyN4cuda3std3__44plusIvEEE10Policy1000EPS8_SG_iSD_S8_S8_NSB_10__identityEEEvT0_T1_T2_T3_T4_T6__param_0];
	ld.param.u64 	%rd9, [_ZN3cub18CUB_300001_SM_10006detail6reduce28DeviceReduceSingleTileKernelINS2_10policy_hubIN6thrust24THRUST_300001_SM_1000_NS7complexIfEEyN4cuda3std3__44plusIvEEE10Policy1000EPS8_SG_iSD_S8_S8_NSB_10__identityEEEvT0_T1_T2_T3_T4_T6__param_1];
	ld.param.u32 	%r34, [_ZN3cub18CUB_300001_SM_10006detail6reduce28DeviceReduceSingleTileKernelINS2_10policy_hubIN6thrust24THRUST_300001_SM_1000_NS7complexIfEEyN4cuda3std3__44plusIvEEE10Policy1000EPS8_SG_iSD_S8_S8_NSB_10__identityEEEvT0_T1_T2_T3_T4_T6__param_2];
	ld.param.v2.f32 	{%f59, %f60}, [_ZN3cub18CUB_300001_SM_10006detail6reduce28DeviceReduceSingleTileKernelINS2_10policy_hubIN6thrust24THRUST_300001_SM_1000_NS7complexIfEEyN4cuda3std3__44plusIvEEE10Policy1000EPS8_SG_iSD_S8_S8_NSB_10__identityEEEvT0_T1_T2_T3_T4_T6__param_4];
	cvta.to.global.u64 	%rd1, %rd9;
	setp.ne.s32 	%p1, %r34, 0;
	@%p1 bra 	$L__BB12_3;
	mov.u32 	%r274, %tid.x;
	setp.ne.s32 	%p57, %r274, 0;
	@%p57 bra 	$L__BB12_39;
	st.global.v2.f32 	[%rd1], {%f59, %f60};
	bra.uni 	$L__BB12_39;
$L__BB12_3:
	setp.gt.s32 	%p2, %r34, 3583;
	@%p2 bra 	$L__BB12_21;
	mov.u32 	%r1, %tid.x;
	setp.ge.s32 	%p19, %r1, %r34;
	mov.f32 	%f442, 0f00000000;
	mov.f32 	%f443, %f442;
	mov.u32 	%r278, %r1;
	@%p19 bra 	$L__BB12_6;
	mul.wide.u32 	%rd59, %r1, 8;
	add.s64 	%rd58, %rd8, %rd59;
	// begin inline asm
	ld.global.nc.u64 %rd57, [%rd58];
	// end inline asm
	mov.b64 	{%r138, %r139}, %rd57;
	mov.b32 	%f443, %r138;
	mov.b32 	%f442, %r139;
	add.s32 	%r278, %r1, 512;
$L__BB12_6:
	setp.ge.s32 	%p20, %r278, %r34;
	@%p20 bra 	$L__BB12_12;
	not.b32 	%r140, %r278;
	add.s32 	%r4, %r34, %r140;
	and.b32  	%r141, %r4, 1536;
	setp.eq.s32 	%p21, %r141, 1536;
	@%p21 bra 	$L__BB12_10;
	mul.wide.u32 	%rd60, %r278, 8;
	add.s64 	%rd72, %rd8, %rd60;
	shr.u32 	%r142, %r4, 9;
	add.s32 	%r143, %r142, 1;
	and.b32  	%r144, %r143, 3;
	neg.s32 	%r276, %r144;
$L__BB12_9:
	.pragma "nounroll";
	// begin inline asm
	ld.global.nc.u64 %rd61, [%rd72];
	// end inline asm
	mov.b64 	{%r145, %r146}, %rd61;
	mov.b32 	%f214, %r146;
	mov.b32 	%f215, %r145;
	add.f32 	%f443, %f443, %f215;
	add.f32 	%f442, %f442, %f214;
	add.s32 	%r278, %r278, 512;
	add.s64 	%rd72, %rd72, 4096;
	add.s32 	%r276, %r276, 1;
	setp.ne.s32 	%p22, %r276, 0;
	@%p22 bra 	$L__BB12_9;
$L__BB12_10:
	setp.lt.u32 	%p23, %r4, 1536;
	@%p23 bra 	$L__BB12_12;
$L__BB12_11:
	mul.wide.s32 	%rd71, %r278, 8;
	add.s64 	%rd64, %rd8, %rd71;
	// begin inline asm
	ld.global.nc.u64 %rd63, [%rd64];
	// end inline asm
	mov.b64 	{%r147, %r148}, %rd63;
	mov.b32 	%f216, %r148;
	mov.b32 	%f217, %r147;
	add.f32 	%f218, %f443, %f217;
	add.f32 	%f219, %f442, %f216;
	add.s64 	%rd66, %rd64, 4096;
	// begin inline asm
	ld.global.nc.u64 %rd65, [%rd66];
	// end inline asm
	mov.b64 	{%r149, %r150}, %rd65;
	mov.b32 	%f220, %r150;
	mov.b32 	%f221, %r149;
	add.f32 	%f222, %f218, %f221;
	add.f32 	%f223, %f219, %f220;
	add.s64 	%rd68, %rd64, 8192;
	// begin inline asm
	ld.global.nc.u64 %rd67, [%rd68];
	// end inline asm
	mov.b64 	{%r151, %r152}, %rd67;
	mov.b32 	%f224, %r152;
	mov.b32 	%f225, %r151;
	add.f32 	%f226, %f222, %f225;
	add.f32 	%f227, %f223, %f224;
	add.s64 	%rd70, %rd64, 12288;
	// begin inline asm
	ld.global.nc.u64 %rd69, [%rd70];
	// end inline asm
	mov.b64 	{%r153, %r154}, %rd69;
	mov.b32 	%f228, %r154;
	mov.b32 	%f229, %r153;
	add.f32 	%f443, %f226, %f229;
	add.f32 	%f442, %f227, %f228;
	add.s32 	%r278, %r278, 2048;
	setp.lt.s32 	%p24, %r278, %r34;
	@%p24 bra 	$L__BB12_11;
$L__BB12_12:
	setp.lt.s32 	%p25, %r34, 512;
	@%p25 bra 	$L__BB12_17;
	// begin inline asm
	mov.u32 %r218, %laneid;
	// end inline asm
	mov.b32 	%r220, %f443;
	mov.b32 	%r226, 1;
	mov.b32 	%r267, 31;
	mov.b32 	%r268, -1;
	// begin inline asm
	shfl.sync.down.b32 %r219, %r220, %r226, %r267, %r268;
	// end inline asm
	mov.b32 	%r225, %f442;
	// begin inline asm
	shfl.sync.down.b32 %r224, %r225, %r226, %r267, %r268;
	// end inline asm
	mov.b32 	%f346, %r219;
	mov.b32 	%f347, %r224;
	setp.gt.s32 	%p49, %r218, 30;
	add.f32 	%f348, %f443, %f346;
	add.f32 	%f349, %f442, %f347;
	selp.f32 	%f350, %f442, %f349, %p49;
	selp.f32 	%f351, %f443, %f348, %p49;
	mov.b32 	%r230, %f351;
	mov.b32 	%r236, 2;
	// begin inline asm
	shfl.sync.down.b32 %r229, %r230, %r236, %r267, %r268;
	// end inline asm
	mov.b32 	%r235, %f350;
	// begin inline asm
	shfl.sync.down.b32 %r234, %r235, %r236, %r267, %r268;
	// end inline asm
	mov.b32 	%f352, %r229;
	mov.b32 	%f353, %r234;
	setp.gt.s32 	%p50, %r218, 29;
	add.f32 	%f354, %f351, %f352;
	add.f32 	%f355, %f350, %f353;
	selp.f32 	%f356, %f350, %f355, %p50;
	selp.f32 	%f357, %f351, %f354, %p50;
	mov.b32 	%r240, %f357;
	mov.b32 	%r246, 4;
	// begin inline asm
	shfl.sync.down.b32 %r239, %r240, %r246, %r267, %r268;
	// end inline asm
	mov.b32 	%r245, %f356;
	// begin inline asm
	shfl.sync.down.b32 %r244, %r245, %r246, %r267, %r268;
	// end inline asm
	mov.b32 	%f358, %r239;
	mov.b32 	%f359, %r244;
	setp.gt.s32 	%p51, %r218, 27;
	add.f32 	%f360, %f357, %f358;
	add.f32 	%f361, %f356, %f359;
	selp.f32 	%f362, %f356, %f361, %p51;
	selp.f32 	%f363, %f357, %f360, %p51;
	mov.b32 	%r250, %f363;
	mov.b32 	%r256, 8;
	// begin inline asm
	shfl.sync.down.b32 %r249, %r250, %r256, %r267, %r268;
	// end inline asm
	mov.b32 	%r255, %f362;
	// begin inline asm
	shfl.sync.down.b32 %r254, %r255, %r256, %r267, %r268;
	// end inline asm
	mov.b32 	%f364, %r249;
	mov.b32 	%f365, %r254;
	setp.gt.s32 	%p52, %r218, 23;
	add.f32 	%f366, %f363, %f364;
	add.f32 	%f367, %f362, %f365;
	selp.f32 	%f368, %f363, %f366, %p52;
	selp.f32 	%f369, %f362, %f367, %p52;
	mov.b32 	%r260, %f368;
	mov.b32 	%r266, 16;
	// begin inline asm
	shfl.sync.down.b32 %r259, %r260, %r266, %r267, %r268;
	// end inline asm
	mov.b32 	%r265, %f369;
	// begin inline asm
	shfl.sync.down.b32 %r264, %r265, %r266, %r267, %r268;
	// end inline asm
	mov.b32 	%f370, %r259;
	mov.b32 	%f371, %r264;
	setp.gt.s32 	%p53, %r218, 15;
	add.f32 	%f19, %f368, %f370;
	add.f32 	%f20, %f369, %f371;
	selp.f32 	%f459, %f368, %f19, %p53;
	selp.f32 	%f458, %f369, %f20, %p53;
	setp.ne.s32 	%p54, %r218, 0;
	@%p54 bra 	$L__BB12_15;
	shr.u32 	%r269, %r1, 2;
	and.b32  	%r270, %r269, 248;
	mov.u32 	%r271, _ZZN3cub18CUB_300001_SM_10006detail6reduce28DeviceReduceSingleTileKernelINS2_10policy_hubIN6thrust24THRUST_300001_SM_1000_NS7complexIfEEyN4cuda3std3__44plusIvEEE10Policy1000EPS8_SG_iSD_S8_S8_NSB_10__identityEEEvT0_T1_T2_T3_T4_T6_E12temp_storage;
	add.s32 	%r272, %r271, %r270;
	st.shared.v2.f32 	[%r272+16], {%f19, %f20};
$L__BB12_15:
	bar.sync 	0;
	setp.ne.s32 	%p55, %r1, 0;
	@%p55 bra 	$L__BB12_37;
	ld.shared.v2.f32 	{%f372, %f373}, [_ZZN3cub18CUB_300001_SM_10006detail6reduce28DeviceReduceSingleTileKernelINS2_10policy_hubIN6thrust24THRUST_300001_SM_1000_NS7complexIfEEyN4cuda3std3__44plusIvEEE10Policy1000EPS8_SG_iSD_S8_S8_NSB_10__identityEEEvT0_T1_T2_T3_T4_T6_E12temp_storage+24];
	add.f32 	%f374, %f459, %f372;
	add.f32 	%f375, %f458, %f373;
	ld.shared.v2.f32 	{%f376, %f377}, [_ZZN3cub18CUB_300001_SM_10006detail6reduce28DeviceReduceSingleTileKernelINS2_10policy_hubIN6thrust24THRUST_300001_SM_1000_NS7complexIfEEyN4cuda3std3__44plusIvEEE10Policy1000EPS8_SG_iSD_S8_S8_NSB_10__identityEEEvT0_T1_T2_T3_T4_T6_E12temp_storage+32];
	add.f32 	%f378, %f374, %f376;
	add.f32 	%f379, %f375, %f377;
	ld.shared.v2.f32 	{%f380, %f381}, [_ZZN3cub18CUB_300001_SM_10006detail6reduce28DeviceReduceSingleTileKernelINS2_10policy_hubIN6thrust24THRUST_300001_SM_1000_NS7complexIfEEyN4cuda3std3__44plusIvEEE10Policy1000EPS8_SG_iSD_S8_S8_NSB_10__identityEEEvT0_T1_T2_T3_T4_T6_E12temp_storage+40];
	add.f32 	%f382, %f378, %f380;
	add.f32 	%f383, %f379, %f381;
	ld.shared.v2.f32 	{%f384, %f385}, [_ZZN3cub18CUB_300001_SM_10006detail6reduce28DeviceReduceSingleTileKernelINS2_10policy_hubIN6thrust24THRUST_300001_SM_1000_NS7complexIfEEyN4cuda3std3__44plusIvEEE10Policy1000EPS8_SG_iSD_S8_S8_NSB_10__identityEEEvT0_T1_T2_T3_T4_T6_E12temp_storage+48];
	add.f32 	%f386, %f382, %f384;
	add.f32 	%f387, %f383, %f385;
	ld.shared.v2.f32 	{%f388, %f389}, [_ZZN3cub18CUB_300001_SM_10006detail6reduce28DeviceReduceSingleTileKernelINS2_10policy_hubIN6thrust24THRUST_300001_SM_1000_NS7complexIfEEyN4cuda3std3__44plusIvEEE10Policy1000EPS8_SG_iSD_S8_S8_NSB_10__identityEEEvT0_T1_T2_T3_T4_T6_E12temp_storage+56];
	add.f32 	%f390, %f386, %f388;
	add.f32 	%f391, %f387, %f389;
	ld.shared.v2.f32 	{%f392, %f393}, [_ZZN3cub18CUB_300001_SM_10006detail6reduce28DeviceReduceSingleTileKernelINS2_10policy_hubIN6thrust24THRUST_300001_SM_1000_NS7complexIfEEyN4cuda3std3__44plusIvEEE10Policy1000EPS8_SG_iSD_S8_S8_NSB_10__identityEEEvT0_T1_T2_T3_T4_T6_E12temp_storage+64];
	add.f32 	%f394, %f390, %f392;
	add.f32 	%f395, %f391, %f393;
	ld.shared.v2.f32 	{%f396, %f397}, [_ZZN3cub18CUB_300001_SM_10006detail6reduce28DeviceReduceSingleTileKernelINS2_10policy_hubIN6thrust24THRUST_300001_SM_1000_NS7complexIfEEyN4cuda3std3__44plusIvEEE10Policy1000EPS8_SG_iSD_S8_S8_NSB_10__identityEEEvT0_T1_T2_T3_T4_T6_E12temp_storage+72];
	add.f32 	%f398, %f394, %f396;
	add.f32 	%f399, %f395, %f397;
	ld.shared.v2.f32 	{%f400, %f401}, [_ZZN3cub18CUB_300001_SM_10006detail6reduce28DeviceReduceSingleTileKernelINS2_10policy_hubIN6thrust24THRUST_300001_SM_1000_NS7complexIfEEyN4cuda3std3__44plusIvEEE10Policy1000EPS8_SG_iSD_S8_S8_NSB_10__identityEEEvT0_T1_T2_T3_T4_T6_E12temp_storage+80];
	add.f32 	%f402, %f398, %f400;
	add.f32 	%f403, %f399, %f401;
	ld.shared.v2.f32 	{%f404, %f405}, [_ZZN3cub18CUB_300001_SM_10006detail6reduce28DeviceReduceSingleTileKernelINS2_10policy_hubIN6thrust24THRUST_300001_SM_1000_NS7complexIfEEyN4cuda3std3__44plusIvEEE10Policy1000EPS8_SG_iSD_S8_S8_NSB_10__identityEEEvT0_T1_T2_T3_T4_T6_E12temp_storage+88];
	add.f32 	%f406, %f402, %f404;
	add.f32 	%f407, %f403, %f405;
	ld.shared.v2.f32 	{%f408, %f409}, [_ZZN3cub18CUB_300001_SM_10006detail6reduce28DeviceReduceSingleTileKernelINS2_10policy_hubIN6thrust24THRUST_300001_SM_1000_NS7complexIfEEyN4cuda3std3__44plusIvEEE10Policy1000EPS8_SG_iSD_S8_S8_NSB_10__identityEEEvT0_T1_T2_T3_T4_T6_E12temp_storage+96];
	add.f32 	%f410, %f406, %f408;
	add.f32 	%f411, %f407, %f409;
	ld.shared.v2.f32 	{%f412, %f413}, [_ZZN3cub18CUB_300001_SM_10006detail6reduce28DeviceReduceSingleTileKernelINS2_10policy_hubIN6thrust24THRUST_300001_SM_1000_NS7complexIfEEyN4cuda3std3__44plusIvEEE10Policy1000EPS8_SG_iSD_S8_S8_NSB_10__identityEEEvT0_T1_T2_T3_T4_T6_E12temp_storage+104];
	add.f32 	%f414, %f410, %f412;
	add.f32 	%f415, %f411, %f413;
	ld.shared.v2.f32 	{%f416, %f417}, [_ZZN3cub18CUB_300001_SM_10006detail6reduce28DeviceReduceSingleTileKernelINS2_10policy_hubIN6thrust24THRUST_300001_SM_1000_NS7complexIfEEyN4cuda3std3__44plusIvEEE10Policy1000EPS8_SG_iSD_S8_S8_NSB_10__identityEEEvT0_T1_T2_T3_T4_T6_E12temp_storage+112];
	add.f32 	%f418, %f414, %f416;
	add.f32 	%f419, %f415, %f417;
	ld.shared.v2.f32 	{%f420, %f421}, [_ZZN3cub18CUB_300001_SM_10006detail6reduce28DeviceReduceSingleTileKernelINS2_10policy_hubIN6thrust24THRUST_300001_SM_1000_NS7complexIfEEyN4cuda3std3__44plusIvEEE10Policy1000EPS8_SG_iSD_S8_S8_NSB_10__identityEEEvT0_T1_T2_T3_T4_T6_E12temp_storage+120];
	add.f32 	%f422, %f418, %f420;
	add.f32 	%f423, %f419, %f421;
	ld.shared.v2.f32 	{%f424, %f425}, [_ZZN3cub18CUB_300001_SM_10006detail6reduce28DeviceReduceSingleTileKernelINS2_10policy_hubIN6thrust24THRUST_300001_SM_1000_NS7complexIfEEyN4cuda3std3__44plusIvEEE10Policy1000EPS8_SG_iSD_S8_S8_NSB_10__identityEEEvT0_T1_T2_T3_T4_T6_E12temp_storage+128];
	add.f32 	%f426, %f422, %f424;
	add.f32 	%f427, %f423, %f425;
	ld.shared.v2.f32 	{%f428, %f429}, [_ZZN3cub18CUB_300001_SM_10006detail6reduce28DeviceReduceSingleTileKernelINS2_10policy_hubIN6thrust24THRUST_300001_SM_1000_NS7complexIfEEyN4cuda3std3__44plusIvEEE10Policy1000EPS8_SG_iSD_S8_S8_NSB_10__identityEEEvT0_T1_T2_T3_T4_T6_E12temp_storage+136];
	add.f32 	%f459, %f426, %f428;
	add.f32 	%f458, %f427, %f429;
	bra.uni 	$L__BB12_37;
$L__BB12_17:
	// begin inline asm
	mov.u32 %r155, %laneid;
	// end inline asm
	and.b32  	%r206, %r1, 992;
	add.s32 	%r207, %r206, 32;
	setp.gt.s32 	%p26, %r207, %r34;
	not.b32 	%r208, %r206;
	add.s32 	%r209, %r34, %r208;
	selp.b32 	%r204, %r209, 31, %p26;
	mov.b32 	%r157, %f443;
	mov.b32 	%r163, 1;
	mov.b32 	%r205, -1;
	// begin inline asm
	shfl.sync.down.b32 %r156, %r157, %r163, %r204, %r205;
	// end inline asm
	mov.b32 	%r162, %f442;
	// begin inline asm
	shfl.sync.down.b32 %r161, %r162, %r163, %r204, %r205;
	// end inline asm
	mov.b32 	%f230, %r156;
	mov.b32 	%f231, %r161;
	setp.lt.s32 	%p27, %r155, %r204;
	add.f32 	%f232, %f443, %f230;
	add.f32 	%f233, %f442, %f231;
	selp.f32 	%f234, %f232, %f443, %p27;
	selp.f32 	%f235, %f233, %f442, %p27;
	mov.b32 	%r167, %f234;
	mov.b32 	%r173, 2;
	// begin inline asm
	shfl.sync.down.b32 %r166, %r167, %r173, %r204, %r205;
	// end inline asm
	mov.b32 	%r172, %f235;
	// begin inline asm
	shfl.sync.down.b32 %r171, %r172, %r173, %r204, %r205;
	// end inline asm
	mov.b32 	%f236, %r166;
	mov.b32 	%f237, %r171;
	add.s32 	%r210, %r155, 2;
	setp.gt.s32 	%p28, %r210, %r204;
	add.f32 	%f238, %f234, %f236;
	add.f32 	%f239, %f235, %f237;
	selp.f32 	%f240, %f234, %f238, %p28;
	selp.f32 	%f241, %f235, %f239, %p28;
	mov.b32 	%r177, %f240;
	mov.b32 	%r183, 4;
	// begin inline asm
	shfl.sync.down.b32 %r176, %r177, %r183, %r204, %r205;
	// end inline asm
	mov.b32 	%r182, %f241;
	// begin inline asm
	shfl.sync.down.b32 %r181, %r182, %r183, %r204, %r205;
	// end inline asm
	mov.b32 	%f242, %r176;
	mov.b32 	%f243, %r181;
	add.s32 	%r211, %r155, 4;
	setp.gt.s32 	%p29, %r211, %r204;
	add.f32 	%f244, %f240, %f242;
	add.f32 	%f245, %f241, %f243;
	selp.f32 	%f246, %f240, %f244, %p29;
	selp.f32 	%f247, %f241, %f245, %p29;
	mov.b32 	%r187, %f246;
	mov.b32 	%r193, 8;
	// begin inline asm
	shfl.sync.down.b32 %r186, %r187, %r193, %r204, %r205;
	// end inline asm
	mov.b32 	%r192, %f247;
	// begin inline asm
	shfl.sync.down.b32 %r191, %r192, %r193, %r204, %r205;
	// end inline asm
	mov.b32 	%f248, %r186;
	mov.b32 	%f249, %r191;
	add.s32 	%r212, %r155, 8;
	setp.gt.s32 	%p30, %r212, %r204;
	add.f32 	%f250, %f246, %f248;
	add.f32 	%f251, %f247, %f249;
	selp.f32 	%f252, %f246, %f250, %p30;
	selp.f32 	%f253, %f247, %f251, %p30;
	mov.b32 	%r197, %f252;
	mov.b32 	%r203, 16;
	// begin inline asm
	shfl.sync.down.b32 %r196, %r197, %r203, %r204, %r205;
	// end inline asm
	mov.b32 	%r202, %f253;
	// begin inline asm
	shfl.sync.down.b32 %r201, %r202, %r203, %r204, %r205;
	// end inline asm
	mov.b32 	%f254, %r196;
	mov.b32 	%f255, %r201;
	add.s32 	%r213, %r155, 16;
	setp.gt.s32 	%p31, %r213, %r204;
	add.f32 	%f256, %f252, %f254;
	add.f32 	%f257, %f253, %f255;
	selp.f32 	%f459, %f252, %f256, %p31;
	selp.f32 	%f458, %f253, %f257, %p31;
	setp.ne.s32 	%p32, %r155, 0;
	@%p32 bra 	$L__BB12_19;
	shr.u32 	%r214, %r1, 2;
	and.b32  	%r215, %r214, 248;
	mov.u32 	%r216, _ZZN3cub18CUB_300001_SM_10006detail6reduce28DeviceReduceSingleTileKernelINS2_10policy_hubIN6thrust24THRUST_300001_SM_1000_NS7complexIfEEyN4cuda3std3__44plusIvEEE10Policy1000EPS8_SG_iSD_S8_S8_NSB_10__identityEEEvT0_T1_T2_T3_T4_T6_E12temp_storage;
	add.s32 	%r217, %r216, %r215;
	st.shared.v2.f32 	[%r217+16], {%f459, %f458};
$L__BB12_19:
	bar.sync 	0;
	setp.ne.s32 	%p33, %r1, 0;
	@%p33 bra 	$L__BB12_37;
	setp.gt.s32 	%p34, %r34, 32;
	ld.shared.v2.f32 	{%f258, %f259}, [_ZZN3cub18CUB_300001_SM_10006detail6reduce28DeviceReduceSingleTileKernelINS2_10policy_hubIN6thrust24THRUST_300001_SM_1000_NS7complexIfEEyN4cuda3std3__44plusIvEEE10Policy1000EPS8_SG_iSD_S8_S8_NSB_10__identityEEEvT0_T1_T2_T3_T4_T6_E12temp_storage+24];
	add.f32 	%f260, %f459, %f258;
	add.f32 	%f261, %f458, %f259;
	selp.f32 	%f262, %f260, %f459, %p34;
	selp.f32 	%f263, %f261, %f458, %p34;
	setp.gt.s32 	%p35, %r34, 64;
	ld.shared.v2.f32 	{%f264, %f265}, [_ZZN3cub18CUB_300001_SM_10006detail6reduce28DeviceReduceSingleTileKernelINS2_10policy_hubIN6thrust24THRUST_300001_SM_1000_NS7complexIfEEyN4cuda3std3__44plusIvEEE10Policy1000EPS8_SG_iSD_S8_S8_NSB_10__identityEEEvT0_T1_T2_T3_T4_T6_E12temp_storage+32];
	add.f32 	%f266, %f262, %f264;
	add.f32 	%f267, %f263, %f265;
	selp.f32 	%f268, %f266, %f262, %p35;
	selp.f32 	%f269, %f267, %f263, %p35;
	setp.gt.s32 	%p36, %r34, 96;
	ld.shared.v2.f32 	{%f270, %f271}, [_ZZN3cub18CUB_300001_SM_10006detail6reduce28DeviceReduceSingleTileKernelINS2_10policy_hubIN6thrust24THRUST_300001_SM_1000_NS7complexIfEEyN4cuda3std3__44plusIvEEE10Policy1000EPS8_SG_iSD_S8_S8_NSB_10__identityEEEvT0_T1_T2_T3_T4_T6_E12temp_storage+40];
	add.f32 	%f272, %f268, %f270;
	add.f32 	%f273, %f269, %f271;
	selp.f32 	%f274, %f272, %f268, %p36;
	selp.f32 	%f275, %f273, %f269, %p36;
	setp.gt.s32 	%p37, %r34, 128;
	ld.shared.v2.f32 	{%f276, %f277}, [_ZZN3cub18CUB_300001_SM_10006detail6reduce28DeviceReduceSingleTileKernelINS2_10policy_hubIN6thrust24THRUST_300001_SM_1000_NS7complexIfEEyN4cuda3std3__44plusIvEEE10Policy1000EPS8_SG_iSD_S8_S8_NSB_10__identityEEEvT0_T1_T2_T3_T4_T6_E12temp_storage+48];
	add.f32 	%f278, %f274, %f276;
	add.f32 	%f279, %f275, %f277;
	selp.f32 	%f280, %f278, %f274, %p37;
	selp.f32 	%f281, %f279, %f275, %p37;
	setp.gt.s32 	%p38, %r34, 160;
	ld.shared.v2.f32 	{%f282, %f283}, [_ZZN3cub18CUB_300001_SM_10006detail6reduce28DeviceReduceSingleTileKernelINS2_10policy_hubIN6thrust24THRUST_300001_SM_1000_NS7complexIfEEyN4cuda3std3__44plusIvEEE10Policy1000EPS8_SG_iSD_S8_S8_NSB_10__identityEEEvT0_T1_T2_T3_T4_T6_E12temp_storage+56];
	add.f32 	%f284, %f280, %f282;
	add.f32 	%f285, %f281, %f283;
	selp.f32 	%f286, %f284, %f280, %p38;
	selp.f32 	%f287, %f285, %f281, %p38;
	setp.gt.s32 	%p39, %r34, 192;
	ld.shared.v2.f32 	{%f288, %f289}, [_ZZN3cub18CUB_300001_SM_10006detail6reduce28DeviceReduceSingleTileKernelINS2_10policy_hubIN6thrust24THRUST_300001_SM_1000_NS7complexIfEEyN4cuda3std3__44plusIvEEE10Policy1000EPS8_SG_iSD_S8_S8_NSB_10__identityEEEvT0_T1_T2_T3_T4_T6_E12temp_storage+64];
	add.f32 	%f290, %f286, %f288;
	add.f32 	%f291, %f287, %f289;
	selp.f32 	%f292, %f290, %f286, %p39;
	selp.f32 	%f293, %f291, %f287, %p39;
	setp.gt.s32 	%p40, %r34, 224;
	ld.shared.v2.f32 	{%f294, %f295}, [_ZZN3cub18CUB_300001_SM_10006detail6reduce28DeviceReduceSingleTileKernelINS2_10policy_hubIN6thrust24THRUST_300001_SM_1000_NS7complexIfEEyN4cuda3std3__44plusIvEEE10Policy1000EPS8_SG_iSD_S8_S8_NSB_10__identityEEEvT0_T1_T2_T3_T4_T6_E12temp_storage+72];
	add.f32 	%f296, %f292, %f294;
	add.f32 	%f297, %f293, %f295;
	selp.f32 	%f298, %f296, %f292, %p40;
	selp.f32 	%f299, %f297, %f293, %p40;
	setp.gt.s32 	%p41, %r34, 256;
	ld.shared.v2.f32 	{%f300, %f301}, [_ZZN3cub18CUB_300001_SM_10006detail6reduce28DeviceReduceSingleTileKernelINS2_10policy_hubIN6thrust24THRUST_300001_SM_1000_NS7complexIfEEyN4cuda3std3__44plusIvEEE10Policy1000EPS8_SG_iSD_S8_S8_NSB_10__identityEEEvT0_T1_T2_T3_T4_T6_E12temp_storage+80];
	add.f32 	%f302, %f298, %f300;
	add.f32 	%f303, %f299, %f301;
	selp.f32 	%f304, %f302, %f298, %p41;
	selp.f32 	%f305, %f303, %f299, %p41;
	setp.gt.s32 	%p42, %r34, 288;
	ld.shared.v2.f32 	{%f306, %f307}, [_ZZN3cub18CUB_300001_SM_10006detail6reduce28DeviceReduceSingleTileKernelINS2_10policy_hubIN6thrust24THRUST_300001_SM_1000_NS7complexIfEEyN4cuda3std3__44plusIvEEE10Policy1000EPS8_SG_iSD_S8_S8_NSB_10__identityEEEvT0_T1_T2_T3_T4_T6_E12temp_storage+88];
	add.f32 	%f308, %f304, %f306;
	add.f32 	%f309, %f305, %f307;
	selp.f32 	%f310, %f308, %f304, %p42;
	selp.f32 	%f311, %f309, %f305, %p42;
	setp.gt.s32 	%p43, %r34, 320;
	ld.shared.v2.f32 	{%f312, %f313}, [_ZZN3cub18CUB_300001_SM_10006detail6reduce28DeviceReduceSingleTileKernelINS2_10policy_hubIN6thrust24THRUST_300001_SM_1000_NS7complexIfEEyN4cuda3std3__44plusIvEEE10Policy1000EPS8_SG_iSD_S8_S8_NSB_10__identityEEEvT0_T1_T2_T3_T4_T6_E12temp_storage+96];
	add.f32 	%f314, %f310, %f312;
	add.f32 	%f315, %f311, %f313;
	selp.f32 	%f316, %f314, %f310, %p43;
	selp.f32 	%f317, %f315, %f311, %p43;
	setp.gt.s32 	%p44, %r34, 352;
	ld.shared.v2.f32 	{%f318, %f319}, [_ZZN3cub18CUB_300001_SM_10006detail6reduce28DeviceReduceSingleTileKernelINS2_10policy_hubIN6thrust24THRUST_300001_SM_1000_NS7complexIfEEyN4cuda3std3__44plusIvEEE10Policy1000EPS8_SG_iSD_S8_S8_NSB_10__identityEEEvT0_T1_T2_T3_T4_T6_E12temp_storage+104];
	add.f32 	%f320, %f316, %f318;
	add.f32 	%f321, %f317, %f319;
	selp.f32 	%f322, %f320, %f316, %p44;
	selp.f32 	%f323, %f321, %f317, %p44;
	setp.gt.s32 	%p45, %r34, 384;
	ld.shared.v2.f32 	{%f324, %f325}, [_ZZN3cub18CUB_300001_SM_10006detail6reduce28DeviceReduceSingleTileKernelINS2_10policy_hubIN6thrust24THRUST_300001_SM_1000_NS7complexIfEEyN4cuda3std3__44plusIvEEE10Policy1000EPS8_SG_iSD_S8_S8_NSB_10__identityEEEvT0_T1_T2_T3_T4_T6_E12temp_storage+112];
	add.f32 	%f326, %f322, %f324;
	add.f32 	%f327, %f323, %f325;
	selp.f32 	%f328, %f326, %f322, %p45;
	selp.f32 	%f329, %f327, %f323, %p45;
	setp.gt.s32 	%p46, %r34, 416;
	ld.shared.v2.f32 	{%f330, %f331}, [_ZZN3cub18CUB_300001_SM_10006detail6reduce28DeviceReduceSingleTileKernelINS2_10policy_hubIN6thrust24THRUST_300001_SM_1000_NS7complexIfEEyN4cuda3std3__44plusIvEEE10Policy1000EPS8_SG_iSD_S8_S8_NSB_10__identityEEEvT0_T1_T2_T3_T4_T6_E12temp_storage+120];
	add.f32 	%f332, %f328, %f330;
	add.f32 	%f333, %f329, %f331;
	selp.f32 	%f334, %f332, %f328, %p46;
	selp.f32 	%f335, %f333, %f329, %p46;
	setp.gt.s32 	%p47, %r34, 448;
	ld.shared.v2.f32 	{%f336, %f337}, [_ZZN3cub18CUB_300001_SM_10006detail6reduce28DeviceReduceSingleTileKernelINS2_10policy_hubIN6thrust24THRUST_300001_SM_1000_NS7complexIfEEyN4cuda3std3__44plusIvEEE10Policy1000EPS8_SG_iSD_S8_S8_NSB_10__identityEEEvT0_T1_T2_T3_T4_T6_E12temp_storage+128];
	add.f32 	%f338, %f334, %f336;
	add.f32 	%f339, %f335, %f337;
	selp.f32 	%f340, %f338, %f334, %p47;
	selp.f32 	%f341, %f339, %f335, %p47;
	setp.gt.s32 	%p48, %r34, 480;
	ld.shared.v2.f32 	{%f342, %f343}, [_ZZN3cub18CUB_300001_SM_10006detail6reduce28DeviceReduceSingleTileKernelINS2_10policy_hubIN6thrust24THRUST_300001_SM_1000_NS7complexIfEEyN4cuda3std3__44plusIvEEE10Policy1000EPS8_SG_iSD_S8_S8_NSB_10__identityEEEvT0_T1_T2_T3_T4_T6_E12temp_storage+136];
	add.f32 	%f344, %f340, %f342;
	add.f32 	%f345, %f341, %f343;
	selp.f32 	%f459, %f344, %f340, %p48;
	selp.f32 	%f458, %f345, %f341, %p48;
	bra.uni 	$L__BB12_37;
$L__BB12_21:
	mov.u32 	%r13, %tid.x;
	mul.wide.u32 	%rd24, %r13, 8;
	add.s64 	%rd11, %rd8, %rd24;
	// begin inline asm
	ld.global.nc.u64 %rd10, [%rd11];
	// end inline asm
	mov.b64 	{%r36, %r37}, %rd10;
	mov.b32 	%f61, %r37;
	mov.b32 	%f62, %r36;
	add.s64 	%rd13, %rd11, 4096;
	// begin inline asm
	ld.global.nc.u64 %rd12, [%rd13];
	// end inline asm
	mov.b64 	{%r38, %r39}, %rd12;
	mov.b32 	%f63, %r39;
	mov.b32 	%f64, %r38;
	add.s64 	%rd15, %rd11, 8192;
	// begin inline asm
	ld.global.nc.u64 %rd14, [%rd15];
	// end inline asm
	mov.b64 	{%r40, %r41}, %rd14;
	mov.b32 	%f65, %r41;
	mov.b32 	%f66, %r40;
	add.s64 	%rd17, %rd11, 12288;
	// begin inline asm
	ld.global.nc.u64 %rd16, [%rd17];
	// end inline asm
	mov.b64 	{%r42, %r43}, %rd16;
	mov.b32 	%f67, %r43;
	mov.b32 	%f68, %r42;
	add.s64 	%rd19, %rd11, 16384;
	// begin inline asm
	ld.global.nc.u64 %rd18, [%rd19];
	// end inline asm
	mov.b64 	{%r44, %r45}, %rd18;
	mov.b32 	%f69, %r45;
	mov.b32 	%f70, %r44;
	add.s64 	%rd21, %rd11, 20480;
	// begin inline asm
	ld.global.nc.u64 %rd20, [%rd21];
	// end inline asm
	mov.b64 	{%r46, %r47}, %rd20;
	mov.b32 	%f71, %r47;
	mov.b32 	%f72, %r46;
	add.s64 	%rd23, %rd11, 24576;
	// begin inline asm
	ld.global.nc.u64 %rd22, [%rd23];
	// end inline asm
	mov.b64 	{%r48, %r49}, %rd22;
	mov.b32 	%f73, %r49;
	mov.b32 	%f74, %r48;
	add.f32 	%f75, %f62, %f64;
	add.f32 	%f76, %f61, %f63;
	add.f32 	%f77, %f75, %f66;
	add.f32 	%f78, %f76, %f65;
	add.f32 	%f79, %f77, %f68;
	add.f32 	%f80, %f78, %f67;
	add.f32 	%f81, %f79, %f70;
	add.f32 	%f82, %f80, %f69;
	add.f32 	%f83, %f81, %f72;
	add.f32 	%f84, %f82, %f71;
	add.f32 	%f457, %f83, %f74;
	add.f32 	%f456, %f84, %f73;
	setp.lt.u32 	%p3, %r34, 7168;
	mov.b32 	%r281, 3584;
	@%p3 bra 	$L__BB12_25;
	add.s32 	%r14, %r34, -3584;
	mov.b32 	%r281, 3584;
$L__BB12_23:
	add.s32 	%r51, %r281, %r13;
	mul.wide.u32 	%rd39, %r51, 8;
	add.s64 	%rd26, %rd8, %rd39;
	// begin inline asm
	ld.global.nc.u64 %rd25, [%rd26];
	// end inline asm
	mov.b64 	{%r52, %r53}, %rd25;
	mov.b32 	%f85, %r53;
	mov.b32 	%f86, %r52;
	add.s64 	%rd28, %rd26, 4096;
	// begin inline asm
	ld.global.nc.u64 %rd27, [%rd28];
	// end inline asm
	mov.b64 	{%r54, %r55}, %rd27;
	mov.b32 	%f87, %r55;
	mov.b32 	%f88, %r54;
	add.s64 	%rd30, %rd26, 8192;
	// begin inline asm
	ld.global.nc.u64 %rd29, [%rd30];
	// end inline asm
	mov.b64 	{%r56, %r57}, %rd29;
	mov.b32 	%f89, %r57;
	mov.b32 	%f90, %r56;
	add.s64 	%rd32, %rd26, 12288;
	// begin inline asm
	ld.global.nc.u64 %rd31, [%rd32];
	// end inline asm
	mov.b64 	{%r58, %r59}, %rd31;
	mov.b32 	%f91, %r59;
	mov.b32 	%f92, %r58;
	add.s64 	%rd34, %rd26, 16384;
	// begin inline asm
	ld.global.nc.u64 %rd33, [%rd34];
	// end inline asm
	mov.b64 	{%r60, %r61}, %rd33;
	mov.b32 	%f93, %r61;
	mov.b32 	%f94, %r60;
	add.s64 	%rd36, %rd26, 20480;
	// begin inline asm
	ld.global.nc.u64 %rd35, [%rd36];
	// end inline asm
	mov.b64 	{%r62, %r63}, %rd35;
	mov.b32 	%f95, %r63;
	mov.b32 	%f96, %r62;
	add.s64 	%rd38, %rd26, 24576;
	// begin inline asm
	ld.global.nc.u64 %rd37, [%rd38];
	// end inline asm
	mov.b64 	{%r64, %r65}, %rd37;
	mov.b32 	%f97, %r65;
	mov.b32 	%f98, %r64;
	add.f32 	%f99, %f457, %f86;
	add.f32 	%f100, %f456, %f85;
	add.f32 	%f101, %f99, %f88;
	add.f32 	%f102, %f100, %f87;
	add.f32 	%f103, %f101, %f90;
	add.f32 	%f104, %f102, %f89;
	add.f32 	%f105, %f103, %f92;
	add.f32 	%f106, %f104, %f91;
	add.f32 	%f107, %f105, %f94;
	add.f32 	%f108, %f106, %f93;
	add.f32 	%f109, %f107, %f96;
	add.f32 	%f110, %f108, %f95;
	add.f32 	%f457, %f109, %f98;
	add.f32 	%f456, %f110, %f97;
	sub.s32 	%r66, %r34, %r281;
	setp.lt.s32 	%p4, %r66, 3584;
	@%p4 bra 	$L__BB12_33;
	add.s32 	%r281, %r281, 3584;
	setp.le.s32 	%p5, %r281, %r14;
	@%p5 bra 	$L__BB12_23;
$L__BB12_25:
	setp.le.s32 	%p6, %r34, %r281;
	@%p6 bra 	$L__BB12_33;
	sub.s32 	%r18, %r34, %r281;
	setp.ge.s32 	%p7, %r13, %r18;
	@%p7 bra 	$L__BB12_33;
	not.b32 	%r67, %r13;
	add.s32 	%r68, %r34, %r67;
	sub.s32 	%r19, %r68, %r281;
	and.b32  	%r69, %r19, 1536;
	setp.eq.s32 	%p8, %r69, 1536;
	mov.u32 	%r285, %r13;
	@%p8 bra 	$L__BB12_30;
	add.s32 	%r283, %r13, %r281;
	shr.u32 	%r70, %r19, 9;
	add.s32 	%r71, %r70, 1;
	and.b32  	%r72, %r71, 3;
	neg.s32 	%r282, %r72;
	mov.u32 	%r285, %r13;
$L__BB12_29:
	.pragma "nounroll";
	mul.wide.u32 	%rd42, %r283, 8;
	add.s64 	%rd41, %rd8, %rd42;
	// begin inline asm
	ld.global.nc.u64 %rd40, [%rd41];
	// end inline asm
	mov.b64 	{%r73, %r74}, %rd40;
	mov.b32 	%f112, %r74;
	mov.b32 	%f113, %r73;
	add.f32 	%f457, %f457, %f113;
	add.f32 	%f456, %f456, %f112;
	add.s32 	%r285, %r285, 512;
	add.s32 	%r283, %r283, 512;
	add.s32 	%r282, %r282, 1;
	setp.ne.s32 	%p9, %r282, 0;
	@%p9 bra 	$L__BB12_29;
$L__BB12_30:
	setp.lt.u32 	%p10, %r19, 1536;
	@%p10 bra 	$L__BB12_33;
	cvt.u64.u32 	%rd43, %r285;
	cvt.u64.u32 	%rd44, %r281;
	add.s64 	%rd45, %rd43, %rd44;
	shl.b64 	%rd46, %rd45, 3;
	add.s64 	%rd47, %rd46, %rd8;
	add.s64 	%rd73, %rd47, 8192;
	add.s32 	%r286, %r285, %r281;
$L__BB12_32:
	mul.wide.u32 	%rd56, %r286, 8;
	add.s64 	%rd49, %rd8, %rd56;
	// begin inline asm
	ld.global.nc.u64 %rd48, [%rd49];
	// end inline asm
	mov.b64 	{%r75, %r76}, %rd48;
	mov.b32 	%f114, %r76;
	mov.b32 	%f115, %r75;
	add.f32 	%f116, %f457, %f115;
	add.f32 	%f117, %f456, %f114;
	add.s64 	%rd51, %rd73, -4096;
	// begin inline asm
	ld.global.nc.u64 %rd50, [%rd51];
	// end inline asm
	mov.b64 	{%r77, %r78}, %rd50;
	mov.b32 	%f118, %r78;
	mov.b32 	%f119, %r77;
	add.f32 	%f120, %f116, %f119;
	add.f32 	%f121, %f117, %f118;
	// begin inline asm
	ld.global.nc.u64 %rd52, [%rd73];
	// end inline asm
	mov.b64 	{%r79, %r80}, %rd52;
	mov.b32 	%f122, %r80;
	mov.b32 	%f123, %r79;
	add.f32 	%f124, %f120, %f123;
	add.f32 	%f125, %f121, %f122;
	add.s64 	%rd55, %rd73, 4096;
	// begin inline asm
	ld.global.nc.u64 %rd54, [%rd55];
	// end inline asm
	mov.b64 	{%r81, %r82}, %rd54;
	mov.b32 	%f126, %r82;
	mov.b32 	%f127, %r81;
	add.f32 	%f457, %f124, %f127;
	add.f32 	%f456, %f125, %f126;
	add.s32 	%r285, %r285, 2048;
	add.s64 	%rd73, %rd73, 16384;
	add.s32 	%r286, %r286, 2048;
	setp.lt.s32 	%p11, %r285, %r18;
	@%p11 bra 	$L__BB12_32;
$L__BB12_33:
	// begin inline asm
	mov.u32 %r83, %laneid;
	// end inline asm
	mov.b32 	%r85, %f457;
	mov.b32 	%r91, 1;
	mov.b32 	%r132, 31;
	mov.b32 	%r133, -1;
	// begin inline asm
	shfl.sync.down.b32 %r84, %r85, %r91, %r132, %r133;
	// end inline asm
	mov.b32 	%r90, %f456;
	// begin inline asm
	shfl.sync.down.b32 %r89, %r90, %r91, %r132, %r133;
	// end inline asm
	mov.b32 	%f128, %r84;
	mov.b32 	%f129, %r89;
	setp.gt.s32 	%p12, %r83, 30;
	add.f32 	%f130, %f457, %f128;
	add.f32 	%f131, %f456, %f129;
	selp.f32 	%f132, %f457, %f130, %p12;
	selp.f32 	%f133, %f456, %f131, %p12;
	mov.b32 	%r95, %f132;
	mov.b32 	%r101, 2;
	// begin inline asm
	shfl.sync.down.b32 %r94, %r95, %r101, %r132, %r133;
	// end inline asm
	mov.b32 	%r100, %f133;
	// begin inline asm
	shfl.sync.down.b32 %r99, %r100, %r101, %r132, %r133;
	// end inline asm
	mov.b32 	%f134, %r94;
	mov.b32 	%f135, %r99;
	setp.gt.s32 	%p13, %r83, 29;
	add.f32 	%f136, %f132, %f134;
	add.f32 	%f137, %f133, %f135;
	selp.f32 	%f138, %f132, %f136, %p13;
	selp.f32 	%f139, %f133, %f137, %p13;
	mov.b32 	%r105, %f138;
	mov.b32 	%r111, 4;
	// begin inline asm
	shfl.sync.down.b32 %r104, %r105, %r111, %r132, %r133;
	// end inline asm
	mov.b32 	%r110, %f139;
	// begin inline asm
	shfl.sync.down.b32 %r109, %r110, %r111, %r132, %r133;
	// end inline asm
	mov.b32 	%f140, %r104;
	mov.b32 	%f141, %r109;
	setp.gt.s32 	%p14, %r83, 27;
	add.f32 	%f142, %f138, %f140;
	add.f32 	%f143, %f139, %f141;
	selp.f32 	%f144, %f138, %f142, %p14;
	selp.f32 	%f145, %f139, %f143, %p14;
	mov.b32 	%r115, %f144;
	mov.b32 	%r121, 8;
	// begin inline asm
	shfl.sync.down.b32 %r114, %r115, %r121, %r132, %r133;
	// end inline asm
	mov.b32 	%r120, %f145;
	// begin inline asm
	shfl.sync.down.b32 %r119, %r120, %r121, %r132, %r133;
	// end inline asm
	mov.b32 	%f146, %r114;
	mov.b32 	%f147, %r119;
	setp.gt.s32 	%p15, %r83, 23;
	add.f32 	%f148, %f144, %f146;
	add.f32 	%f149, %f145, %f147;
	selp.f32 	%f150, %f144, %f148, %p15;
	selp.f32 	%f151, %f145, %f149, %p15;
	mov.b32 	%r125, %f150;
	mov.b32 	%r131, 16;
	// begin inline asm
	shfl.sync.down.b32 %r124, %r125, %r131, %r132, %r133;
	// end inline asm
	mov.b32 	%r130, %f151;
	// begin inline asm
	shfl.sync.down.b32 %r129, %r130, %r131, %r132, %r133;
	// end inline asm
	mov.b32 	%f152, %r124;
	mov.b32 	%f153, %r129;
	setp.gt.s32 	%p16, %r83, 15;
	add.f32 	%f51, %f150, %f152;
	add.f32 	%f52, %f151, %f153;
	selp.f32 	%f459, %f150, %f51, %p16;
	selp.f32 	%f458, %f151, %f52, %p16;
	setp.ne.s32 	%p17, %r83, 0;
	@%p17 bra 	$L__BB12_35;
	shr.u32 	%r134, %r13, 2;
	and.b32  	%r135, %r134, 248;
	mov.u32 	%r136, _ZZN3cub18CUB_300001_SM_10006detail6reduce28DeviceReduceSingleTileKernelINS2_10policy_hubIN6thrust24THRUST_300001_SM_1000_NS7complexIfEEyN4cuda3std3__44plusIvEEE10Policy1000EPS8_SG_iSD_S8_S8_NSB_10__identityEEEvT0_T1_T2_T3_T4_T6_E12temp_storage;
	add.s32 	%r137, %r136, %r135;
	st.shared.v2.f32 	[%r137+16], {%f51, %f52};
$L__BB12_35:
	bar.sync 	0;
	setp.ne.s32 	%p18, %r13, 0;
	@%p18 bra 	$L__BB12_37;
	ld.shared.v2.f32 	{%f154, %f155}, [_ZZN3cub18CUB_300001_SM_10006detail6reduce28DeviceReduceSingleTileKernelINS2_10policy_hubIN6thrust24THRUST_300001_SM_1000_NS7complexIfEEyN4cuda3std3__44plusIvEEE10Policy1000EPS8_SG_iSD_S8_S8_NSB_10__identityEEEvT0_T1_T2_T3_T4_T6_E12temp_storage+24];
	add.f32 	%f156, %f459, %f154;
	add.f32 	%f157, %f458, %f155;
	ld.shared.v2.f32 	{%f158, %f159}, [_ZZN3cub18CUB_300001_SM_10006detail6reduce28DeviceReduceSingleTileKernelINS2_10policy_hubIN6thrust24THRUST_300001_SM_1000_NS7complexIfEEyN4cuda3std3__44plusIvEEE10Policy1000EPS8_SG_iSD_S8_S8_NSB_10__identityEEEvT0_T1_T2_T3_T4_T6_E12temp_storage+32];
	add.f32 	%f160, %f156, %f158;
	add.f32 	%f161, %f157, %f159;
	ld.shared.v2.f32 	{%f162, %f163}, [_ZZN3cub18CUB_300001_SM_10006detail6reduce28DeviceReduceSingleTileKernelINS2_10policy_hubIN6thrust24THRUST_300001_SM_1000_NS7complexIfEEyN4cuda3std3__44plusIvEEE10Policy1000EPS8_SG_iSD_S8_S8_NSB_10__identityEEEvT0_T1_T2_T3_T4_T6_E12temp_storage+40];
	add.f32 	%f164, %f160, %f162;
	add.f32 	%f165, %f161, %f163;
	ld.shared.v2.f32 	{%f166, %f167}, [_ZZN3cub18CUB_300001_SM_10006detail6reduce28DeviceReduceSingleTileKernelINS2_10policy_hubIN6thrust24THRUST_300001_SM_1000_NS7complexIfEEyN4cuda3std3__44plusIvEEE10Policy1000EPS8_SG_iSD_S8_S8_NSB_10__identityEEEvT0_T1_T2_T3_T4_T6_E12temp_storage+48];
	add.f32 	%f168, %f164, %f166;
	add.f32 	%f169, %f165, %f167;
	ld.shared.v2.f32 	{%f170, %f171}, [_ZZN3cub18CUB_300001_SM_10006detail6reduce28DeviceReduceSingleTileKernelINS2_10policy_hubIN6thrust24THRUST_300001_SM_1000_NS7complexIfEEyN4cuda3std3__44plusIvEEE10Policy1000EPS8_SG_iSD_S8_S8_NSB_10__identityEEEvT0_T1_T2_T3_T4_T6_E12temp_storage+56];
	add.f32 	%f172, %f168, %f170;
	add.f32 	%f173, %f169, %f171;
	ld.shared.v2.f32 	{%f174, %f175}, [_ZZN3cub18CUB_300001_SM_10006detail6reduce28DeviceReduceSingleTileKernelINS2_10policy_hubIN6thrust24THRUST_300001_SM_1000_NS7complexIfEEyN4cuda3std3__44plusIvEEE10Policy1000EPS8_SG_iSD_S8_S8_NSB_10__identityEEEvT0_T1_T2_T3_T4_T6_E12temp_storage+64];
	add.f32 	%f176, %f172, %f174;
	add.f32 	%f177, %f173, %f175;
	ld.shared.v2.f32 	{%f178, %f179}, [_ZZN3cub18CUB_300001_SM_10006detail6reduce28DeviceReduceSingleTileKernelINS2_10policy_hubIN6thrust24THRUST_300001_SM_1000_NS7complexIfEEyN4cuda3std3__44plusIvEEE10Policy1000EPS8_SG_iSD_S8_S8_NSB_10__identityEEEvT0_T1_T2_T3_T4_T6_E12temp_storage+72];
	add.f32 	%f180, %f176, %f178;
	add.f32 	%f181, %f177, %f179;
	ld.shared.v2.f32 	{%f182, %f183}, [_ZZN3cub18CUB_300001_SM_10006detail6reduce28DeviceReduceSingleTileKernelINS2_10policy_hubIN6thrust24THRUST_300001_SM_1000_NS7complexIfEEyN4cuda3std3__44plusIvEEE10Policy1000EPS8_SG_iSD_S8_S8_NSB_10__identityEEEvT0_T1_T2_T3_T4_T6_E12temp_storage+80];
	add.f32 	%f184, %f180, %f182;
	add.f32 	%f185, %f181, %f183;
	ld.shared.v2.f32 	{%f186, %f187}, [_ZZN3cub18CUB_300001_SM_10006detail6reduce28DeviceReduceSingleTileKernelINS2_10policy_hubIN6thrust24THRUST_300001_SM_1000_NS7complexIfEEyN4cuda3std3__44plusIvEEE10Policy1000EPS8_SG_iSD_S8_S8_NSB_10__identityEEEvT0_T1_T2_T3_T4_T6_E12temp_storage+88];
	add.f32 	%f188, %f184, %f186;
	add.f32 	%f189, %f185, %f187;
	ld.shared.v2.f32 	{%f190, %f191}, [_ZZN3cub18CUB_300001_SM_10006detail6reduce28DeviceReduceSingleTileKernelINS2_10policy_hubIN6thrust24THRUST_300001_SM_1000_NS7complexIfEEyN4cuda3std3__44plusIvEEE10Policy1000EPS8_SG_iSD_S8_S8_NSB_10__identityEEEvT0_T1_T2_T3_T4_T6_E12temp_storage+96];
	add.f32 	%f192, %f188, %f190;
	add.f32 	%f193, %f189, %f191;
	ld.shared.v2.f32 	{%f194, %f195}, [_ZZN3cub18CUB_300001_SM_10006detail6reduce28DeviceReduceSingleTileKernelINS2_10policy_hubIN6thrust24THRUST_300001_SM_1000_NS7complexIfEEyN4cuda3std3__44plusIvEEE10Policy1000EPS8_SG_iSD_S8_S8_NSB_10__identityEEEvT0_T1_T2_T3_T4_T6_E12temp_storage+104];
	add.f32 	%f196, %f192, %f194;
	add.f32 	%f197, %f193, %f195;
	ld.shared.v2.f32 	{%f198, %f199}, [_ZZN3cub18CUB_300001_SM_10006detail6reduce28DeviceReduceSingleTileKernelINS2_10policy_hubIN6thrust24THRUST_300001_SM_1000_NS7complexIfEEyN4cuda3std3__44plusIvEEE10Policy1000EPS8_SG_iSD_S8_S8_NSB_10__identityEEEvT0_T1_T2_T3_T4_T6_E12temp_storage+112];
	add.f32 	%f200, %f196, %f198;
	add.f32 	%f201, %f197, %f199;
	ld.shared.v2.f32 	{%f202, %f203}, [_ZZN3cub18CUB_300001_SM_10006detail6reduce28DeviceReduceSingleTileKernelINS2_10policy_hubIN6thrust24THRUST_300001_SM_1000_NS7complexIfEEyN4cuda3std3__44plusIvEEE10Policy1000EPS8_SG_iSD_S8_S8_NSB_10__identityEEEvT0_T1_T2_T3_T4_T6_E12temp_storage+120];
	add.f32 	%f204, %f200, %f202;
	add.f32 	%f205, %f201, %f203;
	ld.shared.v2.f32 	{%f206, %f207}, [_ZZN3cub18CUB_300001_SM_10006detail6reduce28DeviceReduceSingleTileKernelINS2_10policy_hubIN6thrust24THRUST_300001_SM_1000_NS7complexIfEEyN4cuda3std3__44plusIvEEE10Policy1000EPS8_SG_iSD_S8_S8_NSB_10__identityEEEvT0_T1_T2_T3_T4_T6_E12temp_storage+128];
	add.f32 	%f208, %f204, %f206;
	add.f32 	%f209, %f205, %f207;
	ld.shared.v2.f32 	{%f210, %f211}, [_ZZN3cub18CUB_300001_SM_10006detail6reduce28DeviceReduceSingleTileKernelINS2_10policy_hubIN6thrust24THRUST_300001_SM_1000_NS7complexIfEEyN4cuda3std3__44plusIvEEE10Policy1000EPS8_SG_iSD_S8_S8_NSB_10__identityEEEvT0_T1_T2_T3_T4_T6_E12temp_storage+136];
	add.f32 	%f459, %f208, %f210;
	add.f32 	%f458, %f209, %f211;
$L__BB12_37:
	mov.u32 	%r273, %tid.x;
	setp.ne.s32 	%p56, %r273, 0;
	@%p56 bra 	$L__BB12_39;
	add.f32 	%f430, %f59, %f459;
	add.f32 	%f431, %f60, %f458;
	st.global.v2.f32 	[%rd1], {%f430, %f431};
$L__BB12_39:
	ret;

}
	// .globl	_ZN3cub18CUB_300001_SM_10006detail6reduce28DeviceReduceSingleTileKernelINS2_10policy_hubIfyN4cuda3std3__44plusIvEEE10Policy1000EPfSC_yS9_ffNS7_10__identityEEEvT0_T1_T2_T3_T4_T6_
.visible .entry _ZN3cub18CUB_300001_SM_10006detail6reduce28DeviceReduceSingleTileKernelINS2_10policy_hubIfyN4cuda3std3__44plusIvEEE10Policy1000EPfSC_yS9_ffNS7_10__identityEEEvT0_T1_T2_T3_T4_T6_(
	.param .u64 .ptr .align 1 _ZN3cub18CUB_300001_SM_10006detail6reduce28DeviceReduceSingleTileKernelINS2_10policy_hubIfyN4cuda3std3__44plusIvEEE10Policy1000EPfSC_yS9_ffNS7_10__identityEEEvT0_T1_T2_T3_T4_T6__param_0,
	.param .u64 .ptr .align 1 _ZN3cub18CUB_300001_SM_10006detail6reduce28DeviceReduceSingleTileKernelINS2_10policy_hubIfyN4cuda3std3__44plusIvEEE10Policy1000EPfSC_yS9_ffNS7_10__identityEEEvT0_T1_T2_T3_T4_T6__param_1,
	.param .u64 _ZN3cub18CUB_300001_SM_10006detail6reduce28DeviceReduceSingleTileKernelINS2_10policy_hubIfyN4cuda3std3__44plusIvEEE10Policy1000EPfSC_yS9_ffNS7_10__identityEEEvT0_T1_T2_T3_T4_T6__param_2,
	.param .align 1 .b8 _ZN3cub18CUB_300001_SM_10006detail6reduce28DeviceReduceSingleTileKernelINS2_10policy_hubIfyN4cuda3std3__44plusIvEEE10Policy1000EPfSC_yS9_ffNS7_10__identityEEEvT0_T1_T2_T3_T4_T6__param_3[1],
	.param .f32 _ZN3cub18CUB_300001_SM_10006detail6reduce28DeviceReduceSingleTileKernelINS2_10policy_hubIfyN4cuda3std3__44plusIvEEE10Policy1000EPfSC_yS9_ffNS7_10__identityEEEvT0_T1_T2_T3_T4_T6__param_4,
	.param .align 1 .b8 _ZN3cub18CUB_300001_SM_10006detail6reduce28DeviceReduceSingleTileKernelINS2_10policy_hubIfyN4cuda3std3__44plusIvEEE10Policy1000EPfSC_yS9_ffNS7_10__identityEEEvT0_T1_T2_T3_T4_T6__param_5[1]
)
.maxntid 256
.minnctapersm 1
{
	.reg .pred 	%p<67>;
	.reg .b32 	%r<314>;
	.reg .b32 	%f<425>;
	.reg .b64 	%rd<150>;
	// demoted variable
	.shared .align 4 .b8 _ZZN3cub18CUB_300001_SM_10006detail6reduce28DeviceReduceSingleTileKernelINS2_10policy_hubIfyN4cuda3std3__44plusIvEEE10Policy1000EPfSC_yS9_ffNS7_10__identityEEEvT0_T1_T2_T3_T4_T6_E12temp_storage[44];
	ld.param.u64 	%rd31, [_ZN3cub18CUB_300001_SM_10006detail6reduce28DeviceReduceSingleTileKernelINS2_10policy_hubIfyN4cuda3std3__44plusIvEEE10Policy1000EPfSC_yS9_ffNS7_10__identityEEEvT0_T1_T2_T3_T4_T6__param_0];
	ld.param.u64 	%rd33, [_ZN3cub18CUB_300001_SM_10006detail6reduce28DeviceReduceSingleTileKernelINS2_10policy_hubIfyN4cuda3std3__44plusIvEEE10Policy1000EPfSC_yS9_ffNS7_10__identityEEEvT0_T1_T2_T3_T4_T6__param_1];
	ld.param.u64 	%rd32, [_ZN3cub18CUB_300001_SM_10006detail6reduce28DeviceReduceSingleTileKernelINS2_10policy_hubIfyN4cuda3std3__44plusIvEEE10Policy1000EPfSC_yS9_ffNS7_10__identityEEEvT0_T1_T2_T3_T4_T6__param_2];
	ld.param.f32 	%f54, [_ZN3cub18CUB_300001_SM_10006detail6reduce28DeviceReduceSingleTileKernelINS2_10policy_hubIfyN4cuda3std3__44plusIvEEE10Policy1000EPfSC_yS9_ffNS7_10__identityEEEvT0_T1_T2_T3_T4_T6__param_4];
	cvta.to.global.u64 	%rd1, %rd33;
	setp.ne.s64 	%p1, %rd32, 0;
	@%p1 bra 	$L__BB13_3;
	mov.u32 	%r295, %tid.x;
	setp.ne.s32 	%p66, %r295, 0;
	@%p66 bra 	$L__BB13_74;
	st.global.f32 	[%rd1], %f54;
	bra.uni 	$L__BB13_74;
$L__BB13_3:
	and.b64  	%rd34, %rd31, 15;
	setp.ne.s64 	%p2, %rd34, 0;
	@%p2 bra 	$L__BB13_38;
	setp.gt.u64 	%p34, %rd32, 4095;
	@%p34 bra 	$L__BB13_22;
	cvt.u32.u64 	%r1, %rd32;
	mov.u32 	%r2, %tid.x;
	setp.ge.u32 	%p46, %r2, %r1;
	mov.f32 	%f403, 0f00000000;
	mov.u32 	%r299, %r2;
	@%p46 bra 	$L__BB13_7;
	mul.wide.u32 	%rd132, %r2, 4;
	add.s64 	%rd131, %rd31, %rd132;
	// begin inline asm
	ld.global.nc.u32 %r239, [%rd131];
	// end inline asm
	mov.b32 	%f403, %r239;
	add.s32 	%r299, %r2, 256;
$L__BB13_7:
	setp.ge.u32 	%p47, %r299, %r1;
	@%p47 bra 	$L__BB13_13;
	not.b32 	%r240, %r299;
	add.s32 	%r5, %r240, %r1;
	and.b32  	%r241, %r5, 768;
	setp.eq.s32 	%p48, %r241, 768;
	@%p48 bra 	$L__BB13_11;
	mul.wide.u32 	%rd133, %r299, 4;
	add.s64 	%rd140, %rd31, %rd133;
	shr.u32 	%r242, %r5, 8;
	add.s32 	%r243, %r242, 1;
	and.b32  	%r244, %r243, 3;
	neg.s32 	%r297, %r244;
$L__BB13_10:
	.pragma "nounroll";
	// begin inline asm
	ld.global.nc.u32 %r245, [%rd140];
	// end inline asm
	mov.b32 	%f326, %r245;
	add.f32 	%f403, %f403, %f326;
	add.s32 	%r299, %r299, 256;
	add.s64 	%rd140, %rd140, 1024;
	add.s32 	%r297, %r297, 1;
	setp.ne.s32 	%p49, %r297, 0;
	@%p49 bra 	$L__BB13_10;
$L__BB13_11:
	setp.lt.u32 	%p50, %r5, 768;
	@%p50 bra 	$L__BB13_13;
$L__BB13_12:
	mul.wide.s32 	%rd139, %r299, 4;
	add.s64 	%rd135, %rd31, %rd139;
	// begin inline asm
	ld.global.nc.u32 %r246, [%rd135];
	// end inline asm
	mov.b32 	%f327, %r246;
	add.f32 	%f328, %f403, %f327;
	add.s64 	%rd136, %rd135, 1024;
	// begin inline asm
	ld.global.nc.u32 %r247, [%rd136];
	// end inline asm
	mov.b32 	%f329, %r247;
	add.f32 	%f330, %f328, %f329;
	add.s64 	%rd137, %rd135, 2048;
	// begin inline asm
	ld.global.nc.u32 %r248, [%rd137];
	// end inline asm
	mov.b32 	%f331, %r248;
	add.f32 	%f332, %f330, %f331;
	add.s64 	%rd138, %rd135, 3072;
	// begin inline asm
	ld.global.nc.u32 %r249, [%rd138];
	// end inline asm
	mov.b32 	%f333, %r249;
	add.f32 	%f403, %f332, %f333;
	add.s32 	%r299, %r299, 1024;
	setp.lt.s32 	%p51, %r299, %r1;
	@%p51 bra 	$L__BB13_12;
$L__BB13_13:
	setp.lt.u64 	%p52, %rd32, 256;
	@%p52 bra 	$L__BB13_18;
	// begin inline asm
	mov.u32 %r274, %laneid;
	// end inline asm
	mov.b32 	%r275, 1;
	mov.b32 	%r288, 31;
	mov.b32 	%r289, -1;
	// begin inline asm
	{  .reg .f32 r0;  .reg .pred p;  shfl.sync.down.b32 r0|p, %f403, %r275, %r288, %r289;  @p add.f32 r0, r0, %f403;  mov.f32 %f369, r0;}
	// end inline asm
	mov.b32 	%r278, 2;
	// begin inline asm
	{  .reg .f32 r0;  .reg .pred p;  shfl.sync.down.b32 r0|p, %f369, %r278, %r288, %r289;  @p add.f32 r0, r0, %f369;  mov.f32 %f372, r0;}
	// end inline asm
	mov.b32 	%r281, 4;
	// begin inline asm
	{  .reg .f32 r0;  .reg .pred p;  shfl.sync.down.b32 r0|p, %f372, %r281, %r288, %r289;  @p add.f32 r0, r0, %f372;  mov.f32 %f375, r0;}
	// end inline asm
	mov.b32 	%r284, 8;
	// begin inline asm
	{  .reg .f32 r0;  .reg .pred p;  shfl.sync.down.b32 r0|p, %f375, %r284, %r288, %r289;  @p add.f32 r0, r0, %f375;  mov.f32 %f378, r0;}
	// end inline asm
	mov.b32 	%r287, 16;
	// begin inline asm
	{  .reg .f32 r0;  .reg .pred p;  shfl.sync.down.b32 r0|p, %f378, %r287, %r288, %r289;  @p add.f32 r0, r0, %f378;  mov.f32 %f424, r0;}
	// end inline asm
	setp.ne.s32 	%p63, %r274, 0;
	@%p63 bra 	$L__BB13_16;
	shr.u32 	%r290, %r2, 3;
	and.b32  	%r291, %r290, 124;
	mov.u32 	%r292, _ZZN3cub18CUB_300001_SM_10006detail6reduce28DeviceReduceSingleTileKernelINS2_10policy_hubIfyN4cuda3std3__44plusIvEEE10Policy1000EPfSC_yS9_ffNS7_10__identityEEEvT0_T1_T2_T3_T4_T6_E12temp_storage;
	add.s32 	%r293, %r292, %r291;
	st.shared.f32 	[%r293+8], %f424;
$L__BB13_16:
	bar.sync 	0;
	setp.ne.s32 	%p64, %r2, 0;
	@%p64 bra 	$L__BB13_72;
	ld.shared.f32 	%f384, [_ZZN3cub18CUB_300001_SM_10006detail6reduce28DeviceReduceSingleTileKernelINS2_10policy_hubIfyN4cuda3std3__44plusIvEEE10Policy1000EPfSC_yS9_ffNS7_10__identityEEEvT0_T1_T2_T3_T4_T6_E12temp_storage+12];
	add.f32 	%f385, %f424, %f384;
	ld.shared.f32 	%f386, [_ZZN3cub18CUB_300001_SM_10006detail6reduce28DeviceReduceSingleTileKernelINS2_10policy_hubIfyN4cuda3std3__44plusIvEEE10Policy1000EPfSC_yS9_ffNS7_10__identityEEEvT0_T1_T2_T3_T4_T6_E12temp_storage+16];
	add.f32 	%f387, %f385, %f386;
	ld.shared.f32 	%f388, [_ZZN3cub18CUB_300001_SM_10006detail6reduce28DeviceReduceSingleTileKernelINS2_10policy_hubIfyN4cuda3std3__44plusIvEEE10Policy1000EPfSC_yS9_ffNS7_10__identityEEEvT0_T1_T2_T3_T4_T6_E12temp_storage+20];
	add.f32 	%f389, %f387, %f388;
	ld.shared.f32 	%f390, [_ZZN3cub18CUB_300001_SM_10006detail6reduce28DeviceReduceSingleTileKernelINS2_10policy_hubIfyN4cuda3std3__44plusIvEEE10Policy1000EPfSC_yS9_ffNS7_10__identityEEEvT0_T1_T2_T3_T4_T6_E12temp_storage+24];
	add.f32 	%f391, %f389, %f390;
	ld.shared.f32 	%f392, [_ZZN3cub18CUB_300001_SM_10006detail6reduce28DeviceReduceSingleTileKernelINS2_10policy_hubIfyN4cuda3std3__44plusIvEEE10Policy1000EPfSC_yS9_ffNS7_10__identityEEEvT0_T1_T2_T3_T4_T6_E12temp_storage+28];
	add.f32 	%f393, %f391, %f392;
	ld.shared.f32 	%f394, [_ZZN3cub18CUB_300001_SM_10006detail6reduce28DeviceReduceSingleTileKernelINS2_10policy_hubIfyN4cuda3std3__44plusIvEEE10Policy1000EPfSC_yS9_ffNS7_10__identityEEEvT0_T1_T2_T3_T4_T6_E12temp_storage+32];
	add.f32 	%f395, %f393, %f394;
	ld.shared.f32 	%f396, [_ZZN3cub18CUB_300001_SM_10006detail6reduce28DeviceReduceSingleTileKernelINS2_10policy_hubIfyN4cuda3std3__44plusIvEEE10Policy1000EPfSC_yS9_ffNS7_10__identityEEEvT0_T1_T2_T3_T4_T6_E12temp_storage+36];
	add.f32 	%f424, %f395, %f396;
	bra.uni 	$L__BB13_72;
$L__BB13_18:
	// begin inline asm
	mov.u32 %r250, %laneid;
	// end inline asm
	and.b32  	%r266, %r2, 992;
	add.s32 	%r267, %r266, 32;
	setp.gt.u32 	%p53, %r267, %r1;
	not.b32 	%r268, %r266;
	add.s32 	%r269, %r1, %r268;
	selp.b32 	%r264, %r269, 31, %p53;
	mov.b32 	%r251, 1;
	mov.b32 	%r265, -1;
	// begin inline asm
	{  .reg .f32 r0;  .reg .pred p;  shfl.sync.down.b32 r0|p, %f403, %r251, %r264, %r265;  @p add.f32 r0, r0, %f403;  mov.f32 %f334, r0;}
	// end inline asm
	mov.b32 	%r254, 2;
	// begin inline asm
	{  .reg .f32 r0;  .reg .pred p;  shfl.sync.down.b32 r0|p, %f334, %r254, %r264, %r265;  @p add.f32 r0, r0, %f334;  mov.f32 %f337, r0;}
	// end inline asm
	mov.b32 	%r257, 4;
	// begin inline asm
	{  .reg .f32 r0;  .reg .pred p;  shfl.sync.down.b32 r0|p, %f337, %r257, %r264, %r265;  @p add.f32 r0, r0, %f337;  mov.f32 %f340, r0;}
	// end inline asm
	mov.b32 	%r260, 8;
	// begin inline asm
	{  .reg .f32 r0;  .reg .pred p;  shfl.sync.down.b32 r0|p, %f340, %r260, %r264, %r265;  @p add.f32 r0, r0, %f340;  mov.f32 %f343, r0;}
	// end inline asm
	mov.b32 	%r263, 16;
	// begin inline asm
	{  .reg .f32 r0;  .reg .pred p;  shfl.sync.down.b32 r0|p, %f343, %r263, %r264, %r265;  @p add.f32 r0, r0, %f343;  mov.f32 %f424, r0;}
	// end inline asm
	setp.ne.s32 	%p54, %r250, 0;
	@%p54 bra 	$L__BB13_20;
	shr.u32 	%r270, %r2, 3;
	and.b32  	%r271, %r270, 124;
	mov.u32 	%r272, _ZZN3cub18CUB_300001_SM_10006detail6reduce28DeviceReduceSingleTileKernelINS2_10policy_hubIfyN4cuda3std3__44plusIvEEE10Policy1000EPfSC_yS9_ffNS7_10__identityEEEvT0_T1_T2_T3_T4_T6_E12temp_storage;
	add.s32 	%r273, %r272, %r271;
	st.shared.f32 	[%r273+8], %f424;
$L__BB13_20:
	bar.sync 	0;
	setp.ne.s32 	%p55, %r2, 0;
	@%p55 bra 	$L__BB13_72;
	setp.gt.u64 	%p56, %rd32, 32;
	ld.shared.f32 	%f349, [_ZZN3cub18CUB_300001_SM_10006detail6reduce28DeviceReduceSingleTileKernelINS2_10policy_hubIfyN4cuda3std3__44plusIvEEE10Policy1000EPfSC_yS9_ffNS7_10__identityEEEvT0_T1_T2_T3_T4_T6_E12temp_storage+12];
	add.f32 	%f350, %f424, %f349;
	selp.f32 	%f351, %f350, %f424, %p56;
	setp.gt.u64 	%p57, %rd32, 64;
	ld.shared.f32 	%f352, [_ZZN3cub18CUB_300001_SM_10006detail6reduce28DeviceReduceSingleTileKernelINS2_10policy_hubIfyN4cuda3std3__44plusIvEEE10Policy1000EPfSC_yS9_ffNS7_10__identityEEEvT0_T1_T2_T3_T4_T6_E12temp_storage+16];
	add.f32 	%f353, %f352, %f351;
	selp.f32 	%f354, %f353, %f351, %p57;
	setp.gt.u64 	%p58, %rd32, 96;
	ld.shared.f32 	%f355, [_ZZN3cub18CUB_300001_SM_10006detail6reduce28DeviceReduceSingleTileKernelINS2_10policy_hubIfyN4cuda3std3__44plusIvEEE10Policy1000EPfSC_yS9_ffNS7_10__identityEEEvT0_T1_T2_T3_T4_T6_E12temp_storage+20];
	add.f32 	%f356, %f355, %f354;
	selp.f32 	%f357, %f356, %f354, %p58;
	setp.gt.u64 	%p59, %rd32, 128;
	ld.shared.f32 	%f358, [_ZZN3cub18CUB_300001_SM_10006detail6reduce28DeviceReduceSingleTileKernelINS2_10policy_hubIfyN4cuda3std3__44plusIvEEE10Policy1000EPfSC_yS9_ffNS7_10__identityEEEvT0_T1_T2_T3_T4_T6_E12temp_storage+24];
	add.f32 	%f359, %f358, %f357;
	selp.f32 	%f360, %f359, %f357, %p59;
	setp.gt.u64 	%p60, %rd32, 160;
	ld.shared.f32 	%f361, [_ZZN3cub18CUB_300001_SM_10006detail6reduce28DeviceReduceSingleTileKernelINS2_10policy_hubIfyN4cuda3std3__44plusIvEEE10Policy1000EPfSC_yS9_ffNS7_10__identityEEEvT0_T1_T2_T3_T4_T6_E12temp_storage+28];
	add.f32 	%f362, %f361, %f360;
	selp.f32 	%f363, %f362, %f360, %p60;
	setp.gt.u64 	%p61, %rd32, 192;
	ld.shared.f32 	%f364, [_ZZN3cub18CUB_300001_SM_10006detail6reduce28DeviceReduceSingleTileKernelINS2_10policy_hubIfyN4cuda3std3__44plusIvEEE10Policy1000EPfSC_yS9_ffNS7_10__identityEEEvT0_T1_T2_T3_T4_T6_E12temp_storage+32];
	add.f32 	%f365, %f364, %f363;
	selp.f32 	%f366, %f365, %f363, %p61;
	setp.gt.u64 	%p62, %rd32, 224;
	ld.shared.f32 	%f367, [_ZZN3cub18CUB_300001_SM_10006detail6reduce28DeviceReduceSingleTileKernelINS2_10policy_hubIfyN4cuda3std3__44plusIvEEE10Policy1000EPfSC_yS9_ffNS7_10__identityEEEvT0_T1_T2_T3_T4_T6_E12temp_storage+36];
	add.f32 	%f368, %f367, %f366;
	selp.f32 	%f424, %f368, %f366, %p62;
	bra.uni 	$L__BB13_72;
$L__BB13_22:
	mov.u32 	%r14, %tid.x;
	shl.b32 	%r171, %r14, 2;
	mul.wide.u32 	%rd104, %r171, 4;
	add.s64 	%rd93, %rd31, %rd104;
	// begin inline asm
	ld.global.nc.v2.u64 {%rd91, %rd92}, [%rd93];
	// end inline asm
	mov.b64 	{%r172, %r173}, %rd92;
	mov.b64 	{%r174, %r175}, %rd91;
	mov.b32 	%f226, %r175;
	mov.b32 	%f227, %r174;
	mov.b32 	%f228, %r173;
	mov.b32 	%f229, %r172;
	add.s64 	%rd96, %rd93, 4096;
	// begin inline asm
	ld.global.nc.v2.u64 {%rd94, %rd95}, [%rd96];
	// end inline asm
	mov.b64 	{%r176, %r177}, %rd95;
	mov.b64 	{%r178, %r179}, %rd94;
	mov.b32 	%f230, %r179;
	mov.b32 	%f231, %r178;
	mov.b32 	%f232, %r177;
	mov.b32 	%f233, %r176;
	add.s64 	%rd99, %rd93, 8192;
	// begin inline asm
	ld.global.nc.v2.u64 {%rd97, %rd98}, [%rd99];
	// end inline asm
	mov.b64 	{%r180, %r181}, %rd98;
	mov.b64 	{%r182, %r183}, %rd97;
	mov.b32 	%f234, %r183;
	mov.b32 	%f235, %r182;
	mov.b32 	%f236, %r181;
	mov.b32 	%f237, %r180;
	add.s64 	%rd102, %rd93, 12288;
	// begin inline asm
	ld.global.nc.v2.u64 {%rd100, %rd101}, [%rd102];
	// end inline asm
	mov.b64 	{%r184, %r185}, %rd101;
	mov.b64 	{%r186, %r187}, %rd100;
	mov.b32 	%f238, %r187;
	mov.b32 	%f239, %r186;
	mov.b32 	%f240, %r185;
	mov.b32 	%f241, %r184;
	add.f32 	%f242, %f227, %f226;
	add.f32 	%f243, %f229, %f228;
	add.f32 	%f244, %f231, %f230;
	add.f32 	%f245, %f233, %f232;
	add.f32 	%f246, %f235, %f234;
	add.f32 	%f247, %f237, %f236;
	add.f32 	%f248, %f239, %f238;
	add.f32 	%f249, %f241, %f240;
	add.f32 	%f250, %f242, %f243;
	add.f32 	%f251, %f244, %f245;
	add.f32 	%f252, %f246, %f247;
	add.f32 	%f253, %f248, %f249;
	add.f32 	%f254, %f250, %f251;
	add.f32 	%f255, %f252, %f253;
	add.f32 	%f410, %f254, %f255;
	add.s64 	%rd6, %rd32, -4096;
	setp.lt.u64 	%p35, %rd6, 4096;
	mov.b64 	%rd142, 4096;
	@%p35 bra 	$L__BB13_26;
	mov.b64 	%rd142, 4096;
$L__BB13_24:
	shl.b64 	%rd118, %rd142, 2;
	add.s64 	%rd108, %rd93, %rd118;
	// begin inline asm
	ld.global.nc.v2.u64 {%rd106, %rd107}, [%rd108];
	// end inline asm
	mov.b64 	{%r188, %r189}, %rd107;
	mov.b64 	{%r190, %r191}, %rd106;
	mov.b32 	%f256, %r191;
	mov.b32 	%f257, %r190;
	mov.b32 	%f258, %r189;
	mov.b32 	%f259, %r188;
	add.s64 	%rd111, %rd108, 4096;
	// begin inline asm
	ld.global.nc.v2.u64 {%rd109, %rd110}, [%rd111];
	// end inline asm
	mov.b64 	{%r192, %r193}, %rd110;
	mov.b64 	{%r194, %r195}, %rd109;
	mov.b32 	%f260, %r195;
	mov.b32 	%f261, %r194;
	mov.b32 	%f262, %r193;
	mov.b32 	%f263, %r192;
	add.s64 	%rd114, %rd108, 8192;
	// begin inline asm
	ld.global.nc.v2.u64 {%rd112, %rd113}, [%rd114];
	// end inline asm
	mov.b64 	{%r196, %r197}, %rd113;
	mov.b64 	{%r198, %r199}, %rd112;
	mov.b32 	%f264, %r199;
	mov.b32 	%f265, %r198;
	mov.b32 	%f266, %r197;
	mov.b32 	%f267, %r196;
	add.s64 	%rd117, %rd108, 12288;
	// begin inline asm
	ld.global.nc.v2.u64 {%rd115, %rd116}, [%rd117];
	// end inline asm
	mov.b64 	{%r200, %r201}, %rd116;
	mov.b64 	{%r202, %r203}, %rd115;
	mov.b32 	%f268, %r203;
	mov.b32 	%f269, %r202;
	mov.b32 	%f270, %r201;
	mov.b32 	%f271, %r200;
	add.f32 	%f272, %f410, %f257;
	add.f32 	%f273, %f256, %f259;
	add.f32 	%f274, %f258, %f261;
	add.f32 	%f275, %f260, %f263;
	add.f32 	%f276, %f262, %f265;
	add.f32 	%f277, %f264, %f267;
	add.f32 	%f278, %f266, %f269;
	add.f32 	%f279, %f268, %f271;
	add.f32 	%f280, %f272, %f273;
	add.f32 	%f281, %f274, %f275;
	add.f32 	%f282, %f276, %f277;
	add.f32 	%f283, %f278, %f279;
	add.f32 	%f284, %f280, %f281;
	add.f32 	%f285, %f282, %f283;
	add.f32 	%f286, %f284, %f285;
	add.f32 	%f410, %f286, %f270;
	sub.s64 	%rd119, %rd32, %rd142;
	setp.lt.u64 	%p36, %rd119, 4096;
	@%p36 bra 	$L__BB13_34;
	add.s64 	%rd142, %rd142, 4096;
	setp.le.u64 	%p37, %rd142, %rd6;
	@%p37 bra 	$L__BB13_24;
$L__BB13_26:
	setp.le.u64 	%p38, %rd32, %rd142;
	@%p38 bra 	$L__BB13_34;
	cvt.u32.u64 	%r204, %rd142;
	cvt.u32.u64 	%r205, %rd32;
	sub.s32 	%r15, %r205, %r204;
	setp.ge.s32 	%p39, %r14, %r15;
	@%p39 bra 	$L__BB13_34;
	not.b32 	%r207, %r14;
	add.s32 	%r208, %r207, %r205;
	sub.s32 	%r16, %r208, %r204;
	and.b32  	%r210, %r16, 768;
	setp.eq.s32 	%p40, %r210, 768;
	mov.u32 	%r303, %r14;
	@%p40 bra 	$L__BB13_31;
	cvt.u64.u32 	%rd120, %r14;
	add.s64 	%rd121, %rd142, %rd120;
	shl.b64 	%rd122, %rd121, 2;
	add.s64 	%rd143, %rd31, %rd122;
	shr.u32 	%r211, %r16, 8;
	add.s32 	%r212, %r211, 1;
	and.b32  	%r213, %r212, 3;
	neg.s32 	%r301, %r213;
	mov.u32 	%r303, %r14;
$L__BB13_30:
	.pragma "nounroll";
	// begin inline asm
	ld.global.nc.u32 %r214, [%rd143];
	// end inline asm
	mov.b32 	%f288, %r214;
	add.f32 	%f410, %f410, %f288;
	add.s32 	%r303, %r303, 256;
	add.s64 	%rd143, %rd143, 1024;
	add.s32 	%r301, %r301, 1;
	setp.ne.s32 	%p41, %r301, 0;
	@%p41 bra 	$L__BB13_30;
$L__BB13_31:
	setp.lt.u32 	%p42, %r16, 768;
	@%p42 bra 	$L__BB13_34;
	cvt.u64.u32 	%rd124, %r303;
	add.s64 	%rd125, %rd142, %rd124;
	shl.b64 	%rd126, %rd125, 2;
	add.s64 	%rd144, %rd31, %rd126;
$L__BB13_33:
	// begin inline asm
	ld.global.nc.u32 %r215, [%rd144];
	// end inline asm
	mov.b32 	%f289, %r215;
	add.f32 	%f290, %f410, %f289;
	add.s64 	%rd128, %rd144, 1024;
	// begin inline asm
	ld.global.nc.u32 %r216, [%rd128];
	// end inline asm
	mov.b32 	%f291, %r216;
	add.f32 	%f292, %f290, %f291;
	add.s64 	%rd129, %rd144, 2048;
	// begin inline asm
	ld.global.nc.u32 %r217, [%rd129];
	// end inline asm
	mov.b32 	%f293, %r217;
	add.f32 	%f294, %f292, %f293;
	add.s64 	%rd130, %rd144, 3072;
	// begin inline asm
	ld.global.nc.u32 %r218, [%rd130];
	// end inline asm
	mov.b32 	%f295, %r218;
	add.f32 	%f410, %f294, %f295;
	add.s32 	%r303, %r303, 1024;
	add.s64 	%rd144, %rd144, 4096;
	setp.lt.s32 	%p43, %r303, %r15;
	@%p43 bra 	$L__BB13_33;
$L__BB13_34:
	// begin inline asm
	mov.u32 %r219, %laneid;
	// end inline asm
	mov.b32 	%r220, 1;
	mov.b32 	%r233, 31;
	mov.b32 	%r234, -1;
	// begin inline asm
	{  .reg .f32 r0;  .reg .pred p;  shfl.sync.down.b32 r0|p, %f410, %r220, %r233, %r234;  @p add.f32 r0, r0, %f410;  mov.f32 %f296, r0;}
	// end inline asm
	mov.b32 	%r223, 2;
	// begin inline asm
	{  .reg .f32 r0;  .reg .pred p;  shfl.sync.down.b32 r0|p, %f296, %r223, %r233, %r234;  @p add.f32 r0, r0, %f296;  mov.f32 %f299, r0;}
	// end inline asm
	mov.b32 	%r226, 4;
	// begin inline asm
	{  .reg .f32 r0;  .reg .pred p;  shfl.sync.down.b32 r0|p, %f299, %r226, %r233, %r234;  @p add.f32 r0, r0, %f299;  mov.f32 %f302, r0;}
	// end inline asm
	mov.b32 	%r229, 8;
	// begin inline asm
	{  .reg .f32 r0;  .reg .pred p;  shfl.sync.down.b32 r0|p, %f302, %r229, %r233, %r234;  @p add.f32 r0, r0, %f302;  mov.f32 %f305, r0;}
	// end inline asm
	mov.b32 	%r232, 16;
	// begin inline asm
	{  .reg .f32 r0;  .reg .pred p;  shfl.sync.down.b32 r0|p, %f305, %r232, %r233, %r234;  @p add.f32 r0, r0, %f305;  mov.f32 %f424, r0;}
	// end inline asm
	setp.ne.s32 	%p44, %r219, 0;
	@%p44 bra 	$L__BB13_36;
	shr.u32 	%r235, %r14, 3;
	and.b32  	%r236, %r235, 124;
	mov.u32 	%r237, _ZZN3cub18CUB_300001_SM_10006detail6reduce28DeviceReduceSingleTileKernelINS2_10policy_hubIfyN4cuda3std3__44plusIvEEE10Policy1000EPfSC_yS9_ffNS7_10__identityEEEvT0_T1_T2_T3_T4_T6_E12temp_storage;
	add.s32 	%r238, %r237, %r236;
	st.shared.f32 	[%r238+8], %f424;
$L__BB13_36:
	bar.sync 	0;
	setp.ne.s32 	%p45, %r14, 0;
	@%p45 bra 	$L__BB13_72;
	ld.shared.f32 	%f311, [_ZZN3cub18CUB_300001_SM_10006detail6reduce28DeviceReduceSingleTileKernelINS2_10policy_hubIfyN4cuda3std3__44plusIvEEE10Policy1000EPfSC_yS9_ffNS7_10__identityEEEvT0_T1_T2_T3_T4_T6_E12temp_storage+12];
	add.f32 	%f312, %f424, %f311;
	ld.shared.f32 	%f313, [_ZZN3cub18CUB_300001_SM_10006detail6reduce28DeviceReduceSingleTileKernelINS2_10policy_hubIfyN4cuda3std3__44plusIvEEE10Policy1000EPfSC_yS9_ffNS7_10__identityEEEvT0_T1_T2_T3_T4_T6_E12temp_storage+16];
	add.f32 	%f314, %f312, %f313;
	ld.shared.f32 	%f315, [_ZZN3cub18CUB_300001_SM_10006detail6reduce28DeviceReduceSingleTileKernelINS2_10policy_hubIfyN4cuda3std3__44plusIvEEE10Policy1000EPfSC_yS9_ffNS7_10__identityEEEvT0_T1_T2_T3_T4_T6_E12temp_storage+20];
	add.f32 	%f316, %f314, %f315;
	ld.shared.f32 	%f317, [_ZZN3cub18CUB_300001_SM_10006detail6reduce28DeviceReduceSingleTileKernelINS2_10policy_hubIfyN4cuda3std3__44plusIvEEE10Policy1000EPfSC_yS9_ffNS7_10__identityEEEvT0_T1_T2_T3_T4_T6_E12temp_storage+24];
	add.f32 	%f318, %f316, %f317;
	ld.shared.f32 	%f319, [_ZZN3cub18CUB_300001_SM_10006detail6reduce28DeviceReduceSingleTileKernelINS2_10policy_hubIfyN4cuda3std3__44plusIvEEE10Policy1000EPfSC_yS9_ffNS7_10__identityEEEvT0_T1_T2_T3_T4_T6_E12temp_storage+28];
	add.f32 	%f320, %f318, %f319;
	ld.shared.f32 	%f321, [_ZZN3cub18CUB_300001_SM_10006detail6reduce28DeviceReduceSingleTileKernelINS2_10policy_hubIfyN4cuda3std3__44plusIvEEE10Policy1000EPfSC_yS9_ffNS7_10__identityEEEvT0_T1_T2_T3_T4_T6_E12temp_storage+32];
	add.f32 	%f322, %f320, %f321;
	ld.shared.f32 	%f323, [_ZZN3cub18CUB_300001_SM_10006detail6reduce28DeviceReduceSingleTileKernelINS2_10policy_hubIfyN4cuda3std3__44plusIvEEE10Policy1000EPfSC_yS9_ffNS7_10__identityEEEvT0_T1_T2_T3_T4_T6_E12temp_storage+36];
	add.f32 	%f424, %f322, %f323;
	bra.uni 	$L__BB13_72;
$L__BB13_38:
	setp.gt.u64 	%p3, %rd32, 4095;
	@%p3 bra 	$L__BB13_56;
	cvt.u32.u64 	%r25, %rd32;
	mov.u32 	%r26, %tid.x;
	setp.ge.u32 	%p15, %r26, %r25;
	mov.f32 	%f416, 0f00000000;
	mov.u32 	%r308, %r26;
	@%p15 bra 	$L__BB13_41;
	mul.wide.u32 	%rd83, %r26, 4;
	add.s64 	%rd82, %rd31, %rd83;
	// begin inline asm
	ld.global.nc.u32 %r116, [%rd82];
	// end inline asm
	mov.b32 	%f416, %r116;
	add.s32 	%r308, %r26, 256;
$L__BB13_41:
	setp.ge.u32 	%p16, %r308, %r25;
	@%p16 bra 	$L__BB13_47;
	not.b32 	%r117, %r308;
	add.s32 	%r29, %r117, %r25;
	and.b32  	%r118, %r29, 768;
	setp.eq.s32 	%p17, %r118, 768;
	@%p17 bra 	$L__BB13_45;
	mul.wide.u32 	%rd84, %r308, 4;
	add.s64 	%rd145, %rd31, %rd84;
	shr.u32 	%r119, %r29, 8;
	add.s32 	%r120, %r119, 1;
	and.b32  	%r121, %r120, 3;
	neg.s32 	%r306, %r121;
$L__BB13_44:
	.pragma "nounroll";
	// begin inline asm
	ld.global.nc.u32 %r122, [%rd145];
	// end inline asm
	mov.b32 	%f155, %r122;
	add.f32 	%f416, %f416, %f155;
	add.s32 	%r308, %r308, 256;
	add.s64 	%rd145, %rd145, 1024;
	add.s32 	%r306, %r306, 1;
	setp.ne.s32 	%p18, %r306, 0;
	@%p18 bra 	$L__BB13_44;
$L__BB13_45:
	setp.lt.u32 	%p19, %r29, 768;
	@%p19 bra 	$L__BB13_47;
$L__BB13_46:
	mul.wide.s32 	%rd90, %r308, 4;
	add.s64 	%rd86, %rd31, %rd90;
	// begin inline asm
	ld.global.nc.u32 %r123, [%rd86];
	// end inline asm
	mov.b32 	%f156, %r123;
	add.f32 	%f157, %f416, %f156;
	add.s64 	%rd87, %rd86, 1024;
	// begin inline asm
	ld.global.nc.u32 %r124, [%rd87];
	// end inline asm
	mov.b32 	%f158, %r124;
	add.f32 	%f159, %f157, %f158;
	add.s64 	%rd88, %rd86, 2048;
	// begin inline asm
	ld.global.nc.u32 %r125, [%rd88];
	// end inline asm
	mov.b32 	%f160, %r125;
	add.f32 	%f161, %f159, %f160;
	add.s64 	%rd89, %rd86, 3072;
	// begin inline asm
	ld.global.nc.u32 %r126, [%rd89];
	// end inline asm
	mov.b32 	%f162, %r126;
	add.f32 	%f416, %f161, %f162;
	add.s32 	%r308, %r308, 1024;
	setp.lt.s32 	%p20, %r308, %r25;
	@%p20 bra 	$L__BB13_46;
$L__BB13_47:
	setp.lt.u64 	%p21, %rd32, 256;
	@%p21 bra 	$L__BB13_52;
	// begin inline asm
	mov.u32 %r151, %laneid;
	// end inline asm
	mov.b32 	%r152, 1;
	mov.b32 	%r165, 31;
	mov.b32 	%r166, -1;
	// begin inline asm
	{  .reg .f32 r0;  .reg .pred p;  shfl.sync.down.b32 r0|p, %f416, %r152, %r165, %r166;  @p add.f32 r0, r0, %f416;  mov.f32 %f198, r0;}
	// end inline asm
	mov.b32 	%r155, 2;
	// begin inline asm
	{  .reg .f32 r0;  .reg .pred p;  shfl.sync.down.b32 r0|p, %f198, %r155, %r165, %r166;  @p add.f32 r0, r0, %f198;  mov.f32 %f201, r0;}
	// end inline asm
	mov.b32 	%r158, 4;
	// begin inline asm
	{  .reg .f32 r0;  .reg .pred p;  shfl.sync.down.b32 r0|p, %f201, %r158, %r165, %r166;  @p add.f32 r0, r0, %f201;  mov.f32 %f204, r0;}
	// end inline asm
	mov.b32 	%r161, 8;
	// begin inline asm
	{  .reg .f32 r0;  .reg .pred p;  shfl.sync.down.b32 r0|p, %f204, %r161, %r165, %r166;  @p add.f32 r0, r0, %f204;  mov.f32 %f207, r0;}
	// end inline asm
	mov.b32 	%r164, 16;
	// begin inline asm
	{  .reg .f32 r0;  .reg .pred p;  shfl.sync.down.b32 r0|p, %f207, %r164, %r165, %r166;  @p add.f32 r0, r0, %f207;  mov.f32 %f424, r0;}
	// end inline asm
	setp.ne.s32 	%p32, %r151, 0;
	@%p32 bra 	$L__BB13_50;
	shr.u32 	%r167, %r26, 3;
	and.b32  	%r168, %r167, 124;
	mov.u32 	%r169, _ZZN3cub18CUB_300001_SM_10006detail6reduce28DeviceReduceSingleTileKernelINS2_10policy_hubIfyN4cuda3std3__44plusIvEEE10Policy1000EPfSC_yS9_ffNS7_10__identityEEEvT0_T1_T2_T3_T4_T6_E12temp_storage;
	add.s32 	%r170, %r169, %r168;
	st.shared.f32 	[%r170+8], %f424;
$L__BB13_50:
	bar.sync 	0;
	setp.ne.s32 	%p33, %r26, 0;
	@%p33 bra 	$L__BB13_72;
	ld.shared.f32 	%f213, [_ZZN3cub18CUB_300001_SM_10006detail6reduce28DeviceReduceSingleTileKernelINS2_10policy_hubIfyN4cuda3std3__44plusIvEEE10Policy1000EPfSC_yS9_ffNS7_10__identityEEEvT0_T1_T2_T3_T4_T6_E12temp_storage+12];
	add.f32 	%f214, %f424, %f213;
	ld.shared.f32 	%f215, [_ZZN3cub18CUB_300001_SM_10006detail6reduce28DeviceReduceSingleTileKernelINS2_10policy_hubIfyN4cuda3std3__44plusIvEEE10Policy1000EPfSC_yS9_ffNS7_10__identityEEEvT0_T1_T2_T3_T4_T6_E12temp_storage+16];
	add.f32 	%f216, %f214, %f215;
	ld.shared.f32 	%f217, [_ZZN3cub18CUB_300001_SM_10006detail6reduce28DeviceReduceSingleTileKernelINS2_10policy_hubIfyN4cuda3std3__44plusIvEEE10Policy1000EPfSC_yS9_ffNS7_10__identityEEEvT0_T1_T2_T3_T4_T6_E12temp_storage+20];
	add.f32 	%f218, %f216, %f217;
	ld.shared.f32 	%f219, [_ZZN3cub18CUB_300001_SM_10006detail6reduce28DeviceReduceSingleTileKernelINS2_10policy_hubIfyN4cuda3std3__44plusIvEEE10Policy1000EPfSC_yS9_ffNS7_10__identityEEEvT0_T1_T2_T3_T4_T6_E12temp_storage+24];
	add.f32 	%f220, %f218, %f219;
	ld.shared.f32 	%f221, [_ZZN3cub18CUB_300001_SM_10006detail6reduce28DeviceReduceSingleTileKernelINS2_10policy_hubIfyN4cuda3std3__44plusIvEEE10Policy1000EPfSC_yS9_ffNS7_10__identityEEEvT0_T1_T2_T3_T4_T6_E12temp_storage+28];
	add.f32 	%f222, %f220, %f221;
	ld.shared.f32 	%f223, [_ZZN3cub18CUB_300001_SM_10006detail6reduce28DeviceReduceSingleTileKernelINS2_10policy_hubIfyN4cuda3std3__44plusIvEEE10Policy1000EPfSC_yS9_ffNS7_10__identityEEEvT0_T1_T2_T3_T4_T6_E12temp_storage+32];
	add.f32 	%f224, %f222, %f223;
	ld.shared.f32 	%f225, [_ZZN3cub18CUB_300001_SM_10006detail6reduce28DeviceReduceSingleTileKernelINS2_10policy_hubIfyN4cuda3std3__44plusIvEEE10Policy1000EPfSC_yS9_ffNS7_10__identityEEEvT0_T1_T2_T3_T4_T6_E12temp_storage+36];
	add.f32 	%f424, %f224, %f225;
	bra.uni 	$L__BB13_72;
$L__BB13_52:
	// begin inline asm
	mov.u32 %r127, %laneid;
	// end inline asm
	and.b32  	%r143, %r26, 992;
	add.s32 	%r144, %r143, 32;
	setp.gt.u32 	%p22, %r144, %r25;
	not.b32 	%r145, %r143;
	add.s32 	%r146, %r25, %r145;
	selp.b32 	%r141, %r146, 31, %p22;
	mov.b32 	%r128, 1;
	mov.b32 	%r142, -1;
	// begin inline asm
	{  .reg .f32 r0;  .reg .pred p;  shfl.sync.down.b32 r0|p, %f416, %r128, %r141, %r142;  @p add.f32 r0, r0, %f416;  mov.f32 %f163, r0;}
	// end inline asm
	mov.b32 	%r131, 2;
	// begin inline asm
	{  .reg .f32 r0;  .reg .pred p;  shfl.sync.down.b32 r0|p, %f163, %r131, %r141, %r142;  @p add.f32 r0, r0, %f163;  mov.f32 %f166, r0;}
	// end inline asm
	mov.b32 	%r134, 4;
	// begin inline asm
	{  .reg .f32 r0;  .reg .pred p;  shfl.sync.down.b32 r0|p, %f166, %r134, %r141, %r142;  @p add.f32 r0, r0, %f166;  mov.f32 %f169, r0;}
	// end inline asm
	mov.b32 	%r137, 8;
	// begin inline asm
	{  .reg .f32 r0;  .reg .pred p;  shfl.sync.down.b32 r0|p, %f169, %r137, %r141, %r142;  @p add.f32 r0, r0, %f169;  mov.f32 %f172, r0;}
	// end inline asm
	mov.b32 	%r140, 16;
	// begin inline asm
	{  .reg .f32 r0;  .reg .pred p;  shfl.sync.down.b32 r0|p, %f172, %r140, %r141, %r142;  @p add.f32 r0, r0, %f172;  mov.f32 %f424, r0;}
	// end inline asm
	setp.ne.s32 	%p23, %r127, 0;
	@%p23 bra 	$L__BB13_54;
	shr.u32 	%r147, %r26, 3;
	and.b32  	%r148, %r147, 124;
	mov.u32 	%r149, _ZZN3cub18CUB_300001_SM_10006detail6reduce28DeviceReduceSingleTileKernelINS2_10policy_hubIfyN4cuda3std3__44plusIvEEE10Policy1000EPfSC_yS9_ffNS7_10__identityEEEvT0_T1_T2_T3_T4_T6_E12temp_storage;
	add.s32 	%r150, %r149, %r148;
	st.shared.f32 	[%r150+8], %f424;
$L__BB13_54:
	bar.sync 	0;
	setp.ne.s32 	%p24, %r26, 0;
	@%p24 bra 	$L__BB13_72;
	setp.gt.u64 	%p25, %rd32, 32;
	ld.shared.f32 	%f178, [_ZZN3cub18CUB_300001_SM_10006detail6reduce28DeviceReduceSingleTileKernelINS2_10policy_hubIfyN4cuda3std3__44plusIvEEE10Policy1000EPfSC_yS9_ffNS7_10__identityEEEvT0_T1_T2_T3_T4_T6_E12temp_storage+12];
	add.f32 	%f179, %f424, %f178;
	selp.f32 	%f180, %f179, %f424, %p25;
	setp.gt.u64 	%p26, %rd32, 64;
	ld.shared.f32 	%f181, [_ZZN3cub18CUB_300001_SM_10006detail6reduce28DeviceReduceSingleTileKernelINS2_10policy_hubIfyN4cuda3std3__44plusIvEEE10Policy1000EPfSC_yS9_ffNS7_10__identityEEEvT0_T1_T2_T3_T4_T6_E12temp_storage+16];
	add.f32 	%f182, %f181, %f180;
	selp.f32 	%f183, %f182, %f180, %p26;
	setp.gt.u64 	%p27, %rd32, 96;
	ld.shared.f32 	%f184, [_ZZN3cub18CUB_300001_SM_10006detail6reduce28DeviceReduceSingleTileKernelINS2_10policy_hubIfyN4cuda3std3__44plusIvEEE10Policy1000EPfSC_yS9_ffNS7_10__identityEEEvT0_T1_T2_T3_T4_T6_E12temp_storage+20];
	add.f32 	%f185, %f184, %f183;
	selp.f32 	%f186, %f185, %f183, %p27;
	setp.gt.u64 	%p28, %rd32, 128;
	ld.shared.f32 	%f187, [_ZZN3cub18CUB_300001_SM_10006detail6reduce28DeviceReduceSingleTileKernelINS2_10policy_hubIfyN4cuda3std3__44plusIvEEE10Policy1000EPfSC_yS9_ffNS7_10__identityEEEvT0_T1_T2_T3_T4_T6_E12temp_storage+24];
	add.f32 	%f188, %f187, %f186;
	selp.f32 	%f189, %f188, %f186, %p28;
	setp.gt.u64 	%p29, %rd32, 160;
	ld.shared.f32 	%f190, [_ZZN3cub18CUB_300001_SM_10006detail6reduce28DeviceReduceSingleTileKernelINS2_10policy_hubIfyN4cuda3std3__44plusIvEEE10Policy1000EPfSC_yS9_ffNS7_10__identityEEEvT0_T1_T2_T3_T4_T6_E12temp_storage+28];
	add.f32 	%f191, %f190, %f189;
	selp.f32 	%f192, %f191, %f189, %p29;
	setp.gt.u64 	%p30, %rd32, 192;
	ld.shared.f32 	%f193, [_ZZN3cub18CUB_300001_SM_10006detail6reduce28DeviceReduceSingleTileKernelINS2_10policy_hubIfyN4cuda3std3__44plusIvEEE10Policy1000EPfSC_yS9_ffNS7_10__identityEEEvT0_T1_T2_T3_T4_T6_E12temp_storage+32];
	add.f32 	%f194, %f193, %f192;
	selp.f32 	%f195, %f194, %f192, %p30;
	setp.gt.u64 	%p31, %rd32, 224;
	ld.shared.f32 	%f196, [_ZZN3cub18CUB_300001_SM_10006detail6reduce28DeviceReduceSingleTileKernelINS2_10policy_hubIfyN4cuda3std3__44plusIvEEE10Policy1000EPfSC_yS9_ffNS7_10__identityEEEvT0_T1_T2_T3_T4_T6_E12temp_storage+36];
	add.f32 	%f197, %f196, %f195;
	selp.f32 	%f424, %f197, %f195, %p31;
	bra.uni 	$L__BB13_72;
$L__BB13_56:
	mov.u32 	%r38, %tid.x;
	cvt.u64.u32 	%rd19, %r38;
	mul.wide.u32 	%rd52, %r38, 4;
	add.s64 	%rd35, %rd31, %rd52;
	// begin inline asm
	ld.global.nc.u32 %r49, [%rd35];
	// end inline asm
	mov.b32 	%f55, %r49;
	add.s64 	%rd36, %rd35, 1024;
	// begin inline asm
	ld.global.nc.u32 %r50, [%rd36];
	// end inline asm
	mov.b32 	%f56, %r50;
	add.s64 	%rd37, %rd35, 2048;
	// begin inline asm
	ld.global.nc.u32 %r51, [%rd37];
	// end inline asm
	mov.b32 	%f57, %r51;
	add.s64 	%rd38, %rd35, 3072;
	// begin inline asm
	ld.global.nc.u32 %r52, [%rd38];
	// end inline asm
	mov.b32 	%f58, %r52;
	add.s64 	%rd39, %rd35, 4096;
	// begin inline asm
	ld.global.nc.u32 %r53, [%rd39];
	// end inline asm
	mov.b32 	%f59, %r53;
	add.s64 	%rd40, %rd35, 5120;
	// begin inline asm
	ld.global.nc.u32 %r54, [%rd40];
	// end inline asm
	mov.b32 	%f60, %r54;
	add.s64 	%rd41, %rd35, 6144;
	// begin inline asm
	ld.global.nc.u32 %r55, [%rd41];
	// end inline asm
	mov.b32 	%f61, %r55;
	add.s64 	%rd42, %rd35, 7168;
	// begin inline asm
	ld.global.nc.u32 %r56, [%rd42];
	// end inline asm
	mov.b32 	%f62, %r56;
	add.s64 	%rd43, %rd35, 8192;
	// begin inline asm
	ld.global.nc.u32 %r57, [%rd43];
	// end inline asm
	mov.b32 	%f63, %r57;
	add.s64 	%rd44, %rd35, 9216;
	// begin inline asm
	ld.global.nc.u32 %r58, [%rd44];
	// end inline asm
	mov.b32 	%f64, %r58;
	add.s64 	%rd45, %rd35, 10240;
	// begin inline asm
	ld.global.nc.u32 %r59, [%rd45];
	// end inline asm
	mov.b32 	%f65, %r59;
	add.s64 	%rd46, %rd35, 11264;
	// begin inline asm
	ld.global.nc.u32 %r60, [%rd46];
	// end inline asm
	mov.b32 	%f66, %r60;
	add.s64 	%rd47, %rd35, 12288;
	// begin inline asm
	ld.global.nc.u32 %r61, [%rd47];
	// end inline asm
	mov.b32 	%f67, %r61;
	add.s64 	%rd48, %rd35, 13312;
	// begin inline asm
	ld.global.nc.u32 %r62, [%rd48];
	// end inline asm
	mov.b32 	%f68, %r62;
	add.s64 	%rd49, %rd35, 14336;
	// begin inline asm
	ld.global.nc.u32 %r63, [%rd49];
	// end inline asm
	mov.b32 	%f69, %r63;
	add.s64 	%rd50, %rd35, 15360;
	// begin inline asm
	ld.global.nc.u32 %r64, [%rd50];
	// end inline asm
	mov.b32 	%f70, %r64;
	add.f32 	%f71, %f55, %f56;
	add.f32 	%f72, %f57, %f58;
	add.f32 	%f73, %f59, %f60;
	add.f32 	%f74, %f61, %f62;
	add.f32 	%f75, %f63, %f64;
	add.f32 	%f76, %f65, %f66;
	add.f32 	%f77, %f67, %f68;
	add.f32 	%f78, %f69, %f70;
	add.f32 	%f79, %f71, %f72;
	add.f32 	%f80, %f73, %f74;
	add.f32 	%f81, %f75, %f76;
	add.f32 	%f82, %f77, %f78;
	add.f32 	%f83, %f79, %f80;
	add.f32 	%f84, %f81, %f82;
	add.f32 	%f423, %f83, %f84;
	add.s64 	%rd21, %rd32, -4096;
	setp.lt.u64 	%p4, %rd21, 4096;
	mov.b64 	%rd147, 4096;
	@%p4 bra 	$L__BB13_60;
	mov.b64 	%rd147, 4096;
$L__BB13_58:
	shl.b64 	%rd70, %rd147, 2;
	add.s64 	%rd54, %rd35, %rd70;
	// begin inline asm
	ld.global.nc.u32 %r65, [%rd54];
	// end inline asm
	mov.b32 	%f85, %r65;
	add.s64 	%rd55, %rd54, 1024;
	// begin inline asm
	ld.global.nc.u32 %r66, [%rd55];
	// end inline asm
	mov.b32 	%f86, %r66;
	add.s64 	%rd56, %rd54, 2048;
	// begin inline asm
	ld.global.nc.u32 %r67, [%rd56];
	// end inline asm
	mov.b32 	%f87, %r67;
	add.s64 	%rd57, %rd54, 3072;
	// begin inline asm
	ld.global.nc.u32 %r68, [%rd57];
	// end inline asm
	mov.b32 	%f88, %r68;
	add.s64 	%rd58, %rd54, 4096;
	// begin inline asm
	ld.global.nc.u32 %r69, [%rd58];
	// end inline asm
	mov.b32 	%f89, %r69;
	add.s64 	%rd59, %rd54, 5120;
	// begin inline asm
	ld.global.nc.u32 %r70, [%rd59];
	// end inline asm
	mov.b32 	%f90, %r70;
	add.s64 	%rd60, %rd54, 6144;
	// begin inline asm
	ld.global.nc.u32 %r71, [%rd60];
	// end inline asm
	mov.b32 	%f91, %r71;
	add.s64 	%rd61, %rd54, 7168;
	// begin inline asm
	ld.global.nc.u32 %r72, [%rd61];
	// end inline asm
	mov.b32 	%f92, %r72;
	add.s64 	%rd62, %rd54, 8192;
	// begin inline asm
	ld.global.nc.u32 %r73, [%rd62];
	// end inline asm
	mov.b32 	%f93, %r73;
	add.s64 	%rd63, %rd54, 9216;
	// begin inline asm
	ld.global.nc.u32 %r74, [%rd63];
	// end inline asm
	mov.b32 	%f94, %r74;
	add.s64 	%rd64, %rd54, 10240;
	// begin inline asm
	ld.global.nc.u32 %r75, [%rd64];
	// end inline asm
	mov.b32 	%f95, %r75;
	add.s64 	%rd65, %rd54, 11264;
	// begin inline asm
	ld.global.nc.u32 %r76, [%rd65];
	// end inline asm
	mov.b32 	%f96, %r76;
	add.s64 	%rd66, %rd54, 12288;
	// begin inline asm
	ld.global.nc.u32 %r77, [%rd66];
	// end inline asm
	mov.b32 	%f97, %r77;
	add.s64 	%rd67, %rd54, 13312;
	// begin inline asm
	ld.global.nc.u32 %r78, [%rd67];
	// end inline asm
	mov.b32 	%f98, %r78;
	add.s64 	%rd68, %rd54, 14336;
	// begin inline asm
	ld.global.nc.u32 %r79, [%rd68];
	// end inline asm
	mov.b32 	%f99, %r79;
	add.s64 	%rd69, %rd54, 15360;
	// begin inline asm
	ld.global.nc.u32 %r80, [%rd69];
	// end inline asm
	mov.b32 	%f100, %r80;
	add.f32 	%f101, %f423, %f85;
	add.f32 	%f102, %f86, %f87;
	add.f32 	%f103, %f88, %f89;
	add.f32 	%f104, %f90, %f91;
	add.f32 	%f105, %f92, %f93;
	add.f32 	%f106, %f94, %f95;
	add.f32 	%f107, %f96, %f97;
	add.f32 	%f108, %f98, %f99;
	add.f32 	%f109, %f101, %f102;
	add.f32 	%f110, %f103, %f104;
	add.f32 	%f111, %f105, %f106;
	add.f32 	%f112, %f107, %f108;
	add.f32 	%f113, %f109, %f110;
	add.f32 	%f114, %f111, %f112;
	add.f32 	%f115, %f113, %f114;
	add.f32 	%f423, %f115, %f100;
	sub.s64 	%rd71, %rd32, %rd147;
	setp.lt.u64 	%p5, %rd71, 4096;
	@%p5 bra 	$L__BB13_68;
	add.s64 	%rd147, %rd147, 4096;
	setp.le.u64 	%p6, %rd147, %rd21;
	@%p6 bra 	$L__BB13_58;
$L__BB13_60:
	setp.le.u64 	%p7, %rd32, %rd147;
	@%p7 bra 	$L__BB13_68;
	cvt.u32.u64 	%r81, %rd147;
	cvt.u32.u64 	%r82, %rd32;
	sub.s32 	%r39, %r82, %r81;
	setp.ge.s32 	%p8, %r38, %r39;
	@%p8 bra 	$L__BB13_68;
	not.b32 	%r84, %r38;
	add.s32 	%r85, %r84, %r82;
	sub.s32 	%r40, %r85, %r81;
	and.b32  	%r87, %r40, 768;
	setp.eq.s32 	%p9, %r87, 768;
	mov.u32 	%r312, %r38;
	@%p9 bra 	$L__BB13_65;
	add.s64 	%rd72, %rd147, %rd19;
	shl.b64 	%rd73, %rd72, 2;
	add.s64 	%rd148, %rd31, %rd73;
	shr.u32 	%r88, %r40, 8;
	add.s32 	%r89, %r88, 1;
	and.b32  	%r90, %r89, 3;
	neg.s32 	%r310, %r90;
	mov.u32 	%r312, %r38;
$L__BB13_64:
	.pragma "nounroll";
	// begin inline asm
	ld.global.nc.u32 %r91, [%rd148];
	// end inline asm
	mov.b32 	%f117, %r91;
	add.f32 	%f423, %f423, %f117;
	add.s32 	%r312, %r312, 256;
	add.s64 	%rd148, %rd148, 1024;
	add.s32 	%r310, %r310, 1;
	setp.ne.s32 	%p10, %r310, 0;
	@%p10 bra 	$L__BB13_64;
$L__BB13_65:
	setp.lt.u32 	%p11, %r40, 768;
	@%p11 bra 	$L__BB13_68;
	cvt.u64.u32 	%rd75, %r312;
	add.s64 	%rd76, %rd147, %rd75;
	shl.b64 	%rd77, %rd76, 2;
	add.s64 	%rd149, %rd31, %rd77;
$L__BB13_67:
	// begin inline asm
	ld.global.nc.u32 %r92, [%rd149];
	// end inline asm
	mov.b32 	%f118, %r92;
	add.f32 	%f119, %f423, %f118;
	add.s64 	%rd79, %rd149, 1024;
	// begin inline asm
	ld.global.nc.u32 %r93, [%rd79];
	// end inline asm
	mov.b32 	%f120, %r93;
	add.f32 	%f121, %f119, %f120;
	add.s64 	%rd80, %rd149, 2048;
	// begin inline asm
	ld.global.nc.u32 %r94, [%rd80];
	// end inline asm
	mov.b32 	%f122, %r94;
	add.f32 	%f123, %f121, %f122;
	add.s64 	%rd81, %rd149, 3072;
	// begin inline asm
	ld.global.nc.u32 %r95, [%rd81];
	// end inline asm
	mov.b32 	%f124, %r95;
	add.f32 	%f423, %f123, %f124;
	add.s32 	%r312, %r312, 1024;
	add.s64 	%rd149, %rd149, 4096;
	setp.lt.s32 	%p12, %r312, %r39;
	@%p12 bra 	$L__BB13_67;
$L__BB13_68:
	// begin inline asm
	mov.u32 %r96, %laneid;
	// end inline asm
	mov.b32 	%r97, 1;
	mov.b32 	%r110, 31;
	mov.b32 	%r111, -1;
	// begin inline asm
	{  .reg .f32 r0;  .reg .pred p;  shfl.sync.down.b32 r0|p, %f423, %r97, %r110, %r111;  @p add.f32 r0, r0, %f423;  mov.f32 %f125, r0;}
	// end inline asm
	mov.b32 	%r100, 2;
	// begin inline asm
	{  .reg .f32 r0;  .reg .pred p;  shfl.sync.down.b32 r0|p, %f125, %r100, %r110, %r111;  @p add.f32 r0, r0, %f125;  mov.f32 %f128, r0;}
	// end inline asm
	mov.b32 	%r103, 4;
	// begin inline asm
	{  .reg .f32 r0;  .reg .pred p;  shfl.sync.down.b32 r0|p, %f128, %r103, %r110, %r111;  @p add.f32 r0, r0, %f128;  mov.f32 %f131, r0;}
	// end inline asm
	mov.b32 	%r106, 8;
	// begin inline asm
	{  .reg .f32 r0;  .reg .pred p;  shfl.sync.down.b32 r0|p, %f131, %r106, %r110, %r111;  @p add.f32 r0, r0, %f131;  mov.f32 %f134, r0;}
	// end inline asm
	mov.b32 	%r109, 16;
	// begin inline asm
	{  .reg .f32 r0;  .reg .pred p;  shfl.sync.down.b32 r0|p, %f134, %r109, %r110, %r111;  @p add.f32 r0, r0, %f134;  mov.f32 %f424, r0;}
	// end inline asm
	setp.ne.s32 	%p13, %r96, 0;
	@%p13 bra 	$L__BB13_70;
	shr.u32 	%r112, %r38, 3;
	and.b32  	%r113, %r112, 124;
	mov.u32 	%r114, _ZZN3cub18CUB_300001_SM_10006detail6reduce28DeviceReduceSingleTileKernelINS2_10policy_hubIfyN4cuda3std3__44plusIvEEE10Policy1000EPfSC_yS9_ffNS7_10__identityEEEvT0_T1_T2_T3_T4_T6_E12temp_storage;
	add.s32 	%r115, %r114, %r113;
	st.shared.f32 	[%r115+8], %f424;
$L__BB13_70:
	bar.sync 	0;
	setp.ne.s32 	%p14, %r38, 0;
	@%p14 bra 	$L__BB13_72;
	ld.shared.f32 	%f140, [_ZZN3cub18CUB_300001_SM_10006detail6reduce28DeviceReduceSingleTileKernelINS2_10policy_hubIfyN4cuda3std3__44plusIvEEE10Policy1000EPfSC_yS9_ffNS7_10__identityEEEvT0_T1_T2_T3_T4_T6_E12temp_storage+12];
	add.f32 	%f141, %f424, %f140;
	ld.shared.f32 	%f142, [_ZZN3cub18CUB_300001_SM_10006detail6reduce28DeviceReduceSingleTileKernelINS2_10policy_hubIfyN4cuda3std3__44plusIvEEE10Policy1000EPfSC_yS9_ffNS7_10__identityEEEvT0_T1_T2_T3_T4_T6_E12temp_storage+16];
	add.f32 	%f143, %f141, %f142;
	ld.shared.f32 	%f144, [_ZZN3cub18CUB_300001_SM_10006detail6reduce28DeviceReduceSingleTileKernelINS2_10policy_hubIfyN4cuda3std3__44plusIvEEE10Policy1000EPfSC_yS9_ffNS7_10__identityEEEvT0_T1_T2_T3_T4_T6_E12temp_storage+20];
	add.f32 	%f145, %f143, %f144;
	ld.shared.f32 	%f146, [_ZZN3cub18CUB_300001_SM_10006detail6reduce28DeviceReduceSingleTileKernelINS2_10policy_hubIfyN4cuda3std3__44plusIvEEE10Policy1000EPfSC_yS9_ffNS7_10__identityEEEvT0_T1_T2_T3_T4_T6_E12temp_storage+24];
	add.f32 	%f147, %f145, %f146;
	ld.shared.f32 	%f148, [_ZZN3cub18CUB_300001_SM_10006detail6reduce28DeviceReduceSingleTileKernelINS2_10policy_hubIfyN4cuda3std3__44plusIvEEE10Policy1000EPfSC_yS9_ffNS7_10__identityEEEvT0_T1_T2_T3_T4_T6_E12temp_storage+28];
	add.f32 	%f149, %f147, %f148;
	ld.shared.f32 	%f150, [_ZZN3cub18CUB_300001_SM_10006detail6reduce28DeviceReduceSingleTileKernelINS2_10policy_hubIfyN4cuda3std3__44plusIvEEE10Policy1000EPfSC_yS9_ffNS7_10__identityEEEvT0_T1_T2_T3_T4_T6_E12temp_storage+32];
	add.f32 	%f151, %f149, %f150;
	ld.shared.f32 	%f152, [_ZZN3cub18CUB_300001_SM_10006detail6reduce28DeviceReduceSingleTileKernelINS2_10policy_hubIfyN4cuda3std3__44plusIvEEE10Policy1000EPfSC_yS9_ffNS7_10__identityEEEvT0_T1_T2_T3_T4_T6_E12temp_storage+36];
	add.f32 	%f424, %f151, %f152;
$L__BB13_72:
	mov.u32 	%r294, %tid.x;
	setp.ne.s32 	%p65, %r294, 0;
	@%p65 bra 	$L__BB13_74;
	add.f32 	%f397, %f54, %f424;
	st.global.f32 	[%rd1], %f397;
$L__BB13_74:
	ret;

}
	// .globl	_ZN3cub18CUB_300001_SM_10006detail6reduce18DeviceReduceKernelINS2_10policy_hubIfyN4cuda3std3__44plusIvEEE10Policy1000EPfyS9_fNS7_10__identityEEEvT0_PT3_T1_NS0_13GridEvenShareISH_EET2_T4_
.visible .entry _ZN3cub18CUB_300001_SM_10006detail6reduce18DeviceReduceKernelINS2_10policy_hubIfyN4cuda3std3__44plusIvEEE10Policy1000EPfyS9_fNS7_10__identityEEEvT0_PT3_T1_NS0_13GridEvenShareISH_EET2_T4_(
	.param .u64 .ptr .align 1 _ZN3cub18CUB_300001_SM_10006detail6reduce18DeviceReduceKernelINS2_10policy_hubIfyN4cuda3std3__44plusIvEEE10Policy1000EPfyS9_fNS7_10__identityEEEvT0_PT3_T1_NS0_13GridEvenShareISH_EET2_T4__param_0,
	.param .u64 .ptr .align 1 _ZN3cub18CUB_300001_SM_10006detail6reduce18DeviceReduceKernelINS2_10policy_hubIfyN4cuda3std3__44plusIvEEE10Policy1000EPfyS9_fNS7_10__identityEEEvT0_PT3_T1_NS0_13GridEvenShareISH_EET2_T4__param_1,
	.param .u64 _ZN3cub18CUB_300001_SM_10006detail6reduce18DeviceReduceKernelINS2_10policy_hubIfyN4cuda3std3__44plusIvEEE10Policy1000EPfyS9_fNS7_10__identityEEEvT0_PT3_T1_NS0_13GridEvenShareISH_EET2_T4__param_2,
	.param .align 8 .b8 _ZN3cub18CUB_300001_SM_10006detail6reduce18DeviceReduceKernelINS2_10policy_hubIfyN4cuda3std3__44plusIvEEE10Policy1000EPfyS9_fNS7_10__identityEEEvT0_PT3_T1_NS0_13GridEvenShareISH_EET2_T4__param_3[72],
	.param .align 1 .b8 _ZN3cub18CUB_300001_SM_10006detail6reduce18DeviceReduceKernelINS2_10policy_hubIfyN4cuda3std3__44plusIvEEE10Policy1000EPfyS9_fNS7_10__identityEEEvT0_PT3_T1_NS0_13GridEvenShareISH_EET2_T4__param_4[1],
	.param .align 1 .b8 _ZN3cub18CUB_300001_SM_10006detail6reduce18DeviceReduceKernelINS2_10policy_hubIfyN4cuda3std3__44plusIvEEE10Policy1000EPfyS9_fNS7_10__identityEEEvT0_PT3_T1_NS0_13GridEvenShareISH_EET2_T4__param_5[1]
)
.maxntid 256
{
	.reg .pred 	%p<65>;
	.reg .b32 	%r<352>;
	.reg .b32 	%f<419>;
	.reg .b64 	%rd<174>;
	// demoted variable
	.shared .align 4 .b8 _ZZN3cub18CUB_300001_SM_10006detail6reduce18DeviceReduceKernelINS2_10policy_hubIfyN4cuda3std3__44plusIvEEE10Policy1000EPfyS9_fNS7_10__identityEEEvT0_PT3_T1_NS0_13GridEvenShareISH_EET2_T4_E12temp_storage[44];
	ld.param.u64 	%rd1, [_ZN3cub18CUB_300001_SM_10006detail6reduce18DeviceReduceKernelINS2_10policy_hubIfyN4cuda3std3__44plusIvEEE10Policy1000EPfyS9_fNS7_10__identityEEEvT0_PT3_T1_NS0_13GridEvenShareISH_EET2_T4__param_3+32];
	ld.param.u64 	%rd39, [_ZN3cub18CUB_300001_SM_10006detail6reduce18DeviceReduceKernelINS2_10policy_hubIfyN4cuda3std3__44plusIvEEE10Policy1000EPfyS9_fNS7_10__identityEEEvT0_PT3_T1_NS0_13GridEvenShareISH_EET2_T4__param_0];
	ld.param.u32 	%r1, [_ZN3cub18CUB_300001_SM_10006detail6reduce18DeviceReduceKernelINS2_10policy_hubIfyN4cuda3std3__44plusIvEEE10Policy1000EPfyS9_fNS7_10__identityEEEvT0_PT3_T1_NS0_13GridEvenShareISH_EET2_T4__param_3+40];
	mov.u32 	%r2, %ctaid.x;
	shl.b32 	%r59, %r1, 12;
	cvt.s64.s32 	%rd2, %r59;
	shl.b32 	%r60, %r2, 12;
	cvt.u64.u32 	%rd3, %r60;
	and.b64  	%rd41, %rd39, 15;
	setp.ne.s64 	%p1, %rd41, 0;
	@%p1 bra 	$L__BB14_35;
	sub.s64 	%rd4, %rd1, %rd3;
	setp.gt.u64 	%p33, %rd4, 4095;
	@%p33 bra 	$L__BB14_19;
	cvt.u32.u64 	%r271, %rd3;
	cvt.u32.u64 	%r3, %rd1;
	sub.s32 	%r4, %r3, %r271;
	mov.u32 	%r5, %tid.x;
	setp.ge.s32 	%p45, %r5, %r4;
	mov.f32 	%f399, 0f00000000;
	mov.u32 	%r335, %r5;
	@%p45 bra 	$L__BB14_4;
	add.s32 	%r274, %r271, %r5;
	mul.wide.u32 	%rd146, %r274, 4;
	add.s64 	%rd145, %rd39, %rd146;
	// begin inline asm
	ld.global.nc.u32 %r272, [%rd145];
	// end inline asm
	mov.b32 	%f399, %r272;
	add.s32 	%r335, %r5, 256;
$L__BB14_4:
	setp.ge.s32 	%p46, %r335, %r4;
	@%p46 bra 	$L__BB14_10;
	not.b32 	%r275, %r335;
	add.s32 	%r8, %r275, %r3;
	and.b32  	%r276, %r8, 768;
	setp.eq.s32 	%p47, %r276, 768;
	@%p47 bra 	$L__BB14_8;
	cvt.u64.u32 	%rd147, %r335;
	add.s64 	%rd148, %rd147, %rd3;
	shl.b64 	%rd149, %rd148, 2;
	add.s64 	%rd162, %rd39, %rd149;
	shr.u32 	%r277, %r8, 8;
	add.s32 	%r278, %r277, 1;
	and.b32  	%r279, %r278, 3;
	neg.s32 	%r333, %r279;
$L__BB14_7:
	.pragma "nounroll";
	// begin inline asm
	ld.global.nc.u32 %r280, [%rd162];
	// end inline asm
	mov.b32 	%f323, %r280;
	add.f32 	%f399, %f399, %f323;
	add.s32 	%r335, %r335, 256;
	add.s64 	%rd162, %rd162, 1024;
	add.s32 	%r333, %r333, 1;
	setp.ne.s32 	%p48, %r333, 0;
	@%p48 bra 	$L__BB14_7;
$L__BB14_8:
	sub.s32 	%r282, %r8, %r271;
	setp.lt.u32 	%p49, %r282, 768;
	@%p49 bra 	$L__BB14_10;
$L__BB14_9:
	cvt.s64.s32 	%rd155, %r335;
	add.s64 	%rd156, %rd3, %rd155;
	shl.b64 	%rd157, %rd156, 2;
	add.s64 	%rd151, %rd39, %rd157;
	// begin inline asm
	ld.global.nc.u32 %r283, [%rd151];
	// end inline asm
	mov.b32 	%f324, %r283;
	add.f32 	%f325, %f399, %f324;
	add.s64 	%rd152, %rd151, 1024;
	// begin inline asm
	ld.global.nc.u32 %r284, [%rd152];
	// end inline asm
	mov.b32 	%f326, %r284;
	add.f32 	%f327, %f325, %f326;
	add.s64 	%rd153, %rd151, 2048;
	// begin inline asm
	ld.global.nc.u32 %r285, [%rd153];
	// end inline asm
	mov.b32 	%f328, %r285;
	add.f32 	%f329, %f327, %f328;
	add.s64 	%rd154, %rd151, 3072;
	// begin inline asm
	ld.global.nc.u32 %r286, [%rd154];
	// end inline asm
	mov.b32 	%f330, %r286;
	add.f32 	%f399, %f329, %f330;
	add.s32 	%r335, %r335, 1024;
	setp.lt.s32 	%p50, %r335, %r4;
	@%p50 bra 	$L__BB14_9;
$L__BB14_10:
	setp.lt.s32 	%p51, %r4, 256;
	@%p51 bra 	$L__BB14_15;
	// begin inline asm
	mov.u32 %r311, %laneid;
	// end inline asm
	mov.b32 	%r312, 1;
	mov.b32 	%r325, 31;
	mov.b32 	%r326, -1;
	// begin inline asm
	{  .reg .f32 r0;  .reg .pred p;  shfl.sync.down.b32 r0|p, %f399, %r312, %r325, %r326;  @p add.f32 r0, r0, %f399;  mov.f32 %f366, r0;}
	// end inline asm
	mov.b32 	%r315, 2;
	// begin inline asm
	{  .reg .f32 r0;  .reg .pred p;  shfl.sync.down.b32 r0|p, %f366, %r315, %r325, %r326;  @p add.f32 r0, r0, %f366;  mov.f32 %f369, r0;}
	// end inline asm
	mov.b32 	%r318, 4;
	// begin inline asm
	{  .reg .f32 r0;  .reg .pred p;  shfl.sync.down.b32 r0|p, %f369, %r318, %r325, %r326;  @p add.f32 r0, r0, %f369;  mov.f32 %f372, r0;}
	// end inline asm
	mov.b32 	%r321, 8;
	// begin inline asm
	{  .reg .f32 r0;  .reg .pred p;  shfl.sync.down.b32 r0|p, %f372, %r321, %r325, %r326;  @p add.f32 r0, r0, %f372;  mov.f32 %f375, r0;}
	// end inline asm
	mov.b32 	%r324, 16;
	// begin inline asm
	{  .reg .f32 r0;  .reg .pred p;  shfl.sync.down.b32 r0|p, %f375, %r324, %r325, %r326;  @p add.f32 r0, r0, %f375;  mov.f32 %f418, r0;}
	// end inline asm
	setp.ne.s32 	%p62, %r311, 0;
	@%p62 bra 	$L__BB14_13;
	shr.u32 	%r327, %r5, 3;
	and.b32  	%r328, %r327, 124;
	mov.u32 	%r329, _ZZN3cub18CUB_300001_SM_10006detail6reduce18DeviceReduceKernelINS2_10policy_hubIfyN4cuda3std3__44plusIvEEE10Policy1000EPfyS9_fNS7_10__identityEEEvT0_PT3_T1_NS0_13GridEvenShareISH_EET2_T4_E12temp_storage;
	add.s32 	%r330, %r329, %r328;
	st.shared.f32 	[%r330+8], %f418;
$L__BB14_13:
	bar.sync 	0;
	setp.ne.s32 	%p63, %r5, 0;
	@%p63 bra 	$L__BB14_69;
	ld.shared.f32 	%f381, [_ZZN3cub18CUB_300001_SM_10006detail6reduce18DeviceReduceKernelINS2_10policy_hubIfyN4cuda3std3__44plusIvEEE10Policy1000EPfyS9_fNS7_10__identityEEEvT0_PT3_T1_NS0_13GridEvenShareISH_EET2_T4_E12temp_storage+12];
	add.f32 	%f382, %f418, %f381;
	ld.shared.f32 	%f383, [_ZZN3cub18CUB_300001_SM_10006detail6reduce18DeviceReduceKernelINS2_10policy_hubIfyN4cuda3std3__44plusIvEEE10Policy1000EPfyS9_fNS7_10__identityEEEvT0_PT3_T1_NS0_13GridEvenShareISH_EET2_T4_E12temp_storage+16];
	add.f32 	%f384, %f382, %f383;
	ld.shared.f32 	%f385, [_ZZN3cub18CUB_300001_SM_10006detail6reduce18DeviceReduceKernelINS2_10policy_hubIfyN4cuda3std3__44plusIvEEE10Policy1000EPfyS9_fNS7_10__identityEEEvT0_PT3_T1_NS0_13GridEvenShareISH_EET2_T4_E12temp_storage+20];
	add.f32 	%f386, %f384, %f385;
	ld.shared.f32 	%f387, [_ZZN3cub18CUB_300001_SM_10006detail6reduce18DeviceReduceKernelINS2_10policy_hubIfyN4cuda3std3__44plusIvEEE10Policy1000EPfyS9_fNS7_10__identityEEEvT0_PT3_T1_NS0_13GridEvenShareISH_EET2_T4_E12temp_storage+24];
	add.f32 	%f388, %f386, %f387;
	ld.shared.f32 	%f389, [_ZZN3cub18CUB_300001_SM_10006detail6reduce18DeviceReduceKernelINS2_10policy_hubIfyN4cuda3std3__44plusIvEEE10Policy1000EPfyS9_fNS7_10__identityEEEvT0_PT3_T1_NS0_13GridEvenShareISH_EET2_T4_E12temp_storage+28];
	add.f32 	%f390, %f388, %f389;
	ld.shared.f32 	%f391, [_ZZN3cub18CUB_300001_SM_10006detail6reduce18DeviceReduceKernelINS2_10policy_hubIfyN4cuda3std3__44plusIvEEE10Policy1000EPfyS9_fNS7_10__identityEEEvT0_PT3_T1_NS0_13GridEvenShareISH_EET2_T4_E12temp_storage+32];
	add.f32 	%f392, %f390, %f391;
	ld.shared.f32 	%f393, [_ZZN3cub18CUB_300001_SM_10006detail6reduce18DeviceReduceKernelINS2_10policy_hubIfyN4cuda3std3__44plusIvEEE10Policy1000EPfyS9_fNS7_10__identityEEEvT0_PT3_T1_NS0_13GridEvenShareISH_EET2_T4_E12temp_storage+36];
	add.f32 	%f418, %f392, %f393;
	bra.uni 	$L__BB14_69;
$L__BB14_15:
	// begin inline asm
	mov.u32 %r287, %laneid;
	// end inline asm
	and.b32  	%r303, %r5, 992;
	add.s32 	%r304, %r303, 32;
	setp.gt.s32 	%p52, %r304, %r4;
	not.b32 	%r305, %r303;
	add.s32 	%r306, %r4, %r305;
	selp.b32 	%r301, %r306, 31, %p52;
	mov.b32 	%r288, 1;
	mov.b32 	%r302, -1;
	// begin inline asm
	{  .reg .f32 r0;  .reg .pred p;  shfl.sync.down.b32 r0|p, %f399, %r288, %r301, %r302;  @p add.f32 r0, r0, %f399;  mov.f32 %f331, r0;}
	// end inline asm
	mov.b32 	%r291, 2;
	// begin inline asm
	{  .reg .f32 r0;  .reg .pred p;  shfl.sync.down.b32 r0|p, %f331, %r291, %r301, %r302;  @p add.f32 r0, r0, %f331;  mov.f32 %f334, r0;}
	// end inline asm
	mov.b32 	%r294, 4;
	// begin inline asm
	{  .reg .f32 r0;  .reg .pred p;  shfl.sync.down.b32 r0|p, %f334, %r294, %r301, %r302;  @p add.f32 r0, r0, %f334;  mov.f32 %f337, r0;}
	// end inline asm
	mov.b32 	%r297, 8;
	// begin inline asm
	{  .reg .f32 r0;  .reg .pred p;  shfl.sync.down.b32 r0|p, %f337, %r297, %r301, %r302;  @p add.f32 r0, r0, %f337;  mov.f32 %f340, r0;}
	// end inline asm
	mov.b32 	%r300, 16;
	// begin inline asm
	{  .reg .f32 r0;  .reg .pred p;  shfl.sync.down.b32 r0|p, %f340, %r300, %r301, %r302;  @p add.f32 r0, r0, %f340;  mov.f32 %f418, r0;}
	// end inline asm
	setp.ne.s32 	%p53, %r287, 0;
	@%p53 bra 	$L__BB14_17;
	shr.u32 	%r307, %r5, 3;
	and.b32  	%r308, %r307, 124;
	mov.u32 	%r309, _ZZN3cub18CUB_300001_SM_10006detail6reduce18DeviceReduceKernelINS2_10policy_hubIfyN4cuda3std3__44plusIvEEE10Policy1000EPfyS9_fNS7_10__identityEEEvT0_PT3_T1_NS0_13GridEvenShareISH_EET2_T4_E12temp_storage;
	add.s32 	%r310, %r309, %r308;
	st.shared.f32 	[%r310+8], %f418;
$L__BB14_17:
	bar.sync 	0;
	setp.ne.s32 	%p54, %r5, 0;
	@%p54 bra 	$L__BB14_69;
	setp.gt.s32 	%p55, %r4, 32;
	ld.shared.f32 	%f346, [_ZZN3cub18CUB_300001_SM_10006detail6reduce18DeviceReduceKernelINS2_10policy_hubIfyN4cuda3std3__44plusIvEEE10Policy1000EPfyS9_fNS7_10__identityEEEvT0_PT3_T1_NS0_13GridEvenShareISH_EET2_T4_E12temp_storage+12];
	add.f32 	%f347, %f418, %f346;
	selp.f32 	%f348, %f347, %f418, %p55;
	setp.gt.s32 	%p56, %r4, 64;
	ld.shared.f32 	%f349, [_ZZN3cub18CUB_300001_SM_10006detail6reduce18DeviceReduceKernelINS2_10policy_hubIfyN4cuda3std3__44plusIvEEE10Policy1000EPfyS9_fNS7_10__identityEEEvT0_PT3_T1_NS0_13GridEvenShareISH_EET2_T4_E12temp_storage+16];
	add.f32 	%f350, %f349, %f348;
	selp.f32 	%f351, %f350, %f348, %p56;
	setp.gt.s32 	%p57, %r4, 96;
	ld.shared.f32 	%f352, [_ZZN3cub18CUB_300001_SM_10006detail6reduce18DeviceReduceKernelINS2_10policy_hubIfyN4cuda3std3__44plusIvEEE10Policy1000EPfyS9_fNS7_10__identityEEEvT0_PT3_T1_NS0_13GridEvenShareISH_EET2_T4_E12temp_storage+20];
	add.f32 	%f353, %f352, %f351;
	selp.f32 	%f354, %f353, %f351, %p57;
	setp.gt.s32 	%p58, %r4, 128;
	ld.shared.f32 	%f355, [_ZZN3cub18CUB_300001_SM_10006detail6reduce18DeviceReduceKernelINS2_10policy_hubIfyN4cuda3std3__44plusIvEEE10Policy1000EPfyS9_fNS7_10__identityEEEvT0_PT3_T1_NS0_13GridEvenShareISH_EET2_T4_E12temp_storage+24];
	add.f32 	%f356, %f355, %f354;
	selp.f32 	%f357, %f356, %f354, %p58;
	setp.gt.s32 	%p59, %r4, 160;
	ld.shared.f32 	%f358, [_ZZN3cub18CUB_300001_SM_10006detail6reduce18DeviceReduceKernelINS2_10policy_hubIfyN4cuda3std3__44plusIvEEE10Policy1000EPfyS9_fNS7_10__identityEEEvT0_PT3_T1_NS0_13GridEvenShareISH_EET2_T4_E12temp_storage+28];
	add.f32 	%f359, %f358, %f357;
	selp.f32 	%f360, %f359, %f357, %p59;
	setp.gt.s32 	%p60, %r4, 192;
	ld.shared.f32 	%f361, [_ZZN3cub18CUB_300001_SM_10006detail6reduce18DeviceReduceKernelINS2_10policy_hubIfyN4cuda3std3__44plusIvEEE10Policy1000EPfyS9_fNS7_10__identityEEEvT0_PT3_T1_NS0_13GridEvenShareISH_EET2_T4_E12temp_storage+32];
	add.f32 	%f362, %f361, %f360;
	selp.f32 	%f363, %f362, %f360, %p60;
	setp.gt.s32 	%p61, %r4, 224;
	ld.shared.f32 	%f364, [_ZZN3cub18CUB_300001_SM_10006detail6reduce18DeviceReduceKernelINS2_10policy_hubIfyN4cuda3std3__44plusIvEEE10Policy1000EPfyS9_fNS7_10__identityEEEvT0_PT3_T1_NS0_13GridEvenShareISH_EET2_T4_E12temp_storage+36];
	add.f32 	%f365, %f364, %f363;
	selp.f32 	%f418, %f365, %f363, %p61;
	bra.uni 	$L__BB14_69;
$L__BB14_19:
	cvt.u32.u64 	%r195, %rd3;
	mov.u32 	%r17, %tid.x;
	shl.b32 	%r196, %r17, 2;
	add.s32 	%r197, %r195, %r196;
	mul.wide.u32 	%rd115, %r197, 4;
	add.s64 	%rd105, %rd39, %rd115;
	// begin inline asm
	ld.global.nc.v2.u64 {%rd103, %rd104}, [%rd105];
	// end inline asm
	mov.b64 	{%r198, %r199}, %rd104;
	mov.b64 	{%r200, %r201}, %rd103;
	mov.b32 	%f223, %r201;
	mov.b32 	%f224, %r200;
	mov.b32 	%f225, %r199;
	mov.b32 	%f226, %r198;
	add.s64 	%rd108, %rd105, 4096;
	// begin inline asm
	ld.global.nc.v2.u64 {%rd106, %rd107}, [%rd108];
	// end inline asm
	mov.b64 	{%r202, %r203}, %rd107;
	mov.b64 	{%r204, %r205}, %rd106;
	mov.b32 	%f227, %r205;
	mov.b32 	%f228, %r204;
	mov.b32 	%f229, %r203;
	mov.b32 	%f230, %r202;
	add.s64 	%rd111, %rd105, 8192;
	// begin inline asm
	ld.global.nc.v2.u64 {%rd109, %rd110}, [%rd111];
	// end inline asm
	mov.b64 	{%r206, %r207}, %rd110;
	mov.b64 	{%r208, %r209}, %rd109;
	mov.b32 	%f231, %r209;
	mov.b32 	%f232, %r208;
	mov.b32 	%f233, %r207;
	mov.b32 	%f234, %r206;
	add.s64 	%rd114, %rd105, 12288;
	// begin inline asm
	ld.global.nc.v2.u64 {%rd112, %rd113}, [%rd114];
	// end inline asm
	mov.b64 	{%r210, %r211}, %rd113;
	mov.b64 	{%r212, %r213}, %rd112;
	mov.b32 	%f235, %r213;
	mov.b32 	%f236, %r212;
	mov.b32 	%f237, %r211;
	mov.b32 	%f238, %r210;
	add.f32 	%f239, %f224, %f223;
	add.f32 	%f240, %f226, %f225;
	add.f32 	%f241, %f228, %f227;
	add.f32 	%f242, %f230, %f229;
	add.f32 	%f243, %f232, %f231;
	add.f32 	%f244, %f234, %f233;
	add.f32 	%f245, %f236, %f235;
	add.f32 	%f246, %f238, %f237;
	add.f32 	%f247, %f239, %f240;
	add.f32 	%f248, %f241, %f242;
	add.f32 	%f249, %f243, %f244;
	add.f32 	%f250, %f245, %f246;
	add.f32 	%f251, %f247, %f248;
	add.f32 	%f252, %f249, %f250;
	add.f32 	%f405, %f251, %f252;
	setp.lt.u64 	%p34, %rd4, %rd2;
	@%p34 bra 	$L__BB14_31;
	add.s64 	%rd164, %rd2, %rd3;
	cvt.u64.u32 	%rd116, %r17;
	add.s64 	%rd117, %rd164, %rd116;
	shl.b64 	%rd118, %rd117, 2;
	add.s64 	%rd163, %rd39, %rd118;
	mov.b32 	%r337, 0;
$L__BB14_21:
	add.s64 	%rd3, %rd3, %rd2;
	add.s64 	%rd119, %rd1, -4096;
	setp.gt.u64 	%p35, %rd3, %rd119;
	@%p35 bra 	$L__BB14_23;
	cvt.u64.u32 	%rd132, %r196;
	add.s64 	%rd133, %rd3, %rd132;
	shl.b64 	%rd134, %rd133, 2;
	add.s64 	%rd122, %rd39, %rd134;
	// begin inline asm
	ld.global.nc.v2.u64 {%rd120, %rd121}, [%rd122];
	// end inline asm
	mov.b64 	{%r216, %r217}, %rd121;
	mov.b64 	{%r218, %r219}, %rd120;
	mov.b32 	%f253, %r219;
	mov.b32 	%f254, %r218;
	mov.b32 	%f255, %r217;
	mov.b32 	%f256, %r216;
	add.s64 	%rd125, %rd122, 4096;
	// begin inline asm
	ld.global.nc.v2.u64 {%rd123, %rd124}, [%rd125];
	// end inline asm
	mov.b64 	{%r220, %r221}, %rd124;
	mov.b64 	{%r222, %r223}, %rd123;
	mov.b32 	%f257, %r223;
	mov.b32 	%f258, %r222;
	mov.b32 	%f259, %r221;
	mov.b32 	%f260, %r220;
	add.s64 	%rd128, %rd122, 8192;
	// begin inline asm
	ld.global.nc.v2.u64 {%rd126, %rd127}, [%rd128];
	// end inline asm
	mov.b64 	{%r224, %r225}, %rd127;
	mov.b64 	{%r226, %r227}, %rd126;
	mov.b32 	%f261, %r227;
	mov.b32 	%f262, %r226;
	mov.b32 	%f263, %r225;
	mov.b32 	%f264, %r224;
	add.s64 	%rd131, %rd122, 12288;
	// begin inline asm
	ld.global.nc.v2.u64 {%rd129, %rd130}, [%rd131];
	// end inline asm
	mov.b64 	{%r228, %r229}, %rd130;
	mov.b64 	{%r230, %r231}, %rd129;
	mov.b32 	%f265, %r231;
	mov.b32 	%f266, %r230;
	mov.b32 	%f267, %r229;
	mov.b32 	%f268, %r228;
	add.f32 	%f269, %f405, %f254;
	add.f32 	%f270, %f253, %f256;
	add.f32 	%f271, %f255, %f258;
	add.f32 	%f272, %f257, %f260;
	add.f32 	%f273, %f259, %f262;
	add.f32 	%f274, %f261, %f264;
	add.f32 	%f275, %f263, %f266;
	add.f32 	%f276, %f265, %f268;
	add.f32 	%f277, %f269, %f270;
	add.f32 	%f278, %f271, %f272;
	add.f32 	%f279, %f273, %f274;
	add.f32 	%f280, %f275, %f276;
	add.f32 	%f281, %f277, %f278;
	add.f32 	%f282, %f279, %f280;
	add.f32 	%f283, %f281, %f282;
	add.f32 	%f405, %f283, %f267;
	sub.s64 	%rd135, %rd1, %rd3;
	setp.lt.u64 	%p36, %rd135, %rd2;
	add.s32 	%r337, %r337, 1;
	add.s64 	%rd164, %rd164, %rd2;
	shl.b64 	%rd136, %rd2, 2;
	add.s64 	%rd163, %rd163, %rd136;
	@%p36 bra 	$L__BB14_31;
	bra.uni 	$L__BB14_21;
$L__BB14_23:
	setp.le.u64 	%p37, %rd1, %rd3;
	@%p37 bra 	$L__BB14_31;
	cvt.u32.u64 	%r232, %rd3;
	cvt.u32.u64 	%r233, %rd1;
	sub.s32 	%r20, %r233, %r232;
	setp.ge.s32 	%p38, %r17, %r20;
	@%p38 bra 	$L__BB14_31;
	cvt.u32.u64 	%r235, %rd2;
	not.b32 	%r237, %r17;
	add.s32 	%r238, %r237, %r233;
	add.s32 	%r239, %r235, %r195;
	sub.s32 	%r240, %r238, %r239;
	mul.lo.s32 	%r241, %r1, %r337;
	shl.b32 	%r242, %r241, 12;
	sub.s32 	%r21, %r240, %r242;
	shr.u32 	%r243, %r238, 8;
	add.s32 	%r22, %r243, 1;
	and.b32  	%r244, %r238, 768;
	setp.eq.s32 	%p39, %r244, 768;
	mov.u32 	%r340, %r17;
	@%p39 bra 	$L__BB14_28;
	and.b32  	%r245, %r22, 3;
	neg.s32 	%r338, %r245;
	mov.u32 	%r340, %r17;
$L__BB14_27:
	.pragma "nounroll";
	// begin inline asm
	ld.global.nc.u32 %r246, [%rd163];
	// end inline asm
	mov.b32 	%f285, %r246;
	add.f32 	%f405, %f405, %f285;
	add.s32 	%r340, %r340, 256;
	add.s64 	%rd163, %rd163, 1024;
	add.s32 	%r338, %r338, 1;
	setp.ne.s32 	%p40, %r338, 0;
	@%p40 bra 	$L__BB14_27;
$L__BB14_28:
	setp.lt.u32 	%p41, %r21, 768;
	@%p41 bra 	$L__BB14_31;
	cvt.u64.u32 	%rd138, %r340;
	add.s64 	%rd139, %rd138, %rd164;
	shl.b64 	%rd140, %rd139, 2;
	add.s64 	%rd167, %rd39, %rd140;
$L__BB14_30:
	// begin inline asm
	ld.global.nc.u32 %r247, [%rd167];
	// end inline asm
	mov.b32 	%f286, %r247;
	add.f32 	%f287, %f405, %f286;
	add.s64 	%rd142, %rd167, 1024;
	// begin inline asm
	ld.global.nc.u32 %r248, [%rd142];
	// end inline asm
	mov.b32 	%f288, %r248;
	add.f32 	%f289, %f287, %f288;
	add.s64 	%rd143, %rd167, 2048;
	// begin inline asm
	ld.global.nc.u32 %r249, [%rd143];
	// end inline asm
	mov.b32 	%f290, %r249;
	add.f32 	%f291, %f289, %f290;
	add.s64 	%rd144, %rd167, 3072;
	// begin inline asm
	ld.global.nc.u32 %r250, [%rd144];
	// end inline asm
	mov.b32 	%f292, %r250;
	add.f32 	%f405, %f291, %f292;
	add.s32 	%r340, %r340, 1024;
	add.s64 	%rd167, %rd167, 4096;
	setp.lt.s32 	%p42, %r340, %r20;
	@%p42 bra 	$L__BB14_30;
$L__BB14_31:
	// begin inline asm
	mov.u32 %r251, %laneid;
	// end inline asm
	mov.b32 	%r252, 1;
	mov.b32 	%r265, 31;
	mov.b32 	%r266, -1;
	// begin inline asm
	{  .reg .f32 r0;  .reg .pred p;  shfl.sync.down.b32 r0|p, %f405, %r252, %r265, %r266;  @p add.f32 r0, r0, %f405;  mov.f32 %f293, r0;}
	// end inline asm
	mov.b32 	%r255, 2;
	// begin inline asm
	{  .reg .f32 r0;  .reg .pred p;  shfl.sync.down.b32 r0|p, %f293, %r255, %r265, %r266;  @p add.f32 r0, r0, %f293;  mov.f32 %f296, r0;}
	// end inline asm
	mov.b32 	%r258, 4;
	// begin inline asm
	{  .reg .f32 r0;  .reg .pred p;  shfl.sync.down.b32 r0|p, %f296, %r258, %r265, %r266;  @p add.f32 r0, r0, %f296;  mov.f32 %f299, r0;}
	// end inline asm
	mov.b32 	%r261, 8;
	// begin inline asm
	{  .reg .f32 r0;  .reg .pred p;  shfl.sync.down.b32 r0|p, %f299, %r261, %r265, %r266;  @p add.f32 r0, r0, %f299;  mov.f32 %f302, r0;}
	// end inline asm
	mov.b32 	%r264, 16;
	// begin inline asm
	{  .reg .f32 r0;  .reg .pred p;  shfl.sync.down.b32 r0|p, %f302, %r264, %r265, %r266;  @p add.f32 r0, r0, %f302;  mov.f32 %f418, r0;}
	// end inline asm
	setp.ne.s32 	%p43, %r251, 0;
	@%p43 bra 	$L__BB14_33;
	shr.u32 	%r267, %r17, 3;
	and.b32  	%r268, %r267, 124;
	mov.u32 	%r269, _ZZN3cub18CUB_300001_SM_10006detail6reduce18DeviceReduceKernelINS2_10policy_hubIfyN4cuda3std3__44plusIvEEE10Policy1000EPfyS9_fNS7_10__identityEEEvT0_PT3_T1_NS0_13GridEvenShareISH_EET2_T4_E12temp_storage;
	add.s32 	%r270, %r269, %r268;
	st.shared.f32 	[%r270+8], %f418;
$L__BB14_33:
	bar.sync 	0;
	setp.ne.s32 	%p44, %r17, 0;
	@%p44 bra 	$L__BB14_69;
	ld.shared.f32 	%f308, [_ZZN3cub18CUB_300001_SM_10006detail6reduce18DeviceReduceKernelINS2_10policy_hubIfyN4cuda3std3__44plusIvEEE10Policy1000EPfyS9_fNS7_10__identityEEEvT0_PT3_T1_NS0_13GridEvenShareISH_EET2_T4_E12temp_storage+12];
	add.f32 	%f309, %f418, %f308;
	ld.shared.f32 	%f310, [_ZZN3cub18CUB_300001_SM_10006detail6reduce18DeviceReduceKernelINS2_10policy_hubIfyN4cuda3std3__44plusIvEEE10Policy1000EPfyS9_fNS7_10__identityEEEvT0_PT3_T1_NS0_13GridEvenShareISH_EET2_T4_E12temp_storage+16];
	add.f32 	%f311, %f309, %f310;
	ld.shared.f32 	%f312, [_ZZN3cub18CUB_300001_SM_10006detail6reduce18DeviceReduceKernelINS2_10policy_hubIfyN4cuda3std3__44plusIvEEE10Policy1000EPfyS9_fNS7_10__identityEEEvT0_PT3_T1_NS0_13GridEvenShareISH_EET2_T4_E12temp_storage+20];
	add.f32 	%f313, %f311, %f312;
	ld.shared.f32 	%f314, [_ZZN3cub18CUB_300001_SM_10006detail6reduce18DeviceReduceKernelINS2_10policy_hubIfyN4cuda3std3__44plusIvEEE10Policy1000EPfyS9_fNS7_10__identityEEEvT0_PT3_T1_NS0_13GridEvenShareISH_EET2_T4_E12temp_storage+24];
	add.f32 	%f315, %f313, %f314;
	ld.shared.f32 	%f316, [_ZZN3cub18CUB_300001_SM_10006detail6reduce18DeviceReduceKernelINS2_10policy_hubIfyN4cuda3std3__44plusIvEEE10Policy1000EPfyS9_fNS7_10__identityEEEvT0_PT3_T1_NS0_13GridEvenShareISH_EET2_T4_E12temp_storage+28];
	add.f32 	%f317, %f315, %f316;
	ld.shared.f32 	%f318, [_ZZN3cub18CUB_300001_SM_10006detail6reduce18DeviceReduceKernelINS2_10policy_hubIfyN4cuda3std3__44plusIvEEE10Policy1000EPfyS9_fNS7_10__identityEEEvT0_PT3_T1_NS0_13GridEvenShareISH_EET2_T4_E12temp_storage+32];
	add.f32 	%f319, %f317, %f318;
	ld.shared.f32 	%f320, [_ZZN3cub18CUB_300001_SM_10006detail6reduce18DeviceReduceKernelINS2_10policy_hubIfyN4cuda3std3__44plusIvEEE10Policy1000EPfyS9_fNS7_10__identityEEEvT0_PT3_T1_NS0_13GridEvenShareISH_EET2_T4_E12temp_storage+36];
	add.f32 	%f418, %f319, %f320;
	bra.uni 	$L__BB14_69;
$L__BB14_35:
	sub.s64 	%rd21, %rd1, %rd3;
	setp.gt.u64 	%p2, %rd21, 4095;
	@%p2 bra 	$L__BB14_53;
	cvt.u32.u64 	%r135, %rd3;
	cvt.u32.u64 	%r31, %rd1;
	sub.s32 	%r32, %r31, %r135;
	mov.u32 	%r33, %tid.x;
	setp.ge.s32 	%p14, %r33, %r32;
	mov.f32 	%f411, 0f00000000;
	mov.u32 	%r345, %r33;
	@%p14 bra 	$L__BB14_38;
	add.s32 	%r138, %r135, %r33;
	mul.wide.u32 	%rd91, %r138, 4;
	add.s64 	%rd90, %rd39, %rd91;
	// begin inline asm
	ld.global.nc.u32 %r136, [%rd90];
	// end inline asm
	mov.b32 	%f411, %r136;
	add.s32 	%r345, %r33, 256;
$L__BB14_38:
	setp.ge.s32 	%p15, %r345, %r32;
	@%p15 bra 	$L__BB14_44;
	not.b32 	%r139, %r345;
	add.s32 	%r36, %r139, %r31;
	and.b32  	%r140, %r36, 768;
	setp.eq.s32 	%p16, %r140, 768;
	@%p16 bra 	$L__BB14_42;
	cvt.u64.u32 	%rd92, %r345;
	add.s64 	%rd93, %rd92, %rd3;
	shl.b64 	%rd94, %rd93, 2;
	add.s64 	%rd168, %rd39, %rd94;
	shr.u32 	%r141, %r36, 8;
	add.s32 	%r142, %r141, 1;
	and.b32  	%r143, %r142, 3;
	neg.s32 	%r343, %r143;
$L__BB14_41:
	.pragma "nounroll";
	// begin inline asm
	ld.global.nc.u32 %r144, [%rd168];
	// end inline asm
	mov.b32 	%f152, %r144;
	add.f32 	%f411, %f411, %f152;
	add.s32 	%r345, %r345, 256;
	add.s64 	%rd168, %rd168, 1024;
	add.s32 	%r343, %r343, 1;
	setp.ne.s32 	%p17, %r343, 0;
	@%p17 bra 	$L__BB14_41;
$L__BB14_42:
	sub.s32 	%r146, %r36, %r135;
	setp.lt.u32 	%p18, %r146, 768;
	@%p18 bra 	$L__BB14_44;
$L__BB14_43:
	cvt.s64.s32 	%rd100, %r345;
	add.s64 	%rd101, %rd3, %rd100;
	shl.b64 	%rd102, %rd101, 2;
	add.s64 	%rd96, %rd39, %rd102;
	// begin inline asm
	ld.global.nc.u32 %r147, [%rd96];
	// end inline asm
	mov.b32 	%f153, %r147;
	add.f32 	%f154, %f411, %f153;
	add.s64 	%rd97, %rd96, 1024;
	// begin inline asm
	ld.global.nc.u32 %r148, [%rd97];
	// end inline asm
	mov.b32 	%f155, %r148;
	add.f32 	%f156, %f154, %f155;
	add.s64 	%rd98, %rd96, 2048;
	// begin inline asm
	ld.global.nc.u32 %r149, [%rd98];
	// end inline asm
	mov.b32 	%f157, %r149;
	add.f32 	%f158, %f156, %f157;
	add.s64 	%rd99, %rd96, 3072;
	// begin inline asm
	ld.global.nc.u32 %r150, [%rd99];
	// end inline asm
	mov.b32 	%f159, %r150;
	add.f32 	%f411, %f158, %f159;
	add.s32 	%r345, %r345, 1024;
	setp.lt.s32 	%p19, %r345, %r32;
	@%p19 bra 	$L__BB14_43;
$L__BB14_44:
	setp.lt.s32 	%p20, %r32, 256;
	@%p20 bra 	$L__BB14_49;
	// begin inline asm
	mov.u32 %r175, %laneid;
	// end inline asm
	mov.b32 	%r176, 1;
	mov.b32 	%r189, 31;
	mov.b32 	%r190, -1;
	// begin inline asm
	{  .reg .f32 r0;  .reg .pred p;  shfl.sync.down.b32 r0|p, %f411, %r176, %r189, %r190;  @p add.f32 r0, r0, %f411;  mov.f32 %f195, r0;}
	// end inline asm
	mov.b32 	%r179, 2;
	// begin inline asm
	{  .reg .f32 r0;  .reg .pred p;  shfl.sync.down.b32 r0|p, %f195, %r179, %r189, %r190;  @p add.f32 r0, r0, %f195;  mov.f32 %f198, r0;}
	// end inline asm
	mov.b32 	%r182, 4;
	// begin inline asm
	{  .reg .f32 r0;  .reg .pred p;  shfl.sync.down.b32 r0|p, %f198, %r182, %r189, %r190;  @p add.f32 r0, r0, %f198;  mov.f32 %f201, r0;}
	// end inline asm
	mov.b32 	%r185, 8;
	// begin inline asm
	{  .reg .f32 r0;  .reg .pred p;  shfl.sync.down.b32 r0|p, %f201, %r185, %r189, %r190;  @p add.f32 r0, r0, %f201;  mov.f32 %f204, r0;}
	// end inline asm
	mov.b32 	%r188, 16;
	// begin inline asm
	{  .reg .f32 r0;  .reg .pred p;  shfl.sync.down.b32 r0|p, %f204, %r188, %r189, %r190;  @p add.f32 r0, r0, %f204;  mov.f32 %f418, r0;}
	// end inline asm
	setp.ne.s32 	%p31, %r175, 0;
	@%p31 bra 	$L__BB14_47;
	shr.u32 	%r191, %r33, 3;
	and.b32  	%r192, %r191, 124;
	mov.u32 	%r193, _ZZN3cub18CUB_300001_SM_10006detail6reduce18DeviceReduceKernelINS2_10policy_hubIfyN4cuda3std3__44plusIvEEE10Policy1000EPfyS9_fNS7_10__identityEEEvT0_PT3_T1_NS0_13GridEvenShareISH_EET2_T4_E12temp_storage;
	add.s32 	%r194, %r193, %r192;
	st.shared.f32 	[%r194+8], %f418;
$L__BB14_47:
	bar.sync 	0;
	setp.ne.s32 	%p32, %r33, 0;
	@%p32 bra 	$L__BB14_69;
	ld.shared.f32 	%f210, [_ZZN3cub18CUB_300001_SM_10006detail6reduce18DeviceReduceKernelINS2_10policy_hubIfyN4cuda3std3__44plusIvEEE10Policy1000EPfyS9_fNS7_10__identityEEEvT0_PT3_T1_NS0_13GridEvenShareISH_EET2_T4_E12temp_storage+12];
	add.f32 	%f211, %f418, %f210;
	ld.shared.f32 	%f212, [_ZZN3cub18CUB_300001_SM_10006detail6reduce18DeviceReduceKernelINS2_10policy_hubIfyN4cuda3std3__44plusIvEEE10Policy1000EPfyS9_fNS7_10__identityEEEvT0_PT3_T1_NS0_13GridEvenShareISH_EET2_T4_E12temp_storage+16];
	add.f32 	%f213, %f211, %f212;
	ld.shared.f32 	%f214, [_ZZN3cub18CUB_300001_SM_10006detail6reduce18DeviceReduceKernelINS2_10policy_hubIfyN4cuda3std3__44plusIvEEE10Policy1000EPfyS9_fNS7_10__identityEEEvT0_PT3_T1_NS0_13GridEvenShareISH_EET2_T4_E12temp_storage+20];
	add.f32 	%f215, %f213, %f214;
	ld.shared.f32 	%f216, [_ZZN3cub18CUB_300001_SM_10006detail6reduce18DeviceReduceKernelINS2_10policy_hubIfyN4cuda3std3__44plusIvEEE10Policy1000EPfyS9_fNS7_10__identityEEEvT0_PT3_T1_NS0_13GridEvenShareISH_EET2_T4_E12temp_storage+24];
	add.f32 	%f217, %f215, %f216;
	ld.shared.f32 	%f218, [_ZZN3cub18CUB_300001_SM_10006detail6reduce18DeviceReduceKernelINS2_10policy_hubIfyN4cuda3std3__44plusIvEEE10Policy1000EPfyS9_fNS7_10__identityEEEvT0_PT3_T1_NS0_13GridEvenShareISH_EET2_T4_E12temp_storage+28];
	add.f32 	%f219, %f217, %f218;
	ld.shared.f32 	%f220, [_ZZN3cub18CUB_300001_SM_10006detail6reduce18DeviceReduceKernelINS2_10policy_hubIfyN4cuda3std3__44plusIvEEE10Policy1000EPfyS9_fNS7_10__identityEEEvT0_PT3_T1_NS0_13GridEvenShareISH_EET2_T4_E12temp_storage+32];
	add.f32 	%f221, %f219, %f220;
	ld.shared.f32 	%f222, [_ZZN3cub18CUB_300001_SM_10006detail6reduce18DeviceReduceKernelINS2_10policy_hubIfyN4cuda3std3__44plusIvEEE10Policy1000EPfyS9_fNS7_10__identityEEEvT0_PT3_T1_NS0_13GridEvenShareISH_EET2_T4_E12temp_storage+36];
	add.f32 	%f418, %f221, %f222;
	bra.uni 	$L__BB14_69;
$L__BB14_49:
	// begin inline asm
	mov.u32 %r151, %laneid;
	// end inline asm
	and.b32  	%r167, %r33, 992;
	add.s32 	%r168, %r167, 32;
	setp.gt.s32 	%p21, %r168, %r32;
	not.b32 	%r169, %r167;
	add.s32 	%r170, %r32, %r169;
	selp.b32 	%r165, %r170, 31, %p21;
	mov.b32 	%r152, 1;
	mov.b32 	%r166, -1;
	// begin inline asm
	{  .reg .f32 r0;  .reg .pred p;  shfl.sync.down.b32 r0|p, %f411, %r152, %r165, %r166;  @p add.f32 r0, r0, %f411;  mov.f32 %f160, r0;}
	// end inline asm
	mov.b32 	%r155, 2;
	// begin inline asm
	{  .reg .f32 r0;  .reg .pred p;  shfl.sync.down.b32 r0|p, %f160, %r155, %r165, %r166;  @p add.f32 r0, r0, %f160;  mov.f32 %f163, r0;}
	// end inline asm
	mov.b32 	%r158, 4;
	// begin inline asm
	{  .reg .f32 r0;  .reg .pred p;  shfl.sync.down.b32 r0|p, %f163, %r158, %r165, %r166;  @p add.f32 r0, r0, %f163;  mov.f32 %f166, r0;}
	// end inline asm
	mov.b32 	%r161, 8;
	// begin inline asm
	{  .reg .f32 r0;  .reg .pred p;  shfl.sync.down.b32 r0|p, %f166, %r161, %r165, %r166;  @p add.f32 r0, r0, %f166;  mov.f32 %f169, r0;}
	// end inline asm
	mov.b32 	%r164, 16;
	// begin inline asm
	{  .reg .f32 r0;  .reg .pred p;  shfl.sync.down.b32 r0|p, %f169, %r164, %r165, %r166;  @p add.f32 r0, r0, %f169;  mov.f32 %f418, r0;}
	// end inline asm
	setp.ne.s32 	%p22, %r151, 0;
	@%p22 bra 	$L__BB14_51;
	shr.u32 	%r171, %r33, 3;
	and.b32  	%r172, %r171, 124;
	mov.u32 	%r173, _ZZN3cub18CUB_300001_SM_10006detail6reduce18DeviceReduceKernelINS2_10policy_hubIfyN4cuda3std3__44plusIvEEE10Policy1000EPfyS9_fNS7_10__identityEEEvT0_PT3_T1_NS0_13GridEvenShareISH_EET2_T4_E12temp_storage;
	add.s32 	%r174, %r173, %r172;
	st.shared.f32 	[%r174+8], %f418;
$L__BB14_51:
	bar.sync 	0;
	setp.ne.s32 	%p23, %r33, 0;
	@%p23 bra 	$L__BB14_69;
	setp.gt.s32 	%p24, %r32, 32;
	ld.shared.f32 	%f175, [_ZZN3cub18CUB_300001_SM_10006detail6reduce18DeviceReduceKernelINS2_10policy_hubIfyN4cuda3std3__44plusIvEEE10Policy1000EPfyS9_fNS7_10__identityEEEvT0_PT3_T1_NS0_13GridEvenShareISH_EET2_T4_E12temp_storage+12];
	add.f32 	%f176, %f418, %f175;
	selp.f32 	%f177, %f176, %f418, %p24;
	setp.gt.s32 	%p25, %r32, 64;
	ld.shared.f32 	%f178, [_ZZN3cub18CUB_300001_SM_10006detail6reduce18DeviceReduceKernelINS2_10policy_hubIfyN4cuda3std3__44plusIvEEE10Policy1000EPfyS9_fNS7_10__identityEEEvT0_PT3_T1_NS0_13GridEvenShareISH_EET2_T4_E12temp_storage+16];
	add.f32 	%f179, %f178, %f177;
	selp.f32 	%f180, %f179, %f177, %p25;
	setp.gt.s32 	%p26, %r32, 96;
	ld.shared.f32 	%f181, [_ZZN3cub18CUB_300001_SM_10006detail6reduce18DeviceReduceKernelINS2_10policy_hubIfyN4cuda3std3__44plusIvEEE10Policy1000EPfyS9_fNS7_10__identityEEEvT0_PT3_T1_NS0_13GridEvenShareISH_EET2_T4_E12temp_storage+20];
	add.f32 	%f182, %f181, %f180;
	selp.f32 	%f183, %f182, %f180, %p26;
	setp.gt.s32 	%p27, %r32, 128;
	ld.shared.f32 	%f184, [_ZZN3cub18CUB_300001_SM_10006detail6reduce18DeviceReduceKernelINS2_10policy_hubIfyN4cuda3std3__44plusIvEEE10Policy1000EPfyS9_fNS7_10__identityEEEvT0_PT3_T1_NS0_13GridEvenShareISH_EET2_T4_E12temp_storage+24];
	add.f32 	%f185, %f184, %f183;
	selp.f32 	%f186, %f185, %f183, %p27;
	setp.gt.s32 	%p28, %r32, 160;
	ld.shared.f32 	%f187, [_ZZN3cub18CUB_300001_SM_10006detail6reduce18DeviceReduceKernelINS2_10policy_hubIfyN4cuda3std3__44plusIvEEE10Policy1000EPfyS9_fNS7_10__identityEEEvT0_PT3_T1_NS0_13GridEvenShareISH_EET2_T4_E12temp_storage+28];
	add.f32 	%f188, %f187, %f186;
	selp.f32 	%f189, %f188, %f186, %p28;
	setp.gt.s32 	%p29, %r32, 192;
	ld.shared.f32 	%f190, [_ZZN3cub18CUB_300001_SM_10006detail6reduce18DeviceReduceKernelINS2_10policy_hubIfyN4cuda3std3__44plusIvEEE10Policy1000EPfyS9_fNS7_10__identityEEEvT0_PT3_T1_NS0_13GridEvenShareISH_EET2_T4_E12temp_storage+32];
	add.f32 	%f191, %f190, %f189;
	selp.f32 	%f192, %f191, %f189, %p29;
	setp.gt.s32 	%p30, %r32, 224;
	ld.shared.f32 	%f193, [_ZZN3cub18CUB_300001_SM_10006detail6reduce18DeviceReduceKernelINS2_10policy_hubIfyN4cuda3std3__44plusIvEEE10Policy1000EPfyS9_fNS7_10__identityEEEvT0_PT3_T1_NS0_13GridEvenShareISH_EET2_T4_E12temp_storage+36];
	add.f32 	%f194, %f193, %f192;
	selp.f32 	%f418, %f194, %f192, %p30;
	bra.uni 	$L__BB14_69;
$L__BB14_53:
	cvt.u32.u64 	%r77, %rd3;
	mov.u32 	%r45, %tid.x;
	add.s32 	%r78, %r45, %r77;
	mul.wide.u32 	%rd58, %r78, 4;
	add.s64 	%rd42, %rd39, %rd58;
	// begin inline asm
	ld.global.nc.u32 %r61, [%rd42];
	// end inline asm
	mov.b32 	%f52, %r61;
	add.s64 	%rd43, %rd42, 1024;
	// begin inline asm
	ld.global.nc.u32 %r62, [%rd43];
	// end inline asm
	mov.b32 	%f53, %r62;
	add.s64 	%rd44, %rd42, 2048;
	// begin inline asm
	ld.global.nc.u32 %r63, [%rd44];
	// end inline asm
	mov.b32 	%f54, %r63;
	add.s64 	%rd45, %rd42, 3072;
	// begin inline asm
	ld.global.nc.u32 %r64, [%rd45];
	// end inline asm
	mov.b32 	%f55, %r64;
	add.s64 	%rd46, %rd42, 4096;
	// begin inline asm
	ld.global.nc.u32 %r65, [%rd46];
	// end inline asm
	mov.b32 	%f56, %r65;
	add.s64 	%rd47, %rd42, 5120;
	// begin inline asm
	ld.global.nc.u32 %r66, [%rd47];
	// end inline asm
	mov.b32 	%f57, %r66;
	add.s64 	%rd48, %rd42, 6144;
	// begin inline asm
	ld.global.nc.u32 %r67, [%rd48];
	// end inline asm
	mov.b32 	%f58, %r67;
	add.s64 	%rd49, %rd42, 7168;
	// begin inline asm
	ld.global.nc.u32 %r68, [%rd49];
	// end inline asm
	mov.b32 	%f59, %r68;
	add.s64 	%rd50, %rd42, 8192;
	// begin inline asm
	ld.global.nc.u32 %r69, [%rd50];
	// end inline asm
	mov.b32 	%f60, %r69;
	add.s64 	%rd51, %rd42, 9216;
	// begin inline asm
	ld.global.nc.u32 %r70, [%rd51];
	// end inline asm
	mov.b32 	%f61, %r70;
	add.s64 	%rd52, %rd42, 10240;
	// begin inline asm
	ld.global.nc.u32 %r71, [%rd52];
	// end inline asm
	mov.b32 	%f62, %r71;
	add.s64 	%rd53, %rd42, 11264;
	// begin inline asm
	ld.global.nc.u32 %r72, [%rd53];
	// end inline asm
	mov.b32 	%f63, %r72;
	add.s64 	%rd54, %rd42, 12288;
	// begin inline asm
	ld.global.nc.u32 %r73, [%rd54];
	// end inline asm
	mov.b32 	%f64, %r73;
	add.s64 	%rd55, %rd42, 13312;
	// begin inline asm
	ld.global.nc.u32 %r74, [%rd55];
	// end inline asm
	mov.b32 	%f65, %r74;
	add.s64 	%rd56, %rd42, 14336;
	// begin inline asm
	ld.global.nc.u32 %r75, [%rd56];
	// end inline asm
	mov.b32 	%f66, %r75;
	add.s64 	%rd57, %rd42, 15360;
	// begin inline asm
	ld.global.nc.u32 %r76, [%rd57];
	// end inline asm
	mov.b32 	%f67, %r76;
	add.f32 	%f68, %f52, %f53;
	add.f32 	%f69, %f54, %f55;
	add.f32 	%f70, %f56, %f57;
	add.f32 	%f71, %f58, %f59;
	add.f32 	%f72, %f60, %f61;
	add.f32 	%f73, %f62, %f63;
	add.f32 	%f74, %f64, %f65;
	add.f32 	%f75, %f66, %f67;
	add.f32 	%f76, %f68, %f69;
	add.f32 	%f77, %f70, %f71;
	add.f32 	%f78, %f72, %f73;
	add.f32 	%f79, %f74, %f75;
	add.f32 	%f80, %f76, %f77;
	add.f32 	%f81, %f78, %f79;
	add.f32 	%f417, %f80, %f81;
	setp.lt.u64 	%p3, %rd21, %rd2;
	@%p3 bra 	$L__BB14_65;
	cvt.u64.u32 	%rd25, %r45;
	add.s64 	%rd170, %rd2, %rd3;
	add.s64 	%rd59, %rd170, %rd25;
	shl.b64 	%rd60, %rd59, 2;
	add.s64 	%rd169, %rd39, %rd60;
	mov.b32 	%r347, 0;
$L__BB14_55:
	add.s64 	%rd3, %rd3, %rd2;
	add.s64 	%rd61, %rd1, -4096;
	setp.gt.u64 	%p4, %rd3, %rd61;
	@%p4 bra 	$L__BB14_57;
	add.s64 	%rd78, %rd3, %rd25;
	shl.b64 	%rd79, %rd78, 2;
	add.s64 	%rd62, %rd39, %rd79;
	// begin inline asm
	ld.global.nc.u32 %r80, [%rd62];
	// end inline asm
	mov.b32 	%f82, %r80;
	add.s64 	%rd63, %rd62, 1024;
	// begin inline asm
	ld.global.nc.u32 %r81, [%rd63];
	// end inline asm
	mov.b32 	%f83, %r81;
	add.s64 	%rd64, %rd62, 2048;
	// begin inline asm
	ld.global.nc.u32 %r82, [%rd64];
	// end inline asm
	mov.b32 	%f84, %r82;
	add.s64 	%rd65, %rd62, 3072;
	// begin inline asm
	ld.global.nc.u32 %r83, [%rd65];
	// end inline asm
	mov.b32 	%f85, %r83;
	add.s64 	%rd66, %rd62, 4096;
	// begin inline asm
	ld.global.nc.u32 %r84, [%rd66];
	// end inline asm
	mov.b32 	%f86, %r84;
	add.s64 	%rd67, %rd62, 5120;
	// begin inline asm
	ld.global.nc.u32 %r85, [%rd67];
	// end inline asm
	mov.b32 	%f87, %r85;
	add.s64 	%rd68, %rd62, 6144;
	// begin inline asm
	ld.global.nc.u32 %r86, [%rd68];
	// end inline asm
	mov.b32 	%f88, %r86;
	add.s64 	%rd69, %rd62, 7168;
	// begin inline asm
	ld.global.nc.u32 %r87, [%rd69];
	// end inline asm
	mov.b32 	%f89, %r87;
	add.s64 	%rd70, %rd62, 8192;
	// begin inline asm
	ld.global.nc.u32 %r88, [%rd70];
	// end inline asm
	mov.b32 	%f90, %r88;
	add.s64 	%rd71, %rd62, 9216;
	// begin inline asm
	ld.global.nc.u32 %r89, [%rd71];
	// end inline asm
	mov.b32 	%f91, %r89;
	add.s64 	%rd72, %rd62, 10240;
	// begin inline asm
	ld.global.nc.u32 %r90, [%rd72];
	// end inline asm
	mov.b32 	%f92, %r90;
	add.s64 	%rd73, %rd62, 11264;
	// begin inline asm
	ld.global.nc.u32 %r91, [%rd73];
	// end inline asm
	mov.b32 	%f93, %r91;
	add.s64 	%rd74, %rd62, 12288;
	// begin inline asm
	ld.global.nc.u32 %r92, [%rd74];
	// end inline asm
	mov.b32 	%f94, %r92;
	add.s64 	%rd75, %rd62, 13312;
	// begin inline asm
	ld.global.nc.u32 %r93, [%rd75];
	// end inline asm
	mov.b32 	%f95, %r93;
	add.s64 	%rd76, %rd62, 14336;
	// begin inline asm
	ld.global.nc.u32 %r94, [%rd76];
	// end inline asm
	mov.b32 	%f96, %r94;
	add.s64 	%rd77, %rd62, 15360;
	// begin inline asm
	ld.global.nc.u32 %r95, [%rd77];
	// end inline asm
	mov.b32 	%f97, %r95;
	add.f32 	%f98, %f417, %f82;
	add.f32 	%f99, %f83, %f84;
	add.f32 	%f100, %f85, %f86;
	add.f32 	%f101, %f87, %f88;
	add.f32 	%f102, %f89, %f90;
	add.f32 	%f103, %f91, %f92;
	add.f32 	%f104, %f93, %f94;
	add.f32 	%f105, %f95, %f96;
	add.f32 	%f106, %f98, %f99;
	add.f32 	%f107, %f100, %f101;
	add.f32 	%f108, %f102, %f103;
	add.f32 	%f109, %f104, %f105;
	add.f32 	%f110, %f106, %f107;
	add.f32 	%f111, %f108, %f109;
	add.f32 	%f112, %f110, %f111;
	add.f32 	%f417, %f112, %f97;
	sub.s64 	%rd80, %rd1, %rd3;
	setp.lt.u64 	%p5, %rd80, %rd2;
	add.s32 	%r347, %r347, 1;
	add.s64 	%rd170, %rd170, %rd2;
	shl.b64 	%rd81, %rd2, 2;
	add.s64 	%rd169, %rd169, %rd81;
	@%p5 bra 	$L__BB14_65;
	bra.uni 	$L__BB14_55;
$L__BB14_57:
	setp.le.u64 	%p6, %rd1, %rd3;
	@%p6 bra 	$L__BB14_65;
	cvt.u32.u64 	%r96, %rd3;
	cvt.u32.u64 	%r97, %rd1;
	sub.s32 	%r48, %r97, %r96;
	setp.ge.s32 	%p7, %r45, %r48;
	@%p7 bra 	$L__BB14_65;
	cvt.u32.u64 	%r99, %rd2;
	not.b32 	%r101, %r45;
	add.s32 	%r102, %r101, %r97;
	add.s32 	%r103, %r99, %r77;
	sub.s32 	%r104, %r102, %r103;
	mul.lo.s32 	%r105, %r1, %r347;
	shl.b32 	%r106, %r105, 12;
	sub.s32 	%r49, %r104, %r106;
	shr.u32 	%r107, %r102, 8;
	add.s32 	%r50, %r107, 1;
	and.b32  	%r108, %r102, 768;
	setp.eq.s32 	%p8, %r108, 768;
	mov.u32 	%r350, %r45;
	@%p8 bra 	$L__BB14_62;
	and.b32  	%r109, %r50, 3;
	neg.s32 	%r348, %r109;
	mov.u32 	%r350, %r45;
$L__BB14_61:
	.pragma "nounroll";
	// begin inline asm
	ld.global.nc.u32 %r110, [%rd169];
	// end inline asm
	mov.b32 	%f114, %r110;
	add.f32 	%f417, %f417, %f114;
	add.s32 	%r350, %r350, 256;
	add.s64 	%rd169, %rd169, 1024;
	add.s32 	%r348, %r348, 1;
	setp.ne.s32 	%p9, %r348, 0;
	@%p9 bra 	$L__BB14_61;
$L__BB14_62:
	setp.lt.u32 	%p10, %r49, 768;
	@%p10 bra 	$L__BB14_65;
	cvt.u64.u32 	%rd83, %r350;
	add.s64 	%rd84, %rd83, %rd170;
	shl.b64 	%rd85, %rd84, 2;
	add.s64 	%rd173, %rd39, %rd85;
$L__BB14_64:
	// begin inline asm
	ld.global.nc.u32 %r111, [%rd173];
	// end inline asm
	mov.b32 	%f115, %r111;
	add.f32 	%f116, %f417, %f115;
	add.s64 	%rd87, %rd173, 1024;
	// begin inline asm
	ld.global.nc.u32 %r112, [%rd87];
	// end inline asm
	mov.b32 	%f117, %r112;
	add.f32 	%f118, %f116, %f117;
	add.s64 	%rd88, %rd173, 2048;
	// begin inline asm
	ld.global.nc.u32 %r113, [%rd88];
	// end inline asm
	mov.b32 	%f119, %r113;
	add.f32 	%f120, %f118, %f119;
	add.s64 	%rd89, %rd173, 3072;
	// begin inline asm
	ld.global.nc.u32 %r114, [%rd89];
	// end inline asm
	mov.b32 	%f121, %r114;
	add.f32 	%f417, %f120, %f121;
	add.s32 	%r350, %r350, 1024;
	add.s64 	%rd173, %rd173, 4096;
	setp.lt.s32 	%p11, %r350, %r48;
	@%p11 bra 	$L__BB14_64;
$L__BB14_65:
	// begin inline asm
	mov.u32 %r115, %laneid;
	// end inline asm
	mov.b32 	%r116, 1;
	mov.b32 	%r129, 31;
	mov.b32 	%r130, -1;
	// begin inline asm
	{  .reg .f32 r0;  .reg .pred p;  shfl.sync.down.b32 r0|p, %f417, %r116, %r129, %r130;  @p add.f32 r0, r0, %f417;  mov.f32 %f122, r0;}
	// end inline asm
	mov.b32 	%r119, 2;
	// begin inline asm
	{  .reg .f32 r0;  .reg .pred p;  shfl.sync.down.b32 r0|p, %f122, %r119, %r129, %r130;  @p add.f32 r0, r0, %f122;  mov.f32 %f125, r0;}
	// end inline asm
	mov.b32 	%r122, 4;
	// begin inline asm
	{  .reg .f32 r0;  .reg .pred p;  shfl.sync.down.b32 r0|p, %f125, %r122, %r129, %r130;  @p add.f32 r0, r0, %f125;  mov.f32 %f128, r0;}
	// end inline asm
	mov.b32 	%r125, 8;
	// begin inline asm
	{  .reg .f32 r0;  .reg .pred p;  shfl.sync.down.b32 r0|p, %f128, %r125, %r129, %r130;  @p add.f32 r0, r0, %f128;  mov.f32 %f131, r0;}
	// end inline asm
	mov.b32 	%r128, 16;
	// begin inline asm
	{  .reg .f32 r0;  .reg .pred p;  shfl.sync.down.b32 r0|p, %f131, %r128, %r129, %r130;  @p add.f32 r0, r0, %f131;  mov.f32 %f418, r0;}
	// end inline asm
	setp.ne.s32 	%p12, %r115, 0;
	@%p12 bra 	$L__BB14_67;
	shr.u32 	%r131, %r45, 3;
	and.b32  	%r132, %r131, 124;
	mov.u32 	%r133, _ZZN3cub18CUB_300001_SM_10006detail6reduce18DeviceReduceKernelINS2_10policy_hubIfyN4cuda3std3__44plusIvEEE10Policy1000EPfyS9_fNS7_10__identityEEEvT0_PT3_T1_NS0_13GridEvenShareISH_EET2_T4_E12temp_storage;
	add.s32 	%r134, %r133, %r132;
	st.shared.f32 	[%r134+8], %f418;
$L__BB14_67:
	bar.sync 	0;
	setp.ne.s32 	%p13, %r45, 0;
	@%p13 bra 	$L__BB14_69;
	ld.shared.f32 	%f137, [_ZZN3cub18CUB_300001_SM_10006detail6reduce18DeviceReduceKernelINS2_10policy_hubIfyN4cuda3std3__44plusIvEEE10Policy1000EPfyS9_fNS7_10__identityEEEvT0_PT3_T1_NS0_13GridEvenShareISH_EET2_T4_E12temp_storage+12];
	add.f32 	%f138, %f418, %f137;
	ld.shared.f32 	%f139, [_ZZN3cub18CUB_300001_SM_10006detail6reduce18DeviceReduceKernelINS2_10policy_hubIfyN4cuda3std3__44plusIvEEE10Policy1000EPfyS9_fNS7_10__identityEEEvT0_PT3_T1_NS0_13GridEvenShareISH_EET2_T4_E12temp_storage+16];
	add.f32 	%f140, %f138, %f139;
	ld.shared.f32 	%f141, [_ZZN3cub18CUB_300001_SM_10006detail6reduce18DeviceReduceKernelINS2_10policy_hubIfyN4cuda3std3__44plusIvEEE10Policy1000EPfyS9_fNS7_10__identityEEEvT0_PT3_T1_NS0_13GridEvenShareISH_EET2_T4_E12temp_storage+20];
	add.f32 	%f142, %f140, %f141;
	ld.shared.f32 	%f143, [_ZZN3cub18CUB_300001_SM_10006detail6reduce18DeviceReduceKernelINS2_10policy_hubIfyN4cuda3std3__44plusIvEEE10Policy1000EPfyS9_fNS7_10__identityEEEvT0_PT3_T1_NS0_13GridEvenShareISH_EET2_T4_E12temp_storage+24];
	add.f32 	%f144, %f142, %f143;
	ld.shared.f32 	%f145, [_ZZN3cub18CUB_300001_SM_10006detail6reduce18DeviceReduceKernelINS2_10policy_hubIfyN4cuda3std3__44plusIvEEE10Policy1000EPfyS9_fNS7_10__identityEEEvT0_PT3_T1_NS0_13GridEvenShareISH_EET2_T4_E12temp_storage+28];
	add.f32 	%f146, %f144, %f145;
	ld.shared.f32 	%f147, [_ZZN3cub18CUB_300001_SM_10006detail6reduce18DeviceReduceKernelINS2_10policy_hubIfyN4cuda3std3__44plusIvEEE10Policy1000EPfyS9_fNS7_10__identityEEEvT0_PT3_T1_NS0_13GridEvenShareISH_EET2_T4_E12temp_storage+32];
	add.f32 	%f148, %f146, %f147;
	ld.shared.f32 	%f149, [_ZZN3cub18CUB_300001_SM_10006detail6reduce18DeviceReduceKernelINS2_10policy_hubIfyN4cuda3std3__44plusIvEEE10Policy1000EPfyS9_fNS7_10__identityEEEvT0_PT3_T1_NS0_13GridEvenShareISH_EET2_T4_E12temp_storage+36];
	add.f32 	%f418, %f148, %f149;
$L__BB14_69:
	mov.u32 	%r331, %tid.x;
	setp.ne.s32 	%p64, %r331, 0;
	@%p64 bra 	$L__BB14_71;
	ld.param.u64 	%rd161, [_ZN3cub18CUB_300001_SM_10006detail6reduce18DeviceReduceKernelINS2_10policy_hubIfyN4cuda3std3__44plusIvEEE10Policy1000EPfyS9_fNS7_10__identityEEEvT0_PT3_T1_NS0_13GridEvenShareISH_EET2_T4__param_1];
	cvta.to.global.u64 	%rd158, %rd161;
	mul.wide.u32 	%rd159, %r2, 4;
	add.s64 	%rd160, %rd158, %rd159;
	st.global.f32 	[%rd160], %f418;
$L__BB14_71:
	ret;

}
	// .globl	_ZN3cub18CUB_300001_SM_10006detail6reduce28DeviceReduceSingleTileKernelINS2_10policy_hubIfyN4cuda3std3__44plusIvEEE10Policy1000EPfSC_iS9_ffNS7_10__identityEEEvT0_T1_T2_T3_T4_T6_
.visible .entry _ZN3cub18CUB_300001_SM_10006detail6reduce28DeviceReduceSingleTileKernelINS2_10policy_hubIfyN4cuda3std3__44plusIvEEE10Policy1000EPfSC_iS9_ffNS7_10__identityEEEvT0_T1_T2_T3_T4_T6_(
	.param .u64 .ptr .align 1 _ZN3cub18CUB_300001_SM_10006detail6reduce28DeviceReduceSingleTileKernelINS2_10policy_hubIfyN4cuda3std3__44plusIvEEE10Policy1000EPfSC_iS9_ffNS7_10__identityEEEvT0_T1_T2_T3_T4_T6__param_0,
	.param .u64 .ptr .align 1 _ZN3cub18CUB_300001_SM_10006detail6reduce28DeviceReduceSingleTileKernelINS2_10policy_hubIfyN4cuda3std3__44plusIvEEE10Policy1000EPfSC_iS9_ffNS7_10__identityEEEvT0_T1_T2_T3_T4_T6__param_1,
	.param .u32 _ZN3cub18CUB_300001_SM_10006detail6reduce28DeviceReduceSingleTileKernelINS2_10policy_hubIfyN4cuda3std3__44plusIvEEE10Policy1000EPfSC_iS9_ffNS7_10__identityEEEvT0_T1_T2_T3_T4_T6__param_2,
	.param .align 1 .b8 _ZN3cub18CUB_300001_SM_10006detail6reduce28DeviceReduceSingleTileKernelINS2_10policy_hubIfyN4cuda3std3__44plusIvEEE10Policy1000EPfSC_iS9_ffNS7_10__identityEEEvT0_T1_T2_T3_T4_T6__param_3[1],
	.param .f32 _ZN3cub18CUB_300001_SM_10006detail6reduce28DeviceReduceSingleTileKernelINS2_10policy_hubIfyN4cuda3std3__44plusIvEEE10Policy1000EPfSC_iS9_ffNS7_10__identityEEEvT0_T1_T2_T3_T4_T6__param_4,
	.param .align 1 .b8 _ZN3cub18CUB_300001_SM_10006detail6reduce28DeviceReduceSingleTileKernelINS2_10policy_hubIfyN4cuda3std3__44plusIvEEE10Policy1000EPfSC_iS9_ffNS7_10__identityEEEvT0_T1_T2_T3_T4_T6__param_5[1]
)
.maxntid 256
.minnctapersm 1
{
	.reg .pred 	%p<67>;
	.reg .b32 	%r<339>;
	.reg .b32 	%f<425>;
	.reg .b64 	%rd<125>;
	// demoted variable
	.shared .align 4 .b8 _ZZN3cub18CUB_300001_SM_10006detail6reduce28DeviceReduceSingleTileKernelINS2_10policy_hubIfyN4cuda3std3__44plusIvEEE10Policy1000EPfSC_iS9_ffNS7_10__identityEEEvT0_T1_T2_T3_T4_T6_E12temp_storage[44];
	ld.param.u64 	%rd16, [_ZN3cub18CUB_300001_SM_10006detail6reduce28DeviceReduceSingleTileKernelINS2_10policy_hubIfyN4cuda3std3__44plusIvEEE10Policy1000EPfSC_iS9_ffNS7_10__identityEEEvT0_T1_T2_T3_T4_T6__param_0];
	ld.param.u64 	%rd17, [_ZN3cub18CUB_300001_SM_10006detail6reduce28DeviceReduceSingleTileKernelINS2_10policy_hubIfyN4cuda3std3__44plusIvEEE10Policy1000EPfSC_iS9_ffNS7_10__identityEEEvT0_T1_T2_T3_T4_T6__param_1];
	ld.param.u32 	%r67, [_ZN3cub18CUB_300001_SM_10006detail6reduce28DeviceReduceSingleTileKernelINS2_10policy_hubIfyN4cuda3std3__44plusIvEEE10Policy1000EPfSC_iS9_ffNS7_10__identityEEEvT0_T1_T2_T3_T4_T6__param_2];
	ld.param.f32 	%f54, [_ZN3cub18CUB_300001_SM_10006detail6reduce28DeviceReduceSingleTileKernelINS2_10policy_hubIfyN4cuda3std3__44plusIvEEE10Policy1000EPfSC_iS9_ffNS7_10__identityEEEvT0_T1_T2_T3_T4_T6__param_4];
	cvta.to.global.u64 	%rd1, %rd17;
	setp.ne.s32 	%p1, %r67, 0;
	@%p1 bra 	$L__BB15_3;
	mov.u32 	%r312, %tid.x;
	setp.ne.s32 	%p66, %r312, 0;
	@%p66 bra 	$L__BB15_74;
	st.global.f32 	[%rd1], %f54;
	bra.uni 	$L__BB15_74;
$L__BB15_3:
	and.b64  	%rd18, %rd16, 15;
	setp.ne.s64 	%p2, %rd18, 0;
	@%p2 bra 	$L__BB15_38;
	setp.gt.s32 	%p34, %r67, 4095;
	@%p34 bra 	$L__BB15_22;
	mov.u32 	%r1, %tid.x;
	setp.ge.s32 	%p46, %r1, %r67;
	mov.f32 	%f403, 0f00000000;
	mov.u32 	%r316, %r1;
	@%p46 bra 	$L__BB15_7;
	mul.wide.u32 	%rd113, %r1, 4;
	add.s64 	%rd112, %rd16, %rd113;
	// begin inline asm
	ld.global.nc.u32 %r256, [%rd112];
	// end inline asm
	mov.b32 	%f403, %r256;
	add.s32 	%r316, %r1, 256;
$L__BB15_7:
	setp.ge.s32 	%p47, %r316, %r67;
	@%p47 bra 	$L__BB15_13;
	not.b32 	%r257, %r316;
	add.s32 	%r4, %r67, %r257;
	and.b32  	%r258, %r4, 768;
	setp.eq.s32 	%p48, %r258, 768;
	@%p48 bra 	$L__BB15_11;
	mul.wide.u32 	%rd114, %r316, 4;
	add.s64 	%rd121, %rd16, %rd114;
	shr.u32 	%r259, %r4, 8;
	add.s32 	%r260, %r259, 1;
	and.b32  	%r261, %r260, 3;
	neg.s32 	%r314, %r261;
$L__BB15_10:
	.pragma "nounroll";
	// begin inline asm
	ld.global.nc.u32 %r262, [%rd121];
	// end inline asm
	mov.b32 	%f326, %r262;
	add.f32 	%f403, %f403, %f326;
	add.s32 	%r316, %r316, 256;
	add.s64 	%rd121, %rd121, 1024;
	add.s32 	%r314, %r314, 1;
	setp.ne.s32 	%p49, %r314, 0;
	@%p49 bra 	$L__BB15_10;
$L__BB15_11:
	setp.lt.u32 	%p50, %r4, 768;
	@%p50 bra 	$L__BB15_13;
$L__BB15_12:
	mul.wide.s32 	%rd120, %r316, 4;
	add.s64 	%rd116, %rd16, %rd120;
	// begin inline asm
	ld.global.nc.u32 %r263, [%rd116];
	// end inline asm
	mov.b32 	%f327, %r263;
	add.f32 	%f328, %f403, %f327;
	add.s64 	%rd117, %rd116, 1024;
	// begin inline asm
	ld.global.nc.u32 %r264, [%rd117];
	// end inline asm
	mov.b32 	%f329, %r264;
	add.f32 	%f330, %f328, %f329;
	add.s64 	%rd118, %rd116, 2048;
	// begin inline asm
	ld.global.nc.u32 %r265, [%rd118];
	// end inline asm
	mov.b32 	%f331, %r265;
	add.f32 	%f332, %f330, %f331;
	add.s64 	%rd119, %rd116, 3072;
	// begin inline asm
	ld.global.nc.u32 %r266, [%rd119];
	// end inline asm
	mov.b32 	%f333, %r266;
	add.f32 	%f403, %f332, %f333;
	add.s32 	%r316, %r316, 1024;
	setp.lt.s32 	%p51, %r316, %r67;
	@%p51 bra 	$L__BB15_12;
$L__BB15_13:
	setp.lt.s32 	%p52, %r67, 256;
	@%p52 bra 	$L__BB15_18;
	// begin inline asm
	mov.u32 %r291, %laneid;
	// end inline asm
	mov.b32 	%r292, 1;
	mov.b32 	%r305, 31;
	mov.b32 	%r306, -1;
	// begin inline asm
	{  .reg .f32 r0;  .reg .pred p;  shfl.sync.down.b32 r0|p, %f403, %r292, %r305, %r306;  @p add.f32 r0, r0, %f403;  mov.f32 %f369, r0;}
	// end inline asm
	mov.b32 	%r295, 2;
	// begin inline asm
	{  .reg .f32 r0;  .reg .pred p;  shfl.sync.down.b32 r0|p, %f369, %r295, %r305, %r306;  @p add.f32 r0, r0, %f369;  mov.f32 %f372, r0;}
	// end inline asm
	mov.b32 	%r298, 4;
	// begin inline asm
	{  .reg .f32 r0;  .reg .pred p;  shfl.sync.down.b32 r0|p, %f372, %r298, %r305, %r306;  @p add.f32 r0, r0, %f372;  mov.f32 %f375, r0;}
	// end inline asm
	mov.b32 	%r301, 8;
	// begin inline asm
	{  .reg .f32 r0;  .reg .pred p;  shfl.sync.down.b32 r0|p, %f375, %r301, %r305, %r306;  @p add.f32 r0, r0, %f375;  mov.f32 %f378, r0;}
	// end inline asm
	mov.b32 	%r304, 16;
	// begin inline asm
	{  .reg .f32 r0;  .reg .pred p;  shfl.sync.down.b32 r0|p, %f378, %r304, %r305, %r306;  @p add.f32 r0, r0, %f378;  mov.f32 %f424, r0;}
	// end inline asm
	setp.ne.s32 	%p63, %r291, 0;
	@%p63 bra 	$L__BB15_16;
	shr.u32 	%r307, %r1, 3;
	and.b32  	%r308, %r307, 124;
	mov.u32 	%r309, _ZZN3cub18CUB_300001_SM_10006detail6reduce28DeviceReduceSingleTileKernelINS2_10policy_hubIfyN4cuda3std3__44plusIvEEE10Policy1000EPfSC_iS9_ffNS7_10__identityEEEvT0_T1_T2_T3_T4_T6_E12temp_storage;
	add.s32 	%r310, %r309, %r308;
	st.shared.f32 	[%r310+8], %f424;
$L__BB15_16:
	bar.sync 	0;
	setp.ne.s32 	%p64, %r1, 0;
	@%p64 bra 	$L__BB15_72;
	ld.shared.f32 	%f384, [_ZZN3cub18CUB_300001_SM_10006detail6reduce28DeviceReduceSingleTileKernelINS2_10policy_hubIfyN4cuda3std3__44plusIvEEE10Policy1000EPfSC_iS9_ffNS7_10__identityEEEvT0_T1_T2_T3_T4_T6_E12temp_storage+12];
	add.f32 	%f385, %f424, %f384;
	ld.shared.f32 	%f386, [_ZZN3cub18CUB_300001_SM_10006detail6reduce28DeviceReduceSingleTileKernelINS2_10policy_hubIfyN4cuda3std3__44plusIvEEE10Policy1000EPfSC_iS9_ffNS7_10__identityEEEvT0_T1_T2_T3_T4_T6_E12temp_storage+16];
	add.f32 	%f387, %f385, %f386;
	ld.shared.f32 	%f388, [_ZZN3cub18CUB_300001_SM_10006detail6reduce28DeviceReduceSingleTileKernelINS2_10policy_hubIfyN4cuda3std3__44plusIvEEE10Policy1000EPfSC_iS9_ffNS7_10__identityEEEvT0_T1_T2_T3_T4_T6_E12temp_storage+20];
	add.f32 	%f389, %f387, %f388;
	ld.shared.f32 	%f390, [_ZZN3cub18CUB_300001_SM_10006detail6reduce28DeviceReduceSingleTileKernelINS2_10policy_hubIfyN4cuda3std3__44plusIvEEE10Policy1000EPfSC_iS9_ffNS7_10__identityEEEvT0_T1_T2_T3_T4_T6_E12temp_storage+24];
	add.f32 	%f391, %f389, %f390;
	ld.shared.f32 	%f392, [_ZZN3cub18CUB_300001_SM_10006detail6reduce28DeviceReduceSingleTileKernelINS2_10policy_hubIfyN4cuda3std3__44plusIvEEE10Policy1000EPfSC_iS9_ffNS7_10__identityEEEvT0_T1_T2_T3_T4_T6_E12temp_storage+28];
	add.f32 	%f393, %f391, %f392;
	ld.shared.f32 	%f394, [_ZZN3cub18CUB_300001_SM_10006detail6reduce28DeviceReduceSingleTileKernelINS2_10policy_hubIfyN4cuda3std3__44plusIvEEE10Policy1000EPfSC_iS9_ffNS7_10__identityEEEvT0_T1_T2_T3_T4_T6_E12temp_storage+32];
	add.f32 	%f395, %f393, %f394;
	ld.shared.f32 	%f396, [_ZZN3cub18CUB_300001_SM_10006detail6reduce28DeviceReduceSingleTileKernelINS2_10policy_hubIfyN4cuda3std3__44plusIvEEE10Policy1000EPfSC_iS9_ffNS7_10__identityEEEvT0_T1_T2_T3_T4_T6_E12temp_storage+36];
	add.f32 	%f424, %f395, %f396;
	bra.uni 	$L__BB15_72;
$L__BB15_18:
	// begin inline asm
	mov.u32 %r267, %laneid;
	// end inline asm
	and.b32  	%r283, %r1, 992;
	add.s32 	%r284, %r283, 32;
	setp.gt.s32 	%p53, %r284, %r67;
	not.b32 	%r285, %r283;
	add.s32 	%r286, %r67, %r285;
	selp.b32 	%r281, %r286, 31, %p53;
	mov.b32 	%r268, 1;
	mov.b32 	%r282, -1;
	// begin inline asm
	{  .reg .f32 r0;  .reg .pred p;  shfl.sync.down.b32 r0|p, %f403, %r268, %r281, %r282;  @p add.f32 r0, r0, %f403;  mov.f32 %f334, r0;}
	// end inline asm
	mov.b32 	%r271, 2;
	// begin inline asm
	{  .reg .f32 r0;  .reg .pred p;  shfl.sync.down.b32 r0|p, %f334, %r271, %r281, %r282;  @p add.f32 r0, r0, %f334;  mov.f32 %f337, r0;}
	// end inline asm
	mov.b32 	%r274, 4;
	// begin inline asm
	{  .reg .f32 r0;  .reg .pred p;  shfl.sync.down.b32 r0|p, %f337, %r274, %r281, %r282;  @p add.f32 r0, r0, %f337;  mov.f32 %f340, r0;}
	// end inline asm
	mov.b32 	%r277, 8;
	// begin inline asm
	{  .reg .f32 r0;  .reg .pred p;  shfl.sync.down.b32 r0|p, %f340, %r277, %r281, %r282;  @p add.f32 r0, r0, %f340;  mov.f32 %f343, r0;}
	// end inline asm
	mov.b32 	%r280, 16;
	// begin inline asm
	{  .reg .f32 r0;  .reg .pred p;  shfl.sync.down.b32 r0|p, %f343, %r280, %r281, %r282;  @p add.f32 r0, r0, %f343;  mov.f32 %f424, r0;}
	// end inline asm
	setp.ne.s32 	%p54, %r267, 0;
	@%p54 bra 	$L__BB15_20;
	shr.u32 	%r287, %r1, 3;
	and.b32  	%r288, %r287, 124;
	mov.u32 	%r289, _ZZN3cub18CUB_300001_SM_10006detail6reduce28DeviceReduceSingleTileKernelINS2_10policy_hubIfyN4cuda3std3__44plusIvEEE10Policy1000EPfSC_iS9_ffNS7_10__identityEEEvT0_T1_T2_T3_T4_T6_E12temp_storage;
	add.s32 	%r290, %r289, %r288;
	st.shared.f32 	[%r290+8], %f424;
$L__BB15_20:
	bar.sync 	0;
	setp.ne.s32 	%p55, %r1, 0;
	@%p55 bra 	$L__BB15_72;
	setp.gt.s32 	%p56, %r67, 32;
	ld.shared.f32 	%f349, [_ZZN3cub18CUB_300001_SM_10006detail6reduce28DeviceReduceSingleTileKernelINS2_10policy_hubIfyN4cuda3std3__44plusIvEEE10Policy1000EPfSC_iS9_ffNS7_10__identityEEEvT0_T1_T2_T3_T4_T6_E12temp_storage+12];
	add.f32 	%f350, %f424, %f349;
	selp.f32 	%f351, %f350, %f424, %p56;
	setp.gt.s32 	%p57, %r67, 64;
	ld.shared.f32 	%f352, [_ZZN3cub18CUB_300001_SM_10006detail6reduce28DeviceReduceSingleTileKernelINS2_10policy_hubIfyN4cuda3std3__44plusIvEEE10Policy1000EPfSC_iS9_ffNS7_10__identityEEEvT0_T1_T2_T3_T4_T6_E12temp_storage+16];
	add.f32 	%f353, %f352, %f351;
	selp.f32 	%f354, %f353, %f351, %p57;
	setp.gt.s32 	%p58, %r67, 96;
	ld.shared.f32 	%f355, [_ZZN3cub18CUB_300001_SM_10006detail6reduce28DeviceReduceSingleTileKernelINS2_10policy_hubIfyN4cuda3std3__44plusIvEEE10Policy1000EPfSC_iS9_ffNS7_10__identityEEEvT0_T1_T2_T3_T4_T6_E12temp_storage+20];
	add.f32 	%f356, %f355, %f354;
	selp.f32 	%f357, %f356, %f354, %p58;
	setp.gt.s32 	%p59, %r67, 128;
	ld.shared.f32 	%f358, [_ZZN3cub18CUB_300001_SM_10006detail6reduce28DeviceReduceSingleTileKernelINS2_10policy_hubIfyN4cuda3std3__44plusIvEEE10Policy1000EPfSC_iS9_ffNS7_10__identityEEEvT0_T1_T2_T3_T4_T6_E12temp_storage+24];
	add.f32 	%f359, %f358, %f357;
	selp.f32 	%f360, %f359, %f357, %p59;
	setp.gt.s32 	%p60, %r67, 160;
	ld.shared.f32 	%f361, [_ZZN3cub18CUB_300001_SM_10006detail6reduce28DeviceReduceSingleTileKernelINS2_10policy_hubIfyN4cuda3std3__44plusIvEEE10Policy1000EPfSC_iS9_ffNS7_10__identityEEEvT0_T1_T2_T3_T4_T6_E12temp_storage+28];
	add.f32 	%f362, %f361, %f360;
	selp.f32 	%f363, %f362, %f360, %p60;
	setp.gt.s32 	%p61, %r67, 192;
	ld.shared.f32 	%f364, [_ZZN3cub18CUB_300001_SM_10006detail6reduce28DeviceReduceSingleTileKernelINS2_10policy_hubIfyN4cuda3std3__44plusIvEEE10Policy1000EPfSC_iS9_ffNS7_10__identityEEEvT0_T1_T2_T3_T4_T6_E12temp_storage+32];
	add.f32 	%f365, %f364, %f363;
	selp.f32 	%f366, %f365, %f363, %p61;
	setp.gt.s32 	%p62, %r67, 224;
	ld.shared.f32 	%f367, [_ZZN3cub18CUB_300001_SM_10006detail6reduce28DeviceReduceSingleTileKernelINS2_10policy_hubIfyN4cuda3std3__44plusIvEEE10Policy1000EPfSC_iS9_ffNS7_10__identityEEEvT0_T1_T2_T3_T4_T6_E12temp_storage+36];
	add.f32 	%f368, %f367, %f366;
	selp.f32 	%f424, %f368, %f366, %p62;
	bra.uni 	$L__BB15_72;
$L__BB15_22:
	mov.u32 	%r13, %tid.x;
	shl.b32 	%r190, %r13, 2;
	mul.wide.u32 	%rd86, %r190, 4;
	add.s64 	%rd76, %rd16, %rd86;
	// begin inline asm
	ld.global.nc.v2.u64 {%rd74, %rd75}, [%rd76];
	// end inline asm
	mov.b64 	{%r191, %r192}, %rd75;
	mov.b64 	{%r193, %r194}, %rd74;
	mov.b32 	%f226, %r194;
	mov.b32 	%f227, %r193;
	mov.b32 	%f228, %r192;
	mov.b32 	%f229, %r191;
	add.s64 	%rd79, %rd76, 4096;
	// begin inline asm
	ld.global.nc.v2.u64 {%rd77, %rd78}, [%rd79];
	// end inline asm
	mov.b64 	{%r195, %r196}, %rd78;
	mov.b64 	{%r197, %r198}, %rd77;
	mov.b32 	%f230, %r198;
	mov.b32 	%f231, %r197;
	mov.b32 	%f232, %r196;
	mov.b32 	%f233, %r195;
	add.s64 	%rd82, %rd76, 8192;
	// begin inline asm
	ld.global.nc.v2.u64 {%rd80, %rd81}, [%rd82];
	// end inline asm
	mov.b64 	{%r199, %r200}, %rd81;
	mov.b64 	{%r201, %r202}, %rd80;
	mov.b32 	%f234, %r202;
	mov.b32 	%f235, %r201;
	mov.b32 	%f236, %r200;
	mov.b32 	%f237, %r199;
	add.s64 	%rd85, %rd76, 12288;
	// begin inline asm
	ld.global.nc.v2.u64 {%rd83, %rd84}, [%rd85];
	// end inline asm
	mov.b64 	{%r203, %r204}, %rd84;
	mov.b64 	{%r205, %r206}, %rd83;
	mov.b32 	%f238, %r206;
	mov.b32 	%f239, %r205;
	mov.b32 	%f240, %r204;
	mov.b32 	%f241, %r203;
	add.f32 	%f242, %f227, %f226;
	add.f32 	%f243, %f229, %f228;
	add.f32 	%f244, %f231, %f230;
	add.f32 	%f245, %f233, %f232;
	add.f32 	%f246, %f235, %f234;
	add.f32 	%f247, %f237, %f236;
	add.f32 	%f248, %f239, %f238;
	add.f32 	%f249, %f241, %f240;
	add.f32 	%f250, %f242, %f243;
	add.f32 	%f251, %f244, %f245;
	add.f32 	%f252, %f246, %f247;
	add.f32 	%f253, %f248, %f249;
	add.f32 	%f254, %f250, %f251;
	add.f32 	%f255, %f252, %f253;
	add.f32 	%f410, %f254, %f255;
	setp.lt.u32 	%p35, %r67, 8192;
	mov.b32 	%r319, 4096;
	@%p35 bra 	$L__BB15_26;
	add.s32 	%r14, %r67, -4096;
	mov.b32 	%r319, 4096;
$L__BB15_24:
	mul.wide.s32 	%rd99, %r319, 4;
	add.s64 	%rd89, %rd76, %rd99;
	// begin inline asm
	ld.global.nc.v2.u64 {%rd87, %rd88}, [%rd89];
	// end inline asm
	mov.b64 	{%r208, %r209}, %rd88;
	mov.b64 	{%r210, %r211}, %rd87;
	mov.b32 	%f256, %r211;
	mov.b32 	%f257, %r210;
	mov.b32 	%f258, %r209;
	mov.b32 	%f259, %r208;
	add.s64 	%rd92, %rd89, 4096;
	// begin inline asm
	ld.global.nc.v2.u64 {%rd90, %rd91}, [%rd92];
	// end inline asm
	mov.b64 	{%r212, %r213}, %rd91;
	mov.b64 	{%r214, %r215}, %rd90;
	mov.b32 	%f260, %r215;
	mov.b32 	%f261, %r214;
	mov.b32 	%f262, %r213;
	mov.b32 	%f263, %r212;
	add.s64 	%rd95, %rd89, 8192;
	// begin inline asm
	ld.global.nc.v2.u64 {%rd93, %rd94}, [%rd95];
	// end inline asm
	mov.b64 	{%r216, %r217}, %rd94;
	mov.b64 	{%r218, %r219}, %rd93;
	mov.b32 	%f264, %r219;
	mov.b32 	%f265, %r218;
	mov.b32 	%f266, %r217;
	mov.b32 	%f267, %r216;
	add.s64 	%rd98, %rd89, 12288;
	// begin inline asm
	ld.global.nc.v2.u64 {%rd96, %rd97}, [%rd98];
	// end inline asm
	mov.b64 	{%r220, %r221}, %rd97;
	mov.b64 	{%r222, %r223}, %rd96;
	mov.b32 	%f268, %r223;
	mov.b32 	%f269, %r222;
	mov.b32 	%f270, %r221;
	mov.b32 	%f271, %r220;
	add.f32 	%f272, %f410, %f257;
	add.f32 	%f273, %f256, %f259;
	add.f32 	%f274, %f258, %f261;
	add.f32 	%f275, %f260, %f263;
	add.f32 	%f276, %f262, %f265;
	add.f32 	%f277, %f264, %f267;
	add.f32 	%f278, %f266, %f269;
	add.f32 	%f279, %f268, %f271;
	add.f32 	%f280, %f272, %f273;
	add.f32 	%f281, %f274, %f275;
	add.f32 	%f282, %f276, %f277;
	add.f32 	%f283, %f278, %f279;
	add.f32 	%f284, %f280, %f281;
	add.f32 	%f285, %f282, %f283;
	add.f32 	%f286, %f284, %f285;
	add.f32 	%f410, %f286, %f270;
	sub.s32 	%r224, %r67, %r319;
	setp.lt.s32 	%p36, %r224, 4096;
	@%p36 bra 	$L__BB15_34;
	add.s32 	%r319, %r319, 4096;
	setp.le.s32 	%p37, %r319, %r14;
	@%p37 bra 	$L__BB15_24;
$L__BB15_26:
	setp.le.s32 	%p38, %r67, %r319;
	@%p38 bra 	$L__BB15_34;
	sub.s32 	%r18, %r67, %r319;
	setp.ge.s32 	%p39, %r13, %r18;
	@%p39 bra 	$L__BB15_34;
	not.b32 	%r225, %r13;
	add.s32 	%r226, %r67, %r225;
	sub.s32 	%r19, %r226, %r319;
	and.b32  	%r227, %r19, 768;
	setp.eq.s32 	%p40, %r227, 768;
	mov.u32 	%r323, %r13;
	@%p40 bra 	$L__BB15_31;
	add.s32 	%r321, %r13, %r319;
	shr.u32 	%r228, %r19, 8;
	add.s32 	%r229, %r228, 1;
	and.b32  	%r230, %r229, 3;
	neg.s32 	%r320, %r230;
	mov.u32 	%r323, %r13;
$L__BB15_30:
	.pragma "nounroll";
	mul.wide.u32 	%rd101, %r321, 4;
	add.s64 	%rd100, %rd16, %rd101;
	// begin inline asm
	ld.global.nc.u32 %r231, [%rd100];
	// end inline asm
	mov.b32 	%f288, %r231;
	add.f32 	%f410, %f410, %f288;
	add.s32 	%r323, %r323, 256;
	add.s32 	%r321, %r321, 256;
	add.s32 	%r320, %r320, 1;
	setp.ne.s32 	%p41, %r320, 0;
	@%p41 bra 	$L__BB15_30;
$L__BB15_31:
	setp.lt.u32 	%p42, %r19, 768;
	@%p42 bra 	$L__BB15_34;
	cvt.u64.u32 	%rd102, %r323;
	cvt.u64.u32 	%rd103, %r319;
	add.s64 	%rd104, %rd102, %rd103;
	shl.b64 	%rd105, %rd104, 2;
	add.s64 	%rd106, %rd105, %rd16;
	add.s64 	%rd122, %rd106, 2048;
	add.s32 	%r324, %r323, %r319;
$L__BB15_33:
	mul.wide.u32 	%rd111, %r324, 4;
	add.s64 	%rd107, %rd16, %rd111;
	// begin inline asm
	ld.global.nc.u32 %r232, [%rd107];
	// end inline asm
	mov.b32 	%f289, %r232;
	add.f32 	%f290, %f410, %f289;
	add.s64 	%rd108, %rd122, -1024;
	// begin inline asm
	ld.global.nc.u32 %r233, [%rd108];
	// end inline asm
	mov.b32 	%f291, %r233;
	add.f32 	%f292, %f290, %f291;
	// begin inline asm
	ld.global.nc.u32 %r234, [%rd122];
	// end inline asm
	mov.b32 	%f293, %r234;
	add.f32 	%f294, %f292, %f293;
	add.s64 	%rd110, %rd122, 1024;
	// begin inline asm
	ld.global.nc.u32 %r235, [%rd110];
	// end inline asm
	mov.b32 	%f295, %r235;
	add.f32 	%f410, %f294, %f295;
	add.s32 	%r323, %r323, 1024;
	add.s64 	%rd122, %rd122, 4096;
	add.s32 	%r324, %r324, 1024;
	setp.lt.s32 	%p43, %r323, %r18;
	@%p43 bra 	$L__BB15_33;
$L__BB15_34:
	// begin inline asm
	mov.u32 %r236, %laneid;
	// end inline asm
	mov.b32 	%r237, 1;
	mov.b32 	%r250, 31;
	mov.b32 	%r251, -1;
	// begin inline asm
	{  .reg .f32 r0;  .reg .pred p;  shfl.sync.down.b32 r0|p, %f410, %r237, %r250, %r251;  @p add.f32 r0, r0, %f410;  mov.f32 %f296, r0;}
	// end inline asm
	mov.b32 	%r240, 2;
	// begin inline asm
	{  .reg .f32 r0;  .reg .pred p;  shfl.sync.down.b32 r0|p, %f296, %r240, %r250, %r251;  @p add.f32 r0, r0, %f296;  mov.f32 %f299, r0;}
	// end inline asm
	mov.b32 	%r243, 4;
	// begin inline asm
	{  .reg .f32 r0;  .reg .pred p;  shfl.sync.down.b32 r0|p, %f299, %r243, %r250, %r251;  @p add.f32 r0, r0, %f299;  mov.f32 %f302, r0;}
	// end inline asm
	mov.b32 	%r246, 8;
	// begin inline asm
	{  .reg .f32 r0;  .reg .pred p;  shfl.sync.down.b32 r0|p, %f302, %r246, %r250, %r251;  @p add.f32 r0, r0, %f302;  mov.f32 %f305, r0;}
	// end inline asm
	mov.b32 	%r249, 16;
	// begin inline asm
	{  .reg .f32 r0;  .reg .pred p;  shfl.sync.down.b32 r0|p, %f305, %r249, %r250, %r251;  @p add.f32 r0, r0, %f305;  mov.f32 %f424, r0;}
	// end inline asm
	setp.ne.s32 	%p44, %r236, 0;
	@%p44 bra 	$L__BB15_36;
	shr.u32 	%r252, %r13, 3;
	and.b32  	%r253, %r252, 124;
	mov.u32 	%r254, _ZZN3cub18CUB_300001_SM_10006detail6reduce28DeviceReduceSingleTileKernelINS2_10policy_hubIfyN4cuda3std3__44plusIvEEE10Policy1000EPfSC_iS9_ffNS7_10__identityEEEvT0_T1_T2_T3_T4_T6_E12temp_storage;
	add.s32 	%r255, %r254, %r253;
	st.shared.f32 	[%r255+8], %f424;
$L__BB15_36:
	bar.sync 	0;
	setp.ne.s32 	%p45, %r13, 0;
	@%p45 bra 	$L__BB15_72;
	ld.shared.f32 	%f311, [_ZZN3cub18CUB_300001_SM_10006detail6reduce28DeviceReduceSingleTileKernelINS2_10policy_hubIfyN4cuda3std3__44plusIvEEE10Policy1000EPfSC_iS9_ffNS7_10__identityEEEvT0_T1_T2_T3_T4_T6_E12temp_storage+12];
	add.f32 	%f312, %f424, %f311;
	ld.shared.f32 	%f313, [_ZZN3cub18CUB_300001_SM_10006detail6reduce28DeviceReduceSingleTileKernelINS2_10policy_hubIfyN4cuda3std3__44plusIvEEE10Policy1000EPfSC_iS9_ffNS7_10__identityEEEvT0_T1_T2_T3_T4_T6_E12temp_storage+16];
	add.f32 	%f314, %f312, %f313;
	ld.shared.f32 	%f315, [_ZZN3cub18CUB_300001_SM_10006detail6reduce28DeviceReduceSingleTileKernelINS2_10policy_hubIfyN4cuda3std3__44plusIvEEE10Policy1000EPfSC_iS9_ffNS7_10__identityEEEvT0_T1_T2_T3_T4_T6_E12temp_storage+20];
	add.f32 	%f316, %f314, %f315;
	ld.shared.f32 	%f317, [_ZZN3cub18CUB_300001_SM_10006detail6reduce28DeviceReduceSingleTileKernelINS2_10policy_hubIfyN4cuda3std3__44plusIvEEE10Policy1000EPfSC_iS9_ffNS7_10__identityEEEvT0_T1_T2_T3_T4_T6_E12temp_storage+24];
	add.f32 	%f318, %f316, %f317;
	ld.shared.f32 	%f319, [_ZZN3cub18CUB_300001_SM_10006detail6reduce28DeviceReduceSingleTileKernelINS2_10policy_hubIfyN4cuda3std3__44plusIvEEE10Policy1000EPfSC_iS9_ffNS7_10__identityEEEvT0_T1_T2_T3_T4_T6_E12temp_storage+28];
	add.f32 	%f320, %f318, %f319;
	ld.shared.f32 	%f321, [_ZZN3cub18CUB_300001_SM_10006detail6reduce28DeviceReduceSingleTileKernelINS2_10policy_hubIfyN4cuda3std3__44plusIvEEE10Policy1000EPfSC_iS9_ffNS7_10__identityEEEvT0_T1_T2_T3_T4_T6_E12temp_storage+32];
	add.f32 	%f322, %f320, %f321;
	ld.shared.f32 	%f323, [_ZZN3cub18CUB_300001_SM_10006detail6reduce28DeviceReduceSingleTileKernelINS2_10policy_hubIfyN4cuda3std3__44plusIvEEE10Policy1000EPfSC_iS9_ffNS7_10__identityEEEvT0_T1_T2_T3_T4_T6_E12temp_storage+36];
	add.f32 	%f424, %f322, %f323;
	bra.uni 	$L__BB15_72;
$L__BB15_38:
	setp.gt.s32 	%p3, %r67, 4095;
	@%p3 bra 	$L__BB15_56;
	mov.u32 	%r34, %tid.x;
	setp.ge.s32 	%p15, %r34, %r67;
	mov.f32 	%f416, 0f00000000;
	mov.u32 	%r329, %r34;
	@%p15 bra 	$L__BB15_41;
	mul.wide.u32 	%rd66, %r34, 4;
	add.s64 	%rd65, %rd16, %rd66;
	// begin inline asm
	ld.global.nc.u32 %r134, [%rd65];
	// end inline asm
	mov.b32 	%f416, %r134;
	add.s32 	%r329, %r34, 256;
$L__BB15_41:
	setp.ge.s32 	%p16, %r329, %r67;
	@%p16 bra 	$L__BB15_47;
	not.b32 	%r135, %r329;
	add.s32 	%r37, %r67, %r135;
	and.b32  	%r136, %r37, 768;
	setp.eq.s32 	%p17, %r136, 768;
	@%p17 bra 	$L__BB15_45;
	mul.wide.u32 	%rd67, %r329, 4;
	add.s64 	%rd123, %rd16, %rd67;
	shr.u32 	%r137, %r37, 8;
	add.s32 	%r138, %r137, 1;
	and.b32  	%r139, %r138, 3;
	neg.s32 	%r327, %r139;
$L__BB15_44:
	.pragma "nounroll";
	// begin inline asm
	ld.global.nc.u32 %r140, [%rd123];
	// end inline asm
	mov.b32 	%f155, %r140;
	add.f32 	%f416, %f416, %f155;
	add.s32 	%r329, %r329, 256;
	add.s64 	%rd123, %rd123, 1024;
	add.s32 	%r327, %r327, 1;
	setp.ne.s32 	%p18, %r327, 0;
	@%p18 bra 	$L__BB15_44;
$L__BB15_45:
	setp.lt.u32 	%p19, %r37, 768;
	@%p19 bra 	$L__BB15_47;
$L__BB15_46:
	mul.wide.s32 	%rd73, %r329, 4;
	add.s64 	%rd69, %rd16, %rd73;
	// begin inline asm
	ld.global.nc.u32 %r141, [%rd69];
	// end inline asm
	mov.b32 	%f156, %r141;
	add.f32 	%f157, %f416, %f156;
	add.s64 	%rd70, %rd69, 1024;
	// begin inline asm
	ld.global.nc.u32 %r142, [%rd70];
	// end inline asm
	mov.b32 	%f158, %r142;
	add.f32 	%f159, %f157, %f158;
	add.s64 	%rd71, %rd69, 2048;
	// begin inline asm
	ld.global.nc.u32 %r143, [%rd71];
	// end inline asm
	mov.b32 	%f160, %r143;
	add.f32 	%f161, %f159, %f160;
	add.s64 	%rd72, %rd69, 3072;
	// begin inline asm
	ld.global.nc.u32 %r144, [%rd72];
	// end inline asm
	mov.b32 	%f162, %r144;
	add.f32 	%f416, %f161, %f162;
	add.s32 	%r329, %r329, 1024;
	setp.lt.s32 	%p20, %r329, %r67;
	@%p20 bra 	$L__BB15_46;
$L__BB15_47:
	setp.lt.s32 	%p21, %r67, 256;
	@%p21 bra 	$L__BB15_52;
	// begin inline asm
	mov.u32 %r169, %laneid;
	// end inline asm
	mov.b32 	%r170, 1;
	mov.b32 	%r183, 31;
	mov.b32 	%r184, -1;
	// begin inline asm
	{  .reg .f32 r0;  .reg .pred p;  shfl.sync.down.b32 r0|p, %f416, %r170, %r183, %r184;  @p add.f32 r0, r0, %f416;  mov.f32 %f198, r0;}
	// end inline asm
	mov.b32 	%r173, 2;
	// begin inline asm
	{  .reg .f32 r0;  .reg .pred p;  shfl.sync.down.b32 r0|p, %f198, %r173, %r183, %r184;  @p add.f32 r0, r0, %f198;  mov.f32 %f201, r0;}
	// end inline asm
	mov.b32 	%r176, 4;
	// begin inline asm
	{  .reg .f32 r0;  .reg .pred p;  shfl.sync.down.b32 r0|p, %f201, %r176, %r183, %r184;  @p add.f32 r0, r0, %f201;  mov.f32 %f204, r0;}
	// end inline asm
	mov.b32 	%r179, 8;
	// begin inline asm
	{  .reg .f32 r0;  .reg .pred p;  shfl.sync.down.b32 r0|p, %f204, %r179, %r183, %r184;  @p add.f32 r0, r0, %f204;  mov.f32 %f207, r0;}
	// end inline asm
	mov.b32 	%r182, 16;
	// begin inline asm
	{  .reg .f32 r0;  .reg .pred p;  shfl.sync.down.b32 r0|p, %f207, %r182, %r183, %r184;  @p add.f32 r0, r0, %f207;  mov.f32 %f424, r0;}
	// end inline asm
	setp.ne.s32 	%p32, %r169, 0;
	@%p32 bra 	$L__BB15_50;
	shr.u32 	%r185, %r34, 3;
	and.b32  	%r186, %r185, 124;
	mov.u32 	%r187, _ZZN3cub18CUB_300001_SM_10006detail6reduce28DeviceReduceSingleTileKernelINS2_10policy_hubIfyN4cuda3std3__44plusIvEEE10Policy1000EPfSC_iS9_ffNS7_10__identityEEEvT0_T1_T2_T3_T4_T6_E12temp_storage;
	add.s32 	%r188, %r187, %r186;
	st.shared.f32 	[%r188+8], %f424;
$L__BB15_50:
	bar.sync 	0;
	setp.ne.s32 	%p33, %r34, 0;
	@%p33 bra 	$L__BB15_72;
	ld.shared.f32 	%f213, [_ZZN3cub18CUB_300001_SM_10006detail6reduce28DeviceReduceSingleTileKernelINS2_10policy_hubIfyN4cuda3std3__44plusIvEEE10Policy1000EPfSC_iS9_ffNS7_10__identityEEEvT0_T1_T2_T3_T4_T6_E12temp_storage+12];
	add.f32 	%f214, %f424, %f213;
	ld.shared.f32 	%f215, [_ZZN3cub18CUB_300001_SM_10006detail6reduce28DeviceReduceSingleTileKernelINS2_10policy_hubIfyN4cuda3std3__44plusIvEEE10Policy1000EPfSC_iS9_ffNS7_10__identityEEEvT0_T1_T2_T3_T4_T6_E12temp_storage+16];
	add.f32 	%f216, %f214, %f215;
	ld.shared.f32 	%f217, [_ZZN3cub18CUB_300001_SM_10006detail6reduce28DeviceReduceSingleTileKernelINS2_10policy_hubIfyN4cuda3std3__44plusIvEEE10Policy1000EPfSC_iS9_ffNS7_10__identityEEEvT0_T1_T2_T3_T4_T6_E12temp_storage+20];
	add.f32 	%f218, %f216, %f217;
	ld.shared.f32 	%f219, [_ZZN3cub18CUB_300001_SM_10006detail6reduce28DeviceReduceSingleTileKernelINS2_10policy_hubIfyN4cuda3std3__44plusIvEEE10Policy1000EPfSC_iS9_ffNS7_10__identityEEEvT0_T1_T2_T3_T4_T6_E12temp_storage+24];
	add.f32 	%f220, %f218, %f219;
	ld.shared.f32 	%f221, [_ZZN3cub18CUB_300001_SM_10006detail6reduce28DeviceReduceSingleTileKernelINS2_10policy_hubIfyN4cuda3std3__44plusIvEEE10Policy1000EPfSC_iS9_ffNS7_10__identityEEEvT0_T1_T2_T3_T4_T6_E12temp_storage+28];
	add.f32 	%f222, %f220, %f221;
	ld.shared.f32 	%f223, [_ZZN3cub18CUB_300001_SM_10006detail6reduce28DeviceReduceSingleTileKernelINS2_10policy_hubIfyN4cuda3std3__44plusIvEEE10Policy1000EPfSC_iS9_ffNS7_10__identityEEEvT0_T1_T2_T3_T4_T6_E12temp_storage+32];
	add.f32 	%f224, %f222, %f223;
	ld.shared.f32 	%f225, [_ZZN3cub18CUB_300001_SM_10006detail6reduce28DeviceReduceSingleTileKernelINS2_10policy_hubIfyN4cuda3std3__44plusIvEEE10Policy1000EPfSC_iS9_ffNS7_10__identityEEEvT0_T1_T2_T3_T4_T6_E12temp_storage+36];
	add.f32 	%f424, %f224, %f225;
	bra.uni 	$L__BB15_72;
$L__BB15_52:
	// begin inline asm
	mov.u32 %r145, %laneid;
	// end inline asm
	and.b32  	%r161, %r34, 992;
	add.s32 	%r162, %r161, 32;
	setp.gt.s32 	%p22, %r162, %r67;
	not.b32 	%r163, %r161;
	add.s32 	%r164, %r67, %r163;
	selp.b32 	%r159, %r164, 31, %p22;
	mov.b32 	%r146, 1;
	mov.b32 	%r160, -1;
	// begin inline asm
	{  .reg .f32 r0;  .reg .pred p;  shfl.sync.down.b32 r0|p, %f416, %r146, %r159, %r160;  @p add.f32 r0, r0, %f416;  mov.f32 %f163, r0;}
	// end inline asm
	mov.b32 	%r149, 2;
	// begin inline asm
	{  .reg .f32 r0;  .reg .pred p;  shfl.sync.down.b32 r0|p, %f163, %r149, %r159, %r160;  @p add.f32 r0, r0, %f163;  mov.f32 %f166, r0;}
	// end inline asm
	mov.b32 	%r152, 4;
	// begin inline asm
	{  .reg .f32 r0;  .reg .pred p;  shfl.sync.down.b32 r0|p, %f166, %r152, %r159, %r160;  @p add.f32 r0, r0, %f166;  mov.f32 %f169, r0;}
	// end inline asm
	mov.b32 	%r155, 8;
	// begin inline asm
	{  .reg .f32 r0;  .reg .pred p;  shfl.sync.down.b32 r0|p, %f169, %r155, %r159, %r160;  @p add.f32 r0, r0, %f169;  mov.f32 %f172, r0;}
	// end inline asm
	mov.b32 	%r158, 16;
	// begin inline asm
	{  .reg .f32 r0;  .reg .pred p;  shfl.sync.down.b32 r0|p, %f172, %r158, %r159, %r160;  @p add.f32 r0, r0, %f172;  mov.f32 %f424, r0;}
	// end inline asm
	setp.ne.s32 	%p23, %r145, 0;
	@%p23 bra 	$L__BB15_54;
	shr.u32 	%r165, %r34, 3;
	and.b32  	%r166, %r165, 124;
	mov.u32 	%r167, _ZZN3cub18CUB_300001_SM_10006detail6reduce28DeviceReduceSingleTileKernelINS2_10policy_hubIfyN4cuda3std3__44plusIvEEE10Policy1000EPfSC_iS9_ffNS7_10__identityEEEvT0_T1_T2_T3_T4_T6_E12temp_storage;
	add.s32 	%r168, %r167, %r166;
	st.shared.f32 	[%r168+8], %f424;
$L__BB15_54:
	bar.sync 	0;
	setp.ne.s32 	%p24, %r34, 0;
	@%p24 bra 	$L__BB15_72;
	setp.gt.s32 	%p25, %r67, 32;
	ld.shared.f32 	%f178, [_ZZN3cub18CUB_300001_SM_10006detail6reduce28DeviceReduceSingleTileKernelINS2_10policy_hubIfyN4cuda3std3__44plusIvEEE10Policy1000EPfSC_iS9_ffNS7_10__identityEEEvT0_T1_T2_T3_T4_T6_E12temp_storage+12];
	add.f32 	%f179, %f424, %f178;
	selp.f32 	%f180, %f179, %f424, %p25;
	setp.gt.s32 	%p26, %r67, 64;
	ld.shared.f32 	%f181, [_ZZN3cub18CUB_300001_SM_10006detail6reduce28DeviceReduceSingleTileKernelINS2_10policy_hubIfyN4cuda3std3__44plusIvEEE10Policy1000EPfSC_iS9_ffNS7_10__identityEEEvT0_T1_T2_T3_T4_T6_E12temp_storage+16];
	add.f32 	%f182, %f181, %f180;
	selp.f32 	%f183, %f182, %f180, %p26;
	setp.gt.s32 	%p27, %r67, 96;
	ld.shared.f32 	%f184, [_ZZN3cub18CUB_300001_SM_10006detail6reduce28DeviceReduceSingleTileKernelINS2_10policy_hubIfyN4cuda3std3__44plusIvEEE10Policy1000EPfSC_iS9_ffNS7_10__identityEEEvT0_T1_T2_T3_T4_T6_E12temp_storage+20];
	add.f32 	%f185, %f184, %f183;
	selp.f32 	%f186, %f185, %f183, %p27;
	setp.gt.s32 	%p28, %r67, 128;
	ld.shared.f32 	%f187, [_ZZN3cub18CUB_300001_SM_10006detail6reduce28DeviceReduceSingleTileKernelINS2_10policy_hubIfyN4cuda3std3__44plusIvEEE10Policy1000EPfSC_iS9_ffNS7_10__identityEEEvT0_T1_T2_T3_T4_T6_E12temp_storage+24];
	add.f32 	%f188, %f187, %f186;
	selp.f32 	%f189, %f188, %f186, %p28;
	setp.gt.s32 	%p29, %r67, 160;
	ld.shared.f32 	%f190, [_ZZN3cub18CUB_300001_SM_10006detail6reduce28DeviceReduceSingleTileKernelINS2_10policy_hubIfyN4cuda3std3__44plusIvEEE10Policy1000EPfSC_iS9_ffNS7_10__identityEEEvT0_T1_T2_T3_T4_T6_E12temp_storage+28];
	add.f32 	%f191, %f190, %f189;
	selp.f32 	%f192, %f191, %f189, %p29;
	setp.gt.s32 	%p30, %r67, 192;
	ld.shared.f32 	%f193, [_ZZN3cub18CUB_300001_SM_10006detail6reduce28DeviceReduceSingleTileKernelINS2_10policy_hubIfyN4cuda3std3__44plusIvEEE10Policy1000EPfSC_iS9_ffNS7_10__identityEEEvT0_T1_T2_T3_T4_T6_E12temp_storage+32];
	add.f32 	%f194, %f193, %f192;
	selp.f32 	%f195, %f194, %f192, %p30;
	setp.gt.s32 	%p31, %r67, 224;
	ld.shared.f32 	%f196, [_ZZN3cub18CUB_300001_SM_10006detail6reduce28DeviceReduceSingleTileKernelINS2_10policy_hubIfyN4cuda3std3__44plusIvEEE10Policy1000EPfSC_iS9_ffNS7_10__identityEEEvT0_T1_T2_T3_T4_T6_E12temp_storage+36];
	add.f32 	%f197, %f196, %f195;
	selp.f32 	%f424, %f197, %f195, %p31;
	bra.uni 	$L__BB15_72;
$L__BB15_56:
	mov.u32 	%r46, %tid.x;
	mul.wide.u32 	%rd35, %r46, 4;
	add.s64 	%rd19, %rd16, %rd35;
	// begin inline asm
	ld.global.nc.u32 %r68, [%rd19];
	// end inline asm
	mov.b32 	%f55, %r68;
	add.s64 	%rd20, %rd19, 1024;
	// begin inline asm
	ld.global.nc.u32 %r69, [%rd20];
	// end inline asm
	mov.b32 	%f56, %r69;
	add.s64 	%rd21, %rd19, 2048;
	// begin inline asm
	ld.global.nc.u32 %r70, [%rd21];
	// end inline asm
	mov.b32 	%f57, %r70;
	add.s64 	%rd22, %rd19, 3072;
	// begin inline asm
	ld.global.nc.u32 %r71, [%rd22];
	// end inline asm
	mov.b32 	%f58, %r71;
	add.s64 	%rd23, %rd19, 4096;
	// begin inline asm
	ld.global.nc.u32 %r72, [%rd23];
	// end inline asm
	mov.b32 	%f59, %r72;
	add.s64 	%rd24, %rd19, 5120;
	// begin inline asm
	ld.global.nc.u32 %r73, [%rd24];
	// end inline asm
	mov.b32 	%f60, %r73;
	add.s64 	%rd25, %rd19, 6144;
	// begin inline asm
	ld.global.nc.u32 %r74, [%rd25];
	// end inline asm
	mov.b32 	%f61, %r74;
	add.s64 	%rd26, %rd19, 7168;
	// begin inline asm
	ld.global.nc.u32 %r75, [%rd26];
	// end inline asm
	mov.b32 	%f62, %r75;
	add.s64 	%rd27, %rd19, 8192;
	// begin inline asm
	ld.global.nc.u32 %r76, [%rd27];
	// end inline asm
	mov.b32 	%f63, %r76;
	add.s64 	%rd28, %rd19, 9216;
	// begin inline asm
	ld.global.nc.u32 %r77, [%rd28];
	// end inline asm
	mov.b32 	%f64, %r77;
	add.s64 	%rd29, %rd19, 10240;
	// begin inline asm
	ld.global.nc.u32 %r78, [%rd29];
	// end inline asm
	mov.b32 	%f65, %r78;
	add.s64 	%rd30, %rd19, 11264;
	// begin inline asm
	ld.global.nc.u32 %r79, [%rd30];
	// end inline asm
	mov.b32 	%f66, %r79;
	add.s64 	%rd31, %rd19, 12288;
	// begin inline asm
	ld.global.nc.u32 %r80, [%rd31];
	// end inline asm
	mov.b32 	%f67, %r80;
	add.s64 	%rd32, %rd19, 13312;
	// begin inline asm
	ld.global.nc.u32 %r81, [%rd32];
	// end inline asm
	mov.b32 	%f68, %r81;
	add.s64 	%rd33, %rd19, 14336;
	// begin inline asm
	ld.global.nc.u32 %r82, [%rd33];
	// end inline asm
	mov.b32 	%f69, %r82;
	add.s64 	%rd34, %rd19, 15360;
	// begin inline asm
	ld.global.nc.u32 %r83, [%rd34];
	// end inline asm
	mov.b32 	%f70, %r83;
	add.f32 	%f71, %f55, %f56;
	add.f32 	%f72, %f57, %f58;
	add.f32 	%f73, %f59, %f60;
	add.f32 	%f74, %f61, %f62;
	add.f32 	%f75, %f63, %f64;
	add.f32 	%f76, %f65, %f66;
	add.f32 	%f77, %f67, %f68;
	add.f32 	%f78, %f69, %f70;
	add.f32 	%f79, %f71, %f72;
	add.f32 	%f80, %f73, %f74;
	add.f32 	%f81, %f75, %f76;
	add.f32 	%f82, %f77, %f78;
	add.f32 	%f83, %f79, %f80;
	add.f32 	%f84, %f81, %f82;
	add.f32 	%f423, %f83, %f84;
	setp.lt.u32 	%p4, %r67, 8192;
	mov.b32 	%r332, 4096;
	@%p4 bra 	$L__BB15_60;
	add.s32 	%r47, %r67, -4096;
	mov.b32 	%r332, 4096;
$L__BB15_58:
	mul.wide.s32 	%rd52, %r332, 4;
	add.s64 	%rd36, %rd19, %rd52;
	// begin inline asm
	ld.global.nc.u32 %r86, [%rd36];
	// end inline asm
	mov.b32 	%f85, %r86;
	add.s64 	%rd37, %rd36, 1024;
	// begin inline asm
	ld.global.nc.u32 %r87, [%rd37];
	// end inline asm
	mov.b32 	%f86, %r87;
	add.s64 	%rd38, %rd36, 2048;
	// begin inline asm
	ld.global.nc.u32 %r88, [%rd38];
	// end inline asm
	mov.b32 	%f87, %r88;
	add.s64 	%rd39, %rd36, 3072;
	// begin inline asm
	ld.global.nc.u32 %r89, [%rd39];
	// end inline asm
	mov.b32 	%f88, %r89;
	add.s64 	%rd40, %rd36, 4096;
	// begin inline asm
	ld.global.nc.u32 %r90, [%rd40];
	// end inline asm
	mov.b32 	%f89, %r90;
	add.s64 	%rd41, %rd36, 5120;
	// begin inline asm
	ld.global.nc.u32 %r91, [%rd41];
	// end inline asm
	mov.b32 	%f90, %r91;
	add.s64 	%rd42, %rd36, 6144;
	// begin inline asm
	ld.global.nc.u32 %r92, [%rd42];
	// end inline asm
	mov.b32 	%f91, %r92;
	add.s64 	%rd43, %rd36, 7168;
	// begin inline asm
	ld.global.nc.u32 %r93, [%rd43];
	// end inline asm
	mov.b32 	%f92, %r93;
	add.s64 	%rd44, %rd36, 8192;
	// begin inline asm
	ld.global.nc.u32 %r94, [%rd44];
	// end inline asm
	mov.b32 	%f93, %r94;
	add.s64 	%rd45, %rd36, 9216;
	// begin inline asm
	ld.global.nc.u32 %r95, [%rd45];
	// end inline asm
	mov.b32 	%f94, %r95;
	add.s64 	%rd46, %rd36, 10240;
	// begin inline asm
	ld.global.nc.u32 %r96, [%rd46];
	// end inline asm
	mov.b32 	%f95, %r96;
	add.s64 	%rd47, %rd36, 11264;
	// begin inline asm
	ld.global.nc.u32 %r97, [%rd47];
	// end inline asm
	mov.b32 	%f96, %r97;
	add.s64 	%rd48, %rd36, 12288;
	// begin inline asm
	ld.global.nc.u32 %r98, [%rd48];
	// end inline asm
	mov.b32 	%f97, %r98;
	add.s64 	%rd49, %rd36, 13312;
	// begin inline asm
	ld.global.nc.u32 %r99, [%rd49];
	// end inline asm
	mov.b32 	%f98, %r99;
	add.s64 	%rd50, %rd36, 14336;
	// begin inline asm
	ld.global.nc.u32 %r100, [%rd50];
	// end inline asm
	mov.b32 	%f99, %r100;
	add.s64 	%rd51, %rd36, 15360;
	// begin inline asm
	ld.global.nc.u32 %r101, [%rd51];
	// end inline asm
	mov.b32 	%f100, %r101;
	add.f32 	%f101, %f423, %f85;
	add.f32 	%f102, %f86, %f87;
	add.f32 	%f103, %f88, %f89;
	add.f32 	%f104, %f90, %f91;
	add.f32 	%f105, %f92, %f93;
	add.f32 	%f106, %f94, %f95;
	add.f32 	%f107, %f96, %f97;
	add.f32 	%f108, %f98, %f99;
	add.f32 	%f109, %f101, %f102;
	add.f32 	%f110, %f103, %f104;
	add.f32 	%f111, %f105, %f106;
	add.f32 	%f112, %f107, %f108;
	add.f32 	%f113, %f109, %f110;
	add.f32 	%f114, %f111, %f112;
	add.f32 	%f115, %f113, %f114;
	add.f32 	%f423, %f115, %f100;
	sub.s32 	%r102, %r67, %r332;
	setp.lt.s32 	%p5, %r102, 4096;
	@%p5 bra 	$L__BB15_68;
	add.s32 	%r332, %r332, 4096;
	setp.le.s32 	%p6, %r332, %r47;
	@%p6 bra 	$L__BB15_58;
$L__BB15_60:
	setp.le.s32 	%p7, %r67, %r332;
	@%p7 bra 	$L__BB15_68;
	sub.s32 	%r51, %r67, %r332;
	setp.ge.s32 	%p8, %r46, %r51;
	@%p8 bra 	$L__BB15_68;
	not.b32 	%r103, %r46;
	add.s32 	%r104, %r67, %r103;
	sub.s32 	%r52, %r104, %r332;
	and.b32  	%r105, %r52, 768;
	setp.eq.s32 	%p9, %r105, 768;
	mov.u32 	%r336, %r46;
	@%p9 bra 	$L__BB15_65;
	add.s32 	%r334, %r46, %r332;
	shr.u32 	%r106, %r52, 8;
	add.s32 	%r107, %r106, 1;
	and.b32  	%r108, %r107, 3;
	neg.s32 	%r333, %r108;
	mov.u32 	%r336, %r46;
$L__BB15_64:
	.pragma "nounroll";
	mul.wide.u32 	%rd54, %r334, 4;
	add.s64 	%rd53, %rd16, %rd54;
	// begin inline asm
	ld.global.nc.u32 %r109, [%rd53];
	// end inline asm
	mov.b32 	%f117, %r109;
	add.f32 	%f423, %f423, %f117;
	add.s32 	%r336, %r336, 256;
	add.s32 	%r334, %r334, 256;
	add.s32 	%r333, %r333, 1;
	setp.ne.s32 	%p10, %r333, 0;
	@%p10 bra 	$L__BB15_64;
$L__BB15_65:
	setp.lt.u32 	%p11, %r52, 768;
	@%p11 bra 	$L__BB15_68;
	cvt.u64.u32 	%rd55, %r336;
	cvt.u64.u32 	%rd56, %r332;
	add.s64 	%rd57, %rd55, %rd56;
	shl.b64 	%rd58, %rd57, 2;
	add.s64 	%rd59, %rd58, %rd16;
	add.s64 	%rd124, %rd59, 2048;
	add.s32 	%r337, %r336, %r332;
$L__BB15_67:
	mul.wide.u32 	%rd64, %r337, 4;
	add.s64 	%rd60, %rd16, %rd64;
	// begin inline asm
	ld.global.nc.u32 %r110, [%rd60];
	// end inline asm
	mov.b32 	%f118, %r110;
	add.f32 	%f119, %f423, %f118;
	add.s64 	%rd61, %rd124, -1024;
	// begin inline asm
	ld.global.nc.u32 %r111, [%rd61];
	// end inline asm
	mov.b32 	%f120, %r111;
	add.f32 	%f121, %f119, %f120;
	// begin inline asm
	ld.global.nc.u32 %r112, [%rd124];
	// end inline asm
	mov.b32 	%f122, %r112;
	add.f32 	%f123, %f121, %f122;
	add.s64 	%rd63, %rd124, 1024;
	// begin inline asm
	ld.global.nc.u32 %r113, [%rd63];
	// end inline asm
	mov.b32 	%f124, %r113;
	add.f32 	%f423, %f123, %f124;
	add.s32 	%r336, %r336, 1024;
	add.s64 	%rd124, %rd124, 4096;
	add.s32 	%r337, %r337, 1024;
	setp.lt.s32 	%p12, %r336, %r51;
	@%p12 bra 	$L__BB15_67;
$L__BB15_68:
	// begin inline asm
	mov.u32 %r114, %laneid;
	// end inline asm
	mov.b32 	%r115, 1;
	mov.b32 	%r128, 31;
	mov.b32 	%r129, -1;
	// begin inline asm
	{  .reg .f32 r0;  .reg .pred p;  shfl.sync.down.b32 r0|p, %f423, %r115, %r128, %r129;  @p add.f32 r0, r0, %f423;  mov.f32 %f125, r0;}
	// end inline asm
	mov.b32 	%r118, 2;
	// begin inline asm
	{  .reg .f32 r0;  .reg .pred p;  shfl.sync.down.b32 r0|p, %f125, %r118, %r128, %r129;  @p add.f32 r0, r0, %f125;  mov.f32 %f128, r0;}
	// end inline asm
	mov.b32 	%r121, 4;
	// begin inline asm
	{  .reg .f32 r0;  .reg .pred p;  shfl.sync.down.b32 r0|p, %f128, %r121, %r128, %r129;  @p add.f32 r0, r0, %f128;  mov.f32 %f131, r0;}
	// end inline asm
	mov.b32 	%r124, 8;
	// begin inline asm
	{  .reg .f32 r0;  .reg .pred p;  shfl.sync.down.b32 r0|p, %f131, %r124, %r128, %r129;  @p add.f32 r0, r0, %f131;  mov.f32 %f134, r0;}
	// end inline asm
	mov.b32 	%r127, 16;
	// begin inline asm
	{  .reg .f32 r0;  .reg .pred p;  shfl.sync.down.b32 r0|p, %f134, %r127, %r128, %r129;  @p add.f32 r0, r0, %f134;  mov.f32 %f424, r0;}
	// end inline asm
	setp.ne.s32 	%p13, %r114, 0;
	@%p13 bra 	$L__BB15_70;
	shr.u32 	%r130, %r46, 3;
	and.b32  	%r131, %r130, 124;
	mov.u32 	%r132, _ZZN3cub18CUB_300001_SM_10006detail6reduce28DeviceReduceSingleTileKernelINS2_10policy_hubIfyN4cuda3std3__44plusIvEEE10Policy1000EPfSC_iS9_ffNS7_10__identityEEEvT0_T1_T2_T3_T4_T6_E12temp_storage;
	add.s32 	%r133, %r132, %r131;
	st.shared.f32 	[%r133+8], %f424;
$L__BB15_70:
	bar.sync 	0;
	setp.ne.s32 	%p14, %r46, 0;
	@%p14 bra 	$L__BB15_72;
	ld.shared.f32 	%f140, [_ZZN3cub18CUB_300001_SM_10006detail6reduce28DeviceReduceSingleTileKernelINS2_10policy_hubIfyN4cuda3std3__44plusIvEEE10Policy1000EPfSC_iS9_ffNS7_10__identityEEEvT0_T1_T2_T3_T4_T6_E12temp_storage+12];
	add.f32 	%f141, %f424, %f140;
	ld.shared.f32 	%f142, [_ZZN3cub18CUB_300001_SM_10006detail6reduce28DeviceReduceSingleTileKernelINS2_10policy_hubIfyN4cuda3std3__44plusIvEEE10Policy1000EPfSC_iS9_ffNS7_10__identityEEEvT0_T1_T2_T3_T4_T6_E12temp_storage+16];
	add.f32 	%f143, %f141, %f142;
	ld.shared.f32 	%f144, [_ZZN3cub18CUB_300001_SM_10006detail6reduce28DeviceReduceSingleTileKernelINS2_10policy_hubIfyN4cuda3std3__44plusIvEEE10Policy1000EPfSC_iS9_ffNS7_10__identityEEEvT0_T1_T2_T3_T4_T6_E12temp_storage+20];
	add.f32 	%f145, %f143, %f144;
	ld.shared.f32 	%f146, [_ZZN3cub18CUB_300001_SM_10006detail6reduce28DeviceReduceSingleTileKernelINS2_10policy_hubIfyN4cuda3std3__44plusIvEEE10Policy1000EPfSC_iS9_ffNS7_10__identityEEEvT0_T1_T2_T3_T4_T6_E12temp_storage+24];
	add.f32 	%f147, %f145, %f146;
	ld.shared.f32 	%f148, [_ZZN3cub18CUB_300001_SM_10006detail6reduce28DeviceReduceSingleTileKernelINS2_10policy_hubIfyN4cuda3std3__44plusIvEEE10Policy1000EPfSC_iS9_ffNS7_10__identityEEEvT0_T1_T2_T3_T4_T6_E12temp_storage+28];
	add.f32 	%f149, %f147, %f148;
	ld.shared.f32 	%f150, [_ZZN3cub18CUB_300001_SM_10006detail6reduce28DeviceReduceSingleTileKernelINS2_10policy_hubIfyN4cuda3std3__44plusIvEEE10Policy1000EPfSC_iS9_ffNS7_10__identityEEEvT0_T1_T2_T3_T4_T6_E12temp_storage+32];
	add.f32 	%f151, %f149, %f150;
	ld.shared.f32 	%f152, [_ZZN3cub18CUB_300001_SM_10006detail6reduce28DeviceReduceSingleTileKernelINS2_10policy_hubIfyN4cuda3std3__44plusIvEEE10Policy1000EPfSC_iS9_ffNS7_10__identityEEEvT0_T1_T2_T3_T4_T6_E12temp_storage+36];
	add.f32 	%f424, %f151, %f152;
$L__BB15_72:
	mov.u32 	%r311, %tid.x;
	setp.ne.s32 	%p65, %r311, 0;
	@%p65 bra 	$L__BB15_74;
	add.f32 	%f397, %f54, %f424;
	st.global.f32 	[%rd1], %f397;
$L__BB15_74:
	ret;

}
	// .globl	_ZN3cub18CUB_300001_SM_10006detail6reduce28DeviceReduceSingleTileKernelINS2_10policy_hubIfjN4cuda3std3__44plusIvEEE10Policy1000EPfSC_jS9_ffNS7_10__identityEEEvT0_T1_T2_T3_T4_T6_
.visible .entry _ZN3cub18CUB_300001_SM_10006detail6reduce28DeviceReduceSingleTileKernelINS2_10policy_hubIfjN4cuda3std3__44plusIvEEE10Policy1000EPfSC_jS9_ffNS7_10__identityEEEvT0_T1_T2_T3_T4_T6_(
	.param .u64 .ptr .align 1 _ZN3cub18CUB_300001_SM_10006detail6reduce28DeviceReduceSingleTileKernelINS2_10policy_hubIfjN4cuda3std3__44plusIvEEE10Policy1000EPfSC_jS9_ffNS7_10__identityEEEvT0_T1_T2_T3_T4_T6__param_0,
	.param .u64 .ptr .align 1 _ZN3cub18CUB_300001_SM_10006detail6reduce28DeviceReduceSingleTileKernelINS2_10policy_hubIfjN4cuda3std3__44plusIvEEE10Policy1000EPfSC_jS9_ffNS7_10__identityEEEvT0_T1_T2_T3_T4_T6__param_1,
	.param .u32 _ZN3cub18CUB_300001_SM_10006detail6reduce28DeviceReduceSingleTileKernelINS2_10policy_hubIfjN4cuda3std3__44plusIvEEE10Policy1000EPfSC_jS9_ffNS7_10__identityEEEvT0_T1_T2_T3_T4_T6__param_2,
	.param .align 1 .b8 _ZN3cub18CUB_300001_SM_10006detail6reduce28DeviceReduceSingleTileKernelINS2_10policy_hubIfjN4cuda3std3__44plusIvEEE10Policy1000EPfSC_jS9_ffNS7_10__identityEEEvT0_T1_T2_T3_T4_T6__param_3[1],
	.param .f32 _ZN3cub18CUB_300001_SM_10006detail6reduce28DeviceReduceSingleTileKernelINS2_10policy_hubIfjN4cuda3std3__44plusIvEEE10Policy1000EPfSC_jS9_ffNS7_10__identityEEEvT0_T1_T2_T3_T4_T6__param_4,
	.param .align 1 .b8 _ZN3cub18CUB_300001_SM_10006detail6reduce28DeviceReduceSingleTileKernelINS2_10policy_hubIfjN4cuda3std3__44plusIvEEE10Policy1000EPfSC_jS9_ffNS7_10__identityEEEvT0_T1_T2_T3_T4_T6__param_5[1]
)
.maxntid 512
.minnctapersm 1
{
	.reg .pred 	%p<83>;
	.reg .b32 	%r<351>;
	.reg .b32 	%f<537>;
	.reg .b64 	%rd<130>;
	// demoted variable
	.shared .align 4 .b8 _ZZN3cub18CUB_300001_SM_10006detail6reduce28DeviceReduceSingleTileKernelINS2_10policy_hubIfjN4cuda3std3__44plusIvEEE10Policy1000EPfSC_jS9_ffNS7_10__identityEEEvT0_T1_T2_T3_T4_T6_E12temp_storage[84];
	ld.param.u64 	%rd15, [_ZN3cub18CUB_300001_SM_10006detail6reduce28DeviceReduceSingleTileKernelINS2_10policy_hubIfjN4cuda3std3__44plusIvEEE10Policy1000EPfSC_jS9_ffNS7_10__identityEEEvT0_T1_T2_T3_T4_T6__param_0];
	ld.param.u64 	%rd16, [_ZN3cub18CUB_300001_SM_10006detail6reduce28DeviceReduceSingleTileKernelINS2_10policy_hubIfjN4cuda3std3__44plusIvEEE10Policy1000EPfSC_jS9_ffNS7_10__identityEEEvT0_T1_T2_T3_T4_T6__param_1];
	ld.param.u32 	%r70, [_ZN3cub18CUB_300001_SM_10006detail6reduce28DeviceReduceSingleTileKernelINS2_10policy_hubIfjN4cuda3std3__44plusIvEEE10Policy1000EPfSC_jS9_ffNS7_10__identityEEEvT0_T1_T2_T3_T4_T6__param_2];
	ld.param.f32 	%f54, [_ZN3cub18CUB_300001_SM_10006detail6reduce28DeviceReduceSingleTileKernelINS2_10policy_hubIfjN4cuda3std3__44plusIvEEE10Policy1000EPfSC_jS9_ffNS7_10__identityEEEvT0_T1_T2_T3_T4_T6__param_4];
	cvta.to.global.u64 	%rd1, %rd16;
	setp.ne.s32 	%p1, %r70, 0;
	@%p1 bra 	$L__BB16_3;
	mov.u32 	%r324, %tid.x;
	setp.ne.s32 	%p82, %r324, 0;
	@%p82 bra 	$L__BB16_76;
	st.global.f32 	[%rd1], %f54;
	bra.uni 	$L__BB16_76;
$L__BB16_3:
	and.b64  	%rd17, %rd15, 7;
	setp.ne.s64 	%p2, %rd17, 0;
	@%p2 bra 	$L__BB16_39;
	setp.gt.u32 	%p42, %r70, 8191;
	@%p42 bra 	$L__BB16_23;
	mov.u32 	%r1, %tid.x;
	setp.ge.u32 	%p54, %r1, %r70;
	mov.f32 	%f515, 0f00000000;
	mov.u32 	%r328, %r1;
	@%p54 bra 	$L__BB16_7;
	mul.wide.u32 	%rd118, %r1, 4;
	add.s64 	%rd117, %rd15, %rd118;
	// begin inline asm
	ld.global.nc.u32 %r268, [%rd117];
	// end inline asm
	mov.b32 	%f515, %r268;
	add.s32 	%r328, %r1, 512;
$L__BB16_7:
	setp.ge.u32 	%p55, %r328, %r70;
	@%p55 bra 	$L__BB16_14;
	not.b32 	%r269, %r328;
	add.s32 	%r4, %r70, %r269;
	and.b32  	%r270, %r4, 1536;
	setp.eq.s32 	%p56, %r270, 1536;
	@%p56 bra 	$L__BB16_11;
	mul.wide.u32 	%rd119, %r328, 4;
	add.s64 	%rd126, %rd15, %rd119;
	shr.u32 	%r271, %r4, 9;
	add.s32 	%r272, %r271, 1;
	and.b32  	%r273, %r272, 3;
	neg.s32 	%r326, %r273;
$L__BB16_10:
	.pragma "nounroll";
	// begin inline asm
	ld.global.nc.u32 %r274, [%rd126];
	// end inline asm
	mov.b32 	%f398, %r274;
	add.f32 	%f515, %f515, %f398;
	add.s32 	%r328, %r328, 512;
	add.s64 	%rd126, %rd126, 2048;
	add.s32 	%r326, %r326, 1;
	setp.ne.s32 	%p57, %r326, 0;
	@%p57 bra 	$L__BB16_10;
$L__BB16_11:
	setp.lt.u32 	%p58, %r4, 1536;
	@%p58 bra 	$L__BB16_14;
	mul.wide.u32 	%rd121, %r328, 4;
	add.s64 	%rd127, %rd15, %rd121;
$L__BB16_13:
	// begin inline asm
	ld.global.nc.u32 %r275, [%rd127];
	// end inline asm
	mov.b32 	%f399, %r275;
	add.f32 	%f400, %f515, %f399;
	add.s64 	%rd123, %rd127, 2048;
	// begin inline asm
	ld.global.nc.u32 %r276, [%rd123];
	// end inline asm
	mov.b32 	%f401, %r276;
	add.f32 	%f402, %f400, %f401;
	add.s64 	%rd124, %rd127, 4096;
	// begin inline asm
	ld.global.nc.u32 %r277, [%rd124];
	// end inline asm
	mov.b32 	%f403, %r277;
	add.f32 	%f404, %f402, %f403;
	add.s64 	%rd125, %rd127, 6144;
	// begin inline asm
	ld.global.nc.u32 %r278, [%rd125];
	// end inline asm
	mov.b32 	%f405, %r278;
	add.f32 	%f515, %f404, %f405;
	add.s32 	%r328, %r328, 2048;
	add.s64 	%rd127, %rd127, 8192;
	setp.lt.s32 	%p59, %r328, %r70;
	@%p59 bra 	$L__BB16_13;
$L__BB16_14:
	setp.lt.u32 	%p60, %r70, 512;
	@%p60 bra 	$L__BB16_19;
	// begin inline asm
	mov.u32 %r303, %laneid;
	// end inline asm
	mov.b32 	%r304, 1;
	mov.b32 	%r317, 31;
	mov.b32 	%r318, -1;
	// begin inline asm
	{  .reg .f32 r0;  .reg .pred p;  shfl.sync.down.b32 r0|p, %f515, %r304, %r317, %r318;  @p add.f32 r0, r0, %f515;  mov.f32 %f465, r0;}
	// end inline asm
	mov.b32 	%r307, 2;
	// begin inline asm
	{  .reg .f32 r0;  .reg .pred p;  shfl.sync.down.b32 r0|p, %f465, %r307, %r317, %r318;  @p add.f32 r0, r0, %f465;  mov.f32 %f468, r0;}
	// end inline asm
	mov.b32 	%r310, 4;
	// begin inline asm
	{  .reg .f32 r0;  .reg .pred p;  shfl.sync.down.b32 r0|p, %f468, %r310, %r317, %r318;  @p add.f32 r0, r0, %f468;  mov.f32 %f471, r0;}
	// end inline asm
	mov.b32 	%r313, 8;
	// begin inline asm
	{  .reg .f32 r0;  .reg .pred p;  shfl.sync.down.b32 r0|p, %f471, %r313, %r317, %r318;  @p add.f32 r0, r0, %f471;  mov.f32 %f474, r0;}
	// end inline asm
	mov.b32 	%r316, 16;
	// begin inline asm
	{  .reg .f32 r0;  .reg .pred p;  shfl.sync.down.b32 r0|p, %f474, %r316, %r317, %r318;  @p add.f32 r0, r0, %f474;  mov.f32 %f536, r0;}
	// end inline asm
	setp.ne.s32 	%p79, %r303, 0;
	@%p79 bra 	$L__BB16_17;
	shr.u32 	%r319, %r1, 3;
	and.b32  	%r320, %r319, 124;
	mov.u32 	%r321, _ZZN3cub18CUB_300001_SM_10006detail6reduce28DeviceReduceSingleTileKernelINS2_10policy_hubIfjN4cuda3std3__44plusIvEEE10Policy1000EPfSC_jS9_ffNS7_10__identityEEEvT0_T1_T2_T3_T4_T6_E12temp_storage;
	add.s32 	%r322, %r321, %r320;
	st.shared.f32 	[%r322+16], %f536;
$L__BB16_17:
	bar.sync 	0;
	setp.ne.s32 	%p80, %r1, 0;
	@%p80 bra 	$L__BB16_74;
	ld.shared.f32 	%f480, [_ZZN3cub18CUB_300001_SM_10006detail6reduce28DeviceReduceSingleTileKernelINS2_10policy_hubIfjN4cuda3std3__44plusIvEEE10Policy1000EPfSC_jS9_ffNS7_10__identityEEEvT0_T1_T2_T3_T4_T6_E12temp_storage+20];
	add.f32 	%f481, %f536, %f480;
	ld.shared.f32 	%f482, [_ZZN3cub18CUB_300001_SM_10006detail6reduce28DeviceReduceSingleTileKernelINS2_10policy_hubIfjN4cuda3std3__44plusIvEEE10Policy1000EPfSC_jS9_ffNS7_10__identityEEEvT0_T1_T2_T3_T4_T6_E12temp_storage+24];
	add.f32 	%f483, %f481, %f482;
	ld.shared.f32 	%f484, [_ZZN3cub18CUB_300001_SM_10006detail6reduce28DeviceReduceSingleTileKernelINS2_10policy_hubIfjN4cuda3std3__44plusIvEEE10Policy1000EPfSC_jS9_ffNS7_10__identityEEEvT0_T1_T2_T3_T4_T6_E12temp_storage+28];
	add.f32 	%f485, %f483, %f484;
	ld.shared.f32 	%f486, [_ZZN3cub18CUB_300001_SM_10006detail6reduce28DeviceReduceSingleTileKernelINS2_10policy_hubIfjN4cuda3std3__44plusIvEEE10Policy1000EPfSC_jS9_ffNS7_10__identityEEEvT0_T1_T2_T3_T4_T6_E12temp_storage+32];
	add.f32 	%f487, %f485, %f486;
	ld.shared.f32 	%f488, [_ZZN3cub18CUB_300001_SM_10006detail6reduce28DeviceReduceSingleTileKernelINS2_10policy_hubIfjN4cuda3std3__44plusIvEEE10Policy1000EPfSC_jS9_ffNS7_10__identityEEEvT0_T1_T2_T3_T4_T6_E12temp_storage+36];
	add.f32 	%f489, %f487, %f488;
	ld.shared.f32 	%f490, [_ZZN3cub18CUB_300001_SM_10006detail6reduce28DeviceReduceSingleTileKernelINS2_10policy_hubIfjN4cuda3std3__44plusIvEEE10Policy1000EPfSC_jS9_ffNS7_10__identityEEEvT0_T1_T2_T3_T4_T6_E12temp_storage+40];
	add.f32 	%f491, %f489, %f490;
	ld.shared.f32 	%f492, [_ZZN3cub18CUB_300001_SM_10006detail6reduce28DeviceReduceSingleTileKernelINS2_10policy_hubIfjN4cuda3std3__44plusIvEEE10Policy1000EPfSC_jS9_ffNS7_10__identityEEEvT0_T1_T2_T3_T4_T6_E12temp_storage+44];
	add.f32 	%f493, %f491, %f492;
	ld.shared.f32 	%f494, [_ZZN3cub18CUB_300001_SM_10006detail6reduce28DeviceReduceSingleTileKernelINS2_10policy_hubIfjN4cuda3std3__44plusIvEEE10Policy1000EPfSC_jS9_ffNS7_10__identityEEEvT0_T1_T2_T3_T4_T6_E12temp_storage+48];
	add.f32 	%f495, %f493, %f494;
	ld.shared.f32 	%f496, [_ZZN3cub18CUB_300001_SM_10006detail6reduce28DeviceReduceSingleTileKernelINS2_10policy_hubIfjN4cuda3std3__44plusIvEEE10Policy1000EPfSC_jS9_ffNS7_10__identityEEEvT0_T1_T2_T3_T4_T6_E12temp_storage+52];
	add.f32 	%f497, %f495, %f496;
	ld.shared.f32 	%f498, [_ZZN3cub18CUB_300001_SM_10006detail6reduce28DeviceReduceSingleTileKernelINS2_10policy_hubIfjN4cuda3std3__44plusIvEEE10Policy1000EPfSC_jS9_ffNS7_10__identityEEEvT0_T1_T2_T3_T4_T6_E12temp_storage+56];
	add.f32 	%f499, %f497, %f498;
	ld.shared.f32 	%f500, [_ZZN3cub18CUB_300001_SM_10006detail6reduce28DeviceReduceSingleTileKernelINS2_10policy_hubIfjN4cuda3std3__44plusIvEEE10Policy1000EPfSC_jS9_ffNS7_10__identityEEEvT0_T1_T2_T3_T4_T6_E12temp_storage+60];
	add.f32 	%f501, %f499, %f500;
	ld.shared.f32 	%f502, [_ZZN3cub18CUB_300001_SM_10006detail6reduce28DeviceReduceSingleTileKernelINS2_10policy_hubIfjN4cuda3std3__44plusIvEEE10Policy1000EPfSC_jS9_ffNS7_10__identityEEEvT0_T1_T2_T3_T4_T6_E12temp_storage+64];
	add.f32 	%f503, %f501, %f502;
	ld.shared.f32 	%f504, [_ZZN3cub18CUB_300001_SM_10006detail6reduce28DeviceReduceSingleTileKernelINS2_10policy_hubIfjN4cuda3std3__44plusIvEEE10Policy1000EPfSC_jS9_ffNS7_10__identityEEEvT0_T1_T2_T3_T4_T6_E12temp_storage+68];
	add.f32 	%f505, %f503, %f504;
	ld.shared.f32 	%f506, [_ZZN3cub18CUB_300001_SM_10006detail6reduce28DeviceReduceSingleTileKernelINS2_10policy_hubIfjN4cuda3std3__44plusIvEEE10Policy1000EPfSC_jS9_ffNS7_10__identityEEEvT0_T1_T2_T3_T4_T6_E12temp_storage+72];
	add.f32 	%f507, %f505, %f506;
	ld.shared.f32 	%f508, [_ZZN3cub18CUB_300001_SM_10006detail6reduce28DeviceReduceSingleTileKernelINS2_10policy_hubIfjN4cuda3std3__44plusIvEEE10Policy1000EPfSC_jS9_ffNS7_10__identityEEEvT0_T1_T2_T3_T4_T6_E12temp_storage+76];
	add.f32 	%f536, %f507, %f508;
	bra.uni 	$L__BB16_74;
$L__BB16_19:
	// begin inline asm
	mov.u32 %r279, %laneid;
	// end inline asm
	and.b32  	%r295, %r1, 992;
	add.s32 	%r296, %r295, 32;
	setp.gt.u32 	%p61, %r296, %r70;
	not.b32 	%r297, %r295;
	add.s32 	%r298, %r70, %r297;
	selp.b32 	%r293, %r298, 31, %p61;
	mov.b32 	%r280, 1;
	mov.b32 	%r294, -1;
	// begin inline asm
	{  .reg .f32 r0;  .reg .pred p;  shfl.sync.down.b32 r0|p, %f515, %r280, %r293, %r294;  @p add.f32 r0, r0, %f515;  mov.f32 %f406, r0;}
	// end inline asm
	mov.b32 	%r283, 2;
	// begin inline asm
	{  .reg .f32 r0;  .reg .pred p;  shfl.sync.down.b32 r0|p, %f406, %r283, %r293, %r294;  @p add.f32 r0, r0, %f406;  mov.f32 %f409, r0;}
	// end inline asm
	mov.b32 	%r286, 4;
	// begin inline asm
	{  .reg .f32 r0;  .reg .pred p;  shfl.sync.down.b32 r0|p, %f409, %r286, %r293, %r294;  @p add.f32 r0, r0, %f409;  mov.f32 %f412, r0;}
	// end inline asm
	mov.b32 	%r289, 8;
	// begin inline asm
	{  .reg .f32 r0;  .reg .pred p;  shfl.sync.down.b32 r0|p, %f412, %r289, %r293, %r294;  @p add.f32 r0, r0, %f412;  mov.f32 %f415, r0;}
	// end inline asm
	mov.b32 	%r292, 16;
	// begin inline asm
	{  .reg .f32 r0;  .reg .pred p;  shfl.sync.down.b32 r0|p, %f415, %r292, %r293, %r294;  @p add.f32 r0, r0, %f415;  mov.f32 %f536, r0;}
	// end inline asm
	setp.ne.s32 	%p62, %r279, 0;
	@%p62 bra 	$L__BB16_21;
	shr.u32 	%r299, %r1, 3;
	and.b32  	%r300, %r299, 124;
	mov.u32 	%r301, _ZZN3cub18CUB_300001_SM_10006detail6reduce28DeviceReduceSingleTileKernelINS2_10policy_hubIfjN4cuda3std3__44plusIvEEE10Policy1000EPfSC_jS9_ffNS7_10__identityEEEvT0_T1_T2_T3_T4_T6_E12temp_storage;
	add.s32 	%r302, %r301, %r300;
	st.shared.f32 	[%r302+16], %f536;
$L__BB16_21:
	bar.sync 	0;
	setp.ne.s32 	%p63, %r1, 0;
	@%p63 bra 	$L__BB16_74;
	setp.gt.u32 	%p64, %r70, 32;
	ld.shared.f32 	%f421, [_ZZN3cub18CUB_300001_SM_10006detail6reduce28DeviceReduceSingleTileKernelINS2_10policy_hubIfjN4cuda3std3__44plusIvEEE10Policy1000EPfSC_jS9_ffNS7_10__identityEEEvT0_T1_T2_T3_T4_T6_E12temp_storage+20];
	add.f32 	%f422, %f536, %f421;
	selp.f32 	%f423, %f422, %f536, %p64;
	setp.gt.u32 	%p65, %r70, 64;
	ld.shared.f32 	%f424, [_ZZN3cub18CUB_300001_SM_10006detail6reduce28DeviceReduceSingleTileKernelINS2_10policy_hubIfjN4cuda3std3__44plusIvEEE10Policy1000EPfSC_jS9_ffNS7_10__identityEEEvT0_T1_T2_T3_T4_T6_E12temp_storage+24];
	add.f32 	%f425, %f424, %f423;
	selp.f32 	%f426, %f425, %f423, %p65;
	setp.gt.u32 	%p66, %r70, 96;
	ld.shared.f32 	%f427, [_ZZN3cub18CUB_300001_SM_10006detail6reduce28DeviceReduceSingleTileKernelINS2_10policy_hubIfjN4cuda3std3__44plusIvEEE10Policy1000EPfSC_jS9_ffNS7_10__identityEEEvT0_T1_T2_T3_T4_T6_E12temp_storage+28];
	add.f32 	%f428, %f427, %f426;
	selp.f32 	%f429, %f428, %f426, %p66;
	setp.gt.u32 	%p67, %r70, 128;
	ld.shared.f32 	%f430, [_ZZN3cub18CUB_300001_SM_10006detail6reduce28DeviceReduceSingleTileKernelINS2_10policy_hubIfjN4cuda3std3__44plusIvEEE10Policy1000EPfSC_jS9_ffNS7_10__identityEEEvT0_T1_T2_T3_T4_T6_E12temp_storage+32];
	add.f32 	%f431, %f430, %f429;
	selp.f32 	%f432, %f431, %f429, %p67;
	setp.gt.u32 	%p68, %r70, 160;
	ld.shared.f32 	%f433, [_ZZN3cub18CUB_300001_SM_10006detail6reduce28DeviceReduceSingleTileKernelINS2_10policy_hubIfjN4cuda3std3__44plusIvEEE10Policy1000EPfSC_jS9_ffNS7_10__identityEEEvT0_T1_T2_T3_T4_T6_E12temp_storage+36];
	add.f32 	%f434, %f433, %f432;
	selp.f32 	%f435, %f434, %f432, %p68;
	setp.gt.u32 	%p69, %r70, 192;
	ld.shared.f32 	%f436, [_ZZN3cub18CUB_300001_SM_10006detail6reduce28DeviceReduceSingleTileKernelINS2_10policy_hubIfjN4cuda3std3__44plusIvEEE10Policy1000EPfSC_jS9_ffNS7_10__identityEEEvT0_T1_T2_T3_T4_T6_E12temp_storage+40];
	add.f32 	%f437, %f436, %f435;
	selp.f32 	%f438, %f437, %f435, %p69;
	setp.gt.u32 	%p70, %r70, 224;
	ld.shared.f32 	%f439, [_ZZN3cub18CUB_300001_SM_10006detail6reduce28DeviceReduceSingleTileKernelINS2_10policy_hubIfjN4cuda3std3__44plusIvEEE10Policy1000EPfSC_jS9_ffNS7_10__identityEEEvT0_T1_T2_T3_T4_T6_E12temp_storage+44];
	add.f32 	%f440, %f439, %f438;
	selp.f32 	%f441, %f440, %f438, %p70;
	setp.gt.u32 	%p71, %r70, 256;
	ld.shared.f32 	%f442, [_ZZN3cub18CUB_300001_SM_10006detail6reduce28DeviceReduceSingleTileKernelINS2_10policy_hubIfjN4cuda3std3__44plusIvEEE10Policy1000EPfSC_jS9_ffNS7_10__identityEEEvT0_T1_T2_T3_T4_T6_E12temp_storage+48];
	add.f32 	%f443, %f442, %f441;
	selp.f32 	%f444, %f443, %f441, %p71;
	setp.gt.u32 	%p72, %r70, 288;
	ld.shared.f32 	%f445, [_ZZN3cub18CUB_300001_SM_10006detail6reduce28DeviceReduceSingleTileKernelINS2_10policy_hubIfjN4cuda3std3__44plusIvEEE10Policy1000EPfSC_jS9_ffNS7_10__identityEEEvT0_T1_T2_T3_T4_T6_E12temp_storage+52];
	add.f32 	%f446, %f445, %f444;
	selp.f32 	%f447, %f446, %f444, %p72;
	setp.gt.u32 	%p73, %r70, 320;
	ld.shared.f32 	%f448, [_ZZN3cub18CUB_300001_SM_10006detail6reduce28DeviceReduceSingleTileKernelINS2_10policy_hubIfjN4cuda3std3__44plusIvEEE10Policy1000EPfSC_jS9_ffNS7_10__identityEEEvT0_T1_T2_T3_T4_T6_E12temp_storage+56];
	add.f32 	%f449, %f448, %f447;
	selp.f32 	%f450, %f449, %f447, %p73;
	setp.gt.u32 	%p74, %r70, 352;
	ld.shared.f32 	%f451, [_ZZN3cub18CUB_300001_SM_10006detail6reduce28DeviceReduceSingleTileKernelINS2_10policy_hubIfjN4cuda3std3__44plusIvEEE10Policy1000EPfSC_jS9_ffNS7_10__identityEEEvT0_T1_T2_T3_T4_T6_E12temp_storage+60];
	add.f32 	%f452, %f451, %f450;
	selp.f32 	%f453, %f452, %f450, %p74;
	setp.gt.u32 	%p75, %r70, 384;
	ld.shared.f32 	%f454, [_ZZN3cub18CUB_300001_SM_10006detail6reduce28DeviceReduceSingleTileKernelINS2_10policy_hubIfjN4cuda3std3__44plusIvEEE10Policy1000EPfSC_jS9_ffNS7_10__identityEEEvT0_T1_T2_T3_T4_T6_E12temp_storage+64];
	add.f32 	%f455, %f454, %f453;
	selp.f32 	%f456, %f455, %f453, %p75;
	setp.gt.u32 	%p76, %r70, 416;
	ld.shared.f32 	%f457, [_ZZN3cub18CUB_300001_SM_10006detail6reduce28DeviceReduceSingleTileKernelINS2_10policy_hubIfjN4cuda3std3__44plusIvEEE10Policy1000EPfSC_jS9_ffNS7_10__identityEEEvT0_T1_T2_T3_T4_T6_E12temp_storage+68];
	add.f32 	%f458, %f457, %f456;
	selp.f32 	%f459, %f458, %f456, %p76;
	setp.gt.u32 	%p77, %r70, 448;
	ld.shared.f32 	%f460, [_ZZN3cub18CUB_300001_SM_10006detail6reduce28DeviceReduceSingleTileKernelINS2_10policy_hubIfjN4cuda3std3__44plusIvEEE10Policy1000EPfSC_jS9_ffNS7_10__identityEEEvT0_T1_T2_T3_T4_T6_E12temp_storage+72];
	add.f32 	%f461, %f460, %f459;
	selp.f32 	%f462, %f461, %f459, %p77;
	setp.gt.u32 	%p78, %r70, 480;
	ld.shared.f32 	%f463, [_ZZN3cub18CUB_300001_SM_10006detail6reduce28DeviceReduceSingleTileKernelINS2_10policy_hubIfjN4cuda3std3__44plusIvEEE10Policy1000EPfSC_jS9_ffNS7_10__identityEEEvT0_T1_T2_T3_T4_T6_E12temp_storage+76];
	add.f32 	%f464, %f463, %f462;
	selp.f32 	%f536, %f464, %f462, %p78;
	bra.uni 	$L__BB16_74;
$L__BB16_23:
	mov.u32 	%r13, %tid.x;
	shl.b32 	%r14, %r13, 1;
	mul.wide.u32 	%rd89, %r14, 4;
	add.s64 	%rd74, %rd15, %rd89;
	// begin inline asm
	ld.global.nc.u64 %rd73, [%rd74];
	// end inline asm
	mov.b64 	{%r198, %r199}, %rd73;
	mov.b32 	%f282, %r199;
	mov.b32 	%f283, %r198;
	add.s64 	%rd76, %rd74, 4096;
	// begin inline asm
	ld.global.nc.u64 %rd75, [%rd76];
	// end inline asm
	mov.b64 	{%r200, %r201}, %rd75;
	mov.b32 	%f284, %r201;
	mov.b32 	%f285, %r200;
	add.s64 	%rd78, %rd74, 8192;
	// begin inline asm
	ld.global.nc.u64 %rd77, [%rd78];
	// end inline asm
	mov.b64 	{%r202, %r203}, %rd77;
	mov.b32 	%f286, %r203;
	mov.b32 	%f287, %r202;
	add.s64 	%rd80, %rd74, 12288;
	// begin inline asm
	ld.global.nc.u64 %rd79, [%rd80];
	// end inline asm
	mov.b64 	{%r204, %r205}, %rd79;
	mov.b32 	%f288, %r205;
	mov.b32 	%f289, %r204;
	add.s64 	%rd82, %rd74, 16384;
	// begin inline asm
	ld.global.nc.u64 %rd81, [%rd82];
	// end inline asm
	mov.b64 	{%r206, %r207}, %rd81;
	mov.b32 	%f290, %r207;
	mov.b32 	%f291, %r206;
	add.s64 	%rd84, %rd74, 20480;
	// begin inline asm
	ld.global.nc.u64 %rd83, [%rd84];
	// end inline asm
	mov.b64 	{%r208, %r209}, %rd83;
	mov.b32 	%f292, %r209;
	mov.b32 	%f293, %r208;
	add.s64 	%rd86, %rd74, 24576;
	// begin inline asm
	ld.global.nc.u64 %rd85, [%rd86];
	// end inline asm
	mov.b64 	{%r210, %r211}, %rd85;
	mov.b32 	%f294, %r211;
	mov.b32 	%f295, %r210;
	add.s64 	%rd88, %rd74, 28672;
	// begin inline asm
	ld.global.nc.u64 %rd87, [%rd88];
	// end inline asm
	mov.b64 	{%r212, %r213}, %rd87;
	mov.b32 	%f296, %r213;
	mov.b32 	%f297, %r212;
	add.f32 	%f298, %f283, %f282;
	add.f32 	%f299, %f285, %f284;
	add.f32 	%f300, %f287, %f286;
	add.f32 	%f301, %f289, %f288;
	add.f32 	%f302, %f291, %f290;
	add.f32 	%f303, %f293, %f292;
	add.f32 	%f304, %f295, %f294;
	add.f32 	%f305, %f297, %f296;
	add.f32 	%f306, %f298, %f299;
	add.f32 	%f307, %f300, %f301;
	add.f32 	%f308, %f302, %f303;
	add.f32 	%f309, %f304, %f305;
	add.f32 	%f310, %f306, %f307;
	add.f32 	%f311, %f308, %f309;
	add.f32 	%f522, %f310, %f311;
	add.s32 	%r15, %r70, -8192;
	setp.lt.u32 	%p43, %r15, 8192;
	mov.b32 	%r331, 8192;
	@%p43 bra 	$L__BB16_27;
	mov.b32 	%r331, 8192;
$L__BB16_25:
	add.s32 	%r215, %r331, %r14;
	mul.wide.u32 	%rd106, %r215, 4;
	add.s64 	%rd91, %rd15, %rd106;
	// begin inline asm
	ld.global.nc.u64 %rd90, [%rd91];
	// end inline asm
	mov.b64 	{%r216, %r217}, %rd90;
	mov.b32 	%f312, %r217;
	mov.b32 	%f313, %r216;
	add.s64 	%rd93, %rd91, 4096;
	// begin inline asm
	ld.global.nc.u64 %rd92, [%rd93];
	// end inline asm
	mov.b64 	{%r218, %r219}, %rd92;
	mov.b32 	%f314, %r219;
	mov.b32 	%f315, %r218;
	add.s64 	%rd95, %rd91, 8192;
	// begin inline asm
	ld.global.nc.u64 %rd94, [%rd95];
	// end inline asm
	mov.b64 	{%r220, %r221}, %rd94;
	mov.b32 	%f316, %r221;
	mov.b32 	%f317, %r220;
	add.s64 	%rd97, %rd91, 12288;
	// begin inline asm
	ld.global.nc.u64 %rd96, [%rd97];
	// end inline asm
	mov.b64 	{%r222, %r223}, %rd96;
	mov.b32 	%f318, %r223;
	mov.b32 	%f319, %r222;
	add.s64 	%rd99, %rd91, 16384;
	// begin inline asm
	ld.global.nc.u64 %rd98, [%rd99];
	// end inline asm
	mov.b64 	{%r224, %r225}, %rd98;
	mov.b32 	%f320, %r225;
	mov.b32 	%f321, %r224;
	add.s64 	%rd101, %rd91, 20480;
	// begin inline asm
	ld.global.nc.u64 %rd100, [%rd101];
	// end inline asm
	mov.b64 	{%r226, %r227}, %rd100;
	mov.b32 	%f322, %r227;
	mov.b32 	%f323, %r226;
	add.s64 	%rd103, %rd91, 24576;
	// begin inline asm
	ld.global.nc.u64 %rd102, [%rd103];
	// end inline asm
	mov.b64 	{%r228, %r229}, %rd102;
	mov.b32 	%f324, %r229;
	mov.b32 	%f325, %r228;
	add.s64 	%rd105, %rd91, 28672;
	// begin inline asm
	ld.global.nc.u64 %rd104, [%rd105];
	// end inline asm
	mov.b64 	{%r230, %r231}, %rd104;
	mov.b32 	%f326, %r231;
	mov.b32 	%f327, %r230;
	add.f32 	%f328, %f522, %f313;
	add.f32 	%f329, %f312, %f315;
	add.f32 	%f330, %f314, %f317;
	add.f32 	%f331, %f316, %f319;
	add.f32 	%f332, %f318, %f321;
	add.f32 	%f333, %f320, %f323;
	add.f32 	%f334, %f322, %f325;
	add.f32 	%f335, %f324, %f327;
	add.f32 	%f336, %f328, %f329;
	add.f32 	%f337, %f330, %f331;
	add.f32 	%f338, %f332, %f333;
	add.f32 	%f339, %f334, %f335;
	add.f32 	%f340, %f336, %f337;
	add.f32 	%f341, %f338, %f339;
	add.f32 	%f342, %f340, %f341;
	add.f32 	%f522, %f342, %f326;
	sub.s32 	%r232, %r70, %r331;
	setp.lt.u32 	%p44, %r232, 8192;
	@%p44 bra 	$L__BB16_35;
	add.s32 	%r331, %r331, 8192;
	setp.le.u32 	%p45, %r331, %r15;
	@%p45 bra 	$L__BB16_25;
$L__BB16_27:
	setp.le.u32 	%p46, %r70, %r331;
	@%p46 bra 	$L__BB16_35;
	sub.s32 	%r19, %r70, %r331;
	setp.ge.s32 	%p47, %r13, %r19;
	@%p47 bra 	$L__BB16_35;
	not.b32 	%r233, %r13;
	add.s32 	%r234, %r70, %r233;
	sub.s32 	%r20, %r234, %r331;
	and.b32  	%r235, %r20, 1536;
	setp.eq.s32 	%p48, %r235, 1536;
	mov.u32 	%r335, %r13;
	@%p48 bra 	$L__BB16_32;
	add.s32 	%r333, %r13, %r331;
	shr.u32 	%r236, %r20, 9;
	add.s32 	%r237, %r236, 1;
	and.b32  	%r238, %r237, 3;
	neg.s32 	%r332, %r238;
	mov.u32 	%r335, %r13;
$L__BB16_31:
	.pragma "nounroll";
	mul.wide.u32 	%rd108, %r333, 4;
	add.s64 	%rd107, %rd15, %rd108;
	// begin inline asm
	ld.global.nc.u32 %r239, [%rd107];
	// end inline asm
	mov.b32 	%f344, %r239;
	add.f32 	%f522, %f522, %f344;
	add.s32 	%r335, %r335, 512;
	add.s32 	%r333, %r333, 512;
	add.s32 	%r332, %r332, 1;
	setp.ne.s32 	%p49, %r332, 0;
	@%p49 bra 	$L__BB16_31;
$L__BB16_32:
	setp.lt.u32 	%p50, %r20, 1536;
	@%p50 bra 	$L__BB16_35;
	add.s32 	%r337, %r335, 1024;
	add.s32 	%r336, %r335, %r331;
$L__BB16_34:
	mul.wide.u32 	%rd113, %r336, 4;
	add.s64 	%rd109, %rd15, %rd113;
	// begin inline asm
	ld.global.nc.u32 %r240, [%rd109];
	// end inline asm
	mov.b32 	%f345, %r240;
	add.f32 	%f346, %f522, %f345;
	add.s32 	%r244, %r336, 512;
	mul.wide.u32 	%rd114, %r244, 4;
	add.s64 	%rd110, %rd15, %rd114;
	// begin inline asm
	ld.global.nc.u32 %r241, [%rd110];
	// end inline asm
	mov.b32 	%f347, %r241;
	add.f32 	%f348, %f346, %f347;
	add.s32 	%r245, %r336, 1024;
	mul.wide.u32 	%rd115, %r245, 4;
	add.s64 	%rd111, %rd15, %rd115;
	// begin inline asm
	ld.global.nc.u32 %r242, [%rd111];
	// end inline asm
	mov.b32 	%f349, %r242;
	add.f32 	%f350, %f348, %f349;
	add.s32 	%r246, %r336, 1536;
	mul.wide.u32 	%rd116, %r246, 4;
	add.s64 	%rd112, %rd15, %rd116;
	// begin inline asm
	ld.global.nc.u32 %r243, [%rd112];
	// end inline asm
	mov.b32 	%f351, %r243;
	add.f32 	%f522, %f350, %f351;
	add.s32 	%r34, %r337, 2048;
	add.s32 	%r247, %r337, 1024;
	add.s32 	%r336, %r336, 2048;
	setp.lt.s32 	%p51, %r247, %r19;
	mov.u32 	%r337, %r34;
	@%p51 bra 	$L__BB16_34;
$L__BB16_35:
	// begin inline asm
	mov.u32 %r248, %laneid;
	// end inline asm
	mov.b32 	%r249, 1;
	mov.b32 	%r262, 31;
	mov.b32 	%r263, -1;
	// begin inline asm
	{  .reg .f32 r0;  .reg .pred p;  shfl.sync.down.b32 r0|p, %f522, %r249, %r262, %r263;  @p add.f32 r0, r0, %f522;  mov.f32 %f352, r0;}
	// end inline asm
	mov.b32 	%r252, 2;
	// begin inline asm
	{  .reg .f32 r0;  .reg .pred p;  shfl.sync.down.b32 r0|p, %f352, %r252, %r262, %r263;  @p add.f32 r0, r0, %f352;  mov.f32 %f355, r0;}
	// end inline asm
	mov.b32 	%r255, 4;
	// begin inline asm
	{  .reg .f32 r0;  .reg .pred p;  shfl.sync.down.b32 r0|p, %f355, %r255, %r262, %r263;  @p add.f32 r0, r0, %f355;  mov.f32 %f358, r0;}
	// end inline asm
	mov.b32 	%r258, 8;
	// begin inline asm
	{  .reg .f32 r0;  .reg .pred p;  shfl.sync.down.b32 r0|p, %f358, %r258, %r262, %r263;  @p add.f32 r0, r0, %f358;  mov.f32 %f361, r0;}
	// end inline asm
	mov.b32 	%r261, 16;
	// begin inline asm
	{  .reg .f32 r0;  .reg .pred p;  shfl.sync.down.b32 r0|p, %f361, %r261, %r262, %r263;  @p add.f32 r0, r0, %f361;  mov.f32 %f536, r0;}
	// end inline asm
	setp.ne.s32 	%p52, %r248, 0;
	@%p52 bra 	$L__BB16_37;
	shr.u32 	%r264, %r13, 3;
	and.b32  	%r265, %r264, 124;
	mov.u32 	%r266, _ZZN3cub18CUB_300001_SM_10006detail6reduce28DeviceReduceSingleTileKernelINS2_10policy_hubIfjN4cuda3std3__44plusIvEEE10Policy1000EPfSC_jS9_ffNS7_10__identityEEEvT0_T1_T2_T3_T4_T6_E12temp_storage;
	add.s32 	%r267, %r266, %r265;
	st.shared.f32 	[%r267+16], %f536;
$L__BB16_37:
	bar.sync 	0;
	setp.ne.s32 	%p53, %r13, 0;
	@%p53 bra 	$L__BB16_74;
	ld.shared.f32 	%f367, [_ZZN3cub18CUB_300001_SM_10006detail6reduce28DeviceReduceSingleTileKernelINS2_10policy_hubIfjN4cuda3std3__44plusIvEEE10Policy1000EPfSC_jS9_ffNS7_10__identityEEEvT0_T1_T2_T3_T4_T6_E12temp_storage+20];
	add.f32 	%f368, %f536, %f367;
	ld.shared.f32 	%f369, [_ZZN3cub18CUB_300001_SM_10006detail6reduce28DeviceReduceSingleTileKernelINS2_10policy_hubIfjN4cuda3std3__44plusIvEEE10Policy1000EPfSC_jS9_ffNS7_10__identityEEEvT0_T1_T2_T3_T4_T6_E12temp_storage+24];
	add.f32 	%f370, %f368, %f369;
	ld.shared.f32 	%f371, [_ZZN3cub18CUB_300001_SM_10006detail6reduce28DeviceReduceSingleTileKernelINS2_10policy_hubIfjN4cuda3std3__44plusIvEEE10Policy1000EPfSC_jS9_ffNS7_10__identityEEEvT0_T1_T2_T3_T4_T6_E12temp_storage+28];
	add.f32 	%f372, %f370, %f371;
	ld.shared.f32 	%f373, [_ZZN3cub18CUB_300001_SM_10006detail6reduce28DeviceReduceSingleTileKernelINS2_10policy_hubIfjN4cuda3std3__44plusIvEEE10Policy1000EPfSC_jS9_ffNS7_10__identityEEEvT0_T1_T2_T3_T4_T6_E12temp_storage+32];
	add.f32 	%f374, %f372, %f373;
	ld.shared.f32 	%f375, [_ZZN3cub18CUB_300001_SM_10006detail6reduce28DeviceReduceSingleTileKernelINS2_10policy_hubIfjN4cuda3std3__44plusIvEEE10Policy1000EPfSC_jS9_ffNS7_10__identityEEEvT0_T1_T2_T3_T4_T6_E12temp_storage+36];
	add.f32 	%f376, %f374, %f375;
	ld.shared.f32 	%f377, [_ZZN3cub18CUB_300001_SM_10006detail6reduce28DeviceReduceSingleTileKernelINS2_10policy_hubIfjN4cuda3std3__44plusIvEEE10Policy1000EPfSC_jS9_ffNS7_10__identityEEEvT0_T1_T2_T3_T4_T6_E12temp_storage+40];
	add.f32 	%f378, %f376, %f377;
	ld.shared.f32 	%f379, [_ZZN3cub18CUB_300001_SM_10006detail6reduce28DeviceReduceSingleTileKernelINS2_10policy_hubIfjN4cuda3std3__44plusIvEEE10Policy1000EPfSC_jS9_ffNS7_10__identityEEEvT0_T1_T2_T3_T4_T6_E12temp_storage+44];
	add.f32 	%f380, %f378, %f379;
	ld.shared.f32 	%f381, [_ZZN3cub18CUB_300001_SM_10006detail6reduce28DeviceReduceSingleTileKernelINS2_10policy_hubIfjN4cuda3std3__44plusIvEEE10Policy1000EPfSC_jS9_ffNS7_10__identityEEEvT0_T1_T2_T3_T4_T6_E12temp_storage+48];
	add.f32 	%f382, %f380, %f381;
	ld.shared.f32 	%f383, [_ZZN3cub18CUB_300001_SM_10006detail6reduce28DeviceReduceSingleTileKernelINS2_10policy_hubIfjN4cuda3std3__44plusIvEEE10Policy1000EPfSC_jS9_ffNS7_10__identityEEEvT0_T1_T2_T3_T4_T6_E12temp_storage+52];
	add.f32 	%f384, %f382, %f383;
	ld.shared.f32 	%f385, [_ZZN3cub18CUB_300001_SM_10006detail6reduce28DeviceReduceSingleTileKernelINS2_10policy_hubIfjN4cuda3std3__44plusIvEEE10Policy1000EPfSC_jS9_ffNS7_10__identityEEEvT0_T1_T2_T3_T4_T6_E12temp_storage+56];
	add.f32 	%f386, %f384, %f385;
	ld.shared.f32 	%f387, [_ZZN3cub18CUB_300001_SM_10006detail6reduce28DeviceReduceSingleTileKernelINS2_10policy_hubIfjN4cuda3std3__44plusIvEEE10Policy1000EPfSC_jS9_ffNS7_10__identityEEEvT0_T1_T2_T3_T4_T6_E12temp_storage+60];
	add.f32 	%f388, %f386, %f387;
	ld.shared.f32 	%f389, [_ZZN3cub18CUB_300001_SM_10006detail6reduce28DeviceReduceSingleTileKernelINS2_10policy_hubIfjN4cuda3std3__44plusIvEEE10Policy1000EPfSC_jS9_ffNS7_10__identityEEEvT0_T1_T2_T3_T4_T6_E12temp_storage+64];
	add.f32 	%f390, %f388, %f389;
	ld.shared.f32 	%f391, [_ZZN3cub18CUB_300001_SM_10006detail6reduce28DeviceReduceSingleTileKernelINS2_10policy_hubIfjN4cuda3std3__44plusIvEEE10Policy1000EPfSC_jS9_ffNS7_10__identityEEEvT0_T1_T2_T3_T4_T6_E12temp_storage+68];
	add.f32 	%f392, %f390, %f391;
	ld.shared.f32 	%f393, [_ZZN3cub18CUB_300001_SM_10006detail6reduce28DeviceReduceSingleTileKernelINS2_10policy_hubIfjN4cuda3std3__44plusIvEEE10Policy1000EPfSC_jS9_ffNS7_10__identityEEEvT0_T1_T2_T3_T4_T6_E12temp_storage+72];
	add.f32 	%f394, %f392, %f393;
	ld.shared.f32 	%f395, [_ZZN3cub18CUB_300001_SM_10006detail6reduce28DeviceReduceSingleTileKernelINS2_10policy_hubIfjN4cuda3std3__44plusIvEEE10Policy1000EPfSC_jS9_ffNS7_10__identityEEEvT0_T1_T2_T3_T4_T6_E12temp_storage+76];
	add.f32 	%f536, %f394, %f395;
	bra.uni 	$L__BB16_74;
$L__BB16_39:
	setp.gt.u32 	%p3, %r70, 8191;
	@%p3 bra 	$L__BB16_58;
	mov.u32 	%r36, %tid.x;
	setp.ge.u32 	%p15, %r36, %r70;
	mov.f32 	%f528, 0f00000000;
	mov.u32 	%r341, %r36;
	@%p15 bra 	$L__BB16_42;
	mul.wide.u32 	%rd65, %r36, 4;
	add.s64 	%rd64, %rd15, %rd65;
	// begin inline asm
	ld.global.nc.u32 %r142, [%rd64];
	// end inline asm
	mov.b32 	%f528, %r142;
	add.s32 	%r341, %r36, 512;
$L__BB16_42:
	setp.ge.u32 	%p16, %r341, %r70;
	@%p16 bra 	$L__BB16_49;
	not.b32 	%r143, %r341;
	add.s32 	%r39, %r70, %r143;
	and.b32  	%r144, %r39, 1536;
	setp.eq.s32 	%p17, %r144, 1536;
	@%p17 bra 	$L__BB16_46;
	mul.wide.u32 	%rd66, %r341, 4;
	add.s64 	%rd128, %rd15, %rd66;
	shr.u32 	%r145, %r39, 9;
	add.s32 	%r146, %r145, 1;
	and.b32  	%r147, %r146, 3;
	neg.s32 	%r339, %r147;
$L__BB16_45:
	.pragma "nounroll";
	// begin inline asm
	ld.global.nc.u32 %r148, [%rd128];
	// end inline asm
	mov.b32 	%f171, %r148;
	add.f32 	%f528, %f528, %f171;
	add.s32 	%r341, %r341, 512;
	add.s64 	%rd128, %rd128, 2048;
	add.s32 	%r339, %r339, 1;
	setp.ne.s32 	%p18, %r339, 0;
	@%p18 bra 	$L__BB16_45;
$L__BB16_46:
	setp.lt.u32 	%p19, %r39, 1536;
	@%p19 bra 	$L__BB16_49;
	mul.wide.u32 	%rd68, %r341, 4;
	add.s64 	%rd129, %rd15, %rd68;
$L__BB16_48:
	// begin inline asm
	ld.global.nc.u32 %r149, [%rd129];
	// end inline asm
	mov.b32 	%f172, %r149;
	add.f32 	%f173, %f528, %f172;
	add.s64 	%rd70, %rd129, 2048;
	// begin inline asm
	ld.global.nc.u32 %r150, [%rd70];
	// end inline asm
	mov.b32 	%f174, %r150;
	add.f32 	%f175, %f173, %f174;
	add.s64 	%rd71, %rd129, 4096;
	// begin inline asm
	ld.global.nc.u32 %r151, [%rd71];
	// end inline asm
	mov.b32 	%f176, %r151;
	add.f32 	%f177, %f175, %f176;
	add.s64 	%rd72, %rd129, 6144;
	// begin inline asm
	ld.global.nc.u32 %r152, [%rd72];
	// end inline asm
	mov.b32 	%f178, %r152;
	add.f32 	%f528, %f177, %f178;
	add.s32 	%r341, %r341, 2048;
	add.s64 	%rd129, %rd129, 8192;
	setp.lt.s32 	%p20, %r341, %r70;
	@%p20 bra 	$L__BB16_48;
$L__BB16_49:
	setp.lt.u32 	%p21, %r70, 512;
	@%p21 bra 	$L__BB16_54;
	// begin inline asm
	mov.u32 %r177, %laneid;
	// end inline asm
	mov.b32 	%r178, 1;
	mov.b32 	%r191, 31;
	mov.b32 	%r192, -1;
	// begin inline asm
	{  .reg .f32 r0;  .reg .pred p;  shfl.sync.down.b32 r0|p, %f528, %r178, %r191, %r192;  @p add.f32 r0, r0, %f528;  mov.f32 %f238, r0;}
	// end inline asm
	mov.b32 	%r181, 2;
	// begin inline asm
	{  .reg .f32 r0;  .reg .pred p;  shfl.sync.down.b32 r0|p, %f238, %r181, %r191, %r192;  @p add.f32 r0, r0, %f238;  mov.f32 %f241, r0;}
	// end inline asm
	mov.b32 	%r184, 4;
	// begin inline asm
	{  .reg .f32 r0;  .reg .pred p;  shfl.sync.down.b32 r0|p, %f241, %r184, %r191, %r192;  @p add.f32 r0, r0, %f241;  mov.f32 %f244, r0;}
	// end inline asm
	mov.b32 	%r187, 8;
	// begin inline asm
	{  .reg .f32 r0;  .reg .pred p;  shfl.sync.down.b32 r0|p, %f244, %r187, %r191, %r192;  @p add.f32 r0, r0, %f244;  mov.f32 %f247, r0;}
	// end inline asm
	mov.b32 	%r190, 16;
	// begin inline asm
	{  .reg .f32 r0;  .reg .pred p;  shfl.sync.down.b32 r0|p, %f247, %r190, %r191, %r192;  @p add.f32 r0, r0, %f247;  mov.f32 %f536, r0;}
	// end inline asm
	setp.ne.s32 	%p40, %r177, 0;
	@%p40 bra 	$L__BB16_52;
	shr.u32 	%r193, %r36, 3;
	and.b32  	%r194, %r193, 124;
	mov.u32 	%r195, _ZZN3cub18CUB_300001_SM_10006detail6reduce28DeviceReduceSingleTileKernelINS2_10policy_hubIfjN4cuda3std3__44plusIvEEE10Policy1000EPfSC_jS9_ffNS7_10__identityEEEvT0_T1_T2_T3_T4_T6_E12temp_storage;
	add.s32 	%r196, %r195, %r194;
	st.shared.f32 	[%r196+16], %f536;
$L__BB16_52:
	bar.sync 	0;
	setp.ne.s32 	%p41, %r36, 0;
	@%p41 bra 	$L__BB16_74;
	ld.shared.f32 	%f253, [_ZZN3cub18CUB_300001_SM_10006detail6reduce28DeviceReduceSingleTileKernelINS2_10policy_hubIfjN4cuda3std3__44plusIvEEE10Policy1000EPfSC_jS9_ffNS7_10__identityEEEvT0_T1_T2_T3_T4_T6_E12temp_storage+20];
	add.f32 	%f254, %f536, %f253;
	ld.shared.f32 	%f255, [_ZZN3cub18CUB_300001_SM_10006detail6reduce28DeviceReduceSingleTileKernelINS2_10policy_hubIfjN4cuda3std3__44plusIvEEE10Policy1000EPfSC_jS9_ffNS7_10__identityEEEvT0_T1_T2_T3_T4_T6_E12temp_storage+24];
	add.f32 	%f256, %f254, %f255;
	ld.shared.f32 	%f257, [_ZZN3cub18CUB_300001_SM_10006detail6reduce28DeviceReduceSingleTileKernelINS2_10policy_hubIfjN4cuda3std3__44plusIvEEE10Policy1000EPfSC_jS9_ffNS7_10__identityEEEvT0_T1_T2_T3_T4_T6_E12temp_storage+28];
	add.f32 	%f258, %f256, %f257;
	ld.shared.f32 	%f259, [_ZZN3cub18CUB_300001_SM_10006detail6reduce28DeviceReduceSingleTileKernelINS2_10policy_hubIfjN4cuda3std3__44plusIvEEE10Policy1000EPfSC_jS9_ffNS7_10__identityEEEvT0_T1_T2_T3_T4_T6_E12temp_storage+32];
	add.f32 	%f260, %f258, %f259;
	ld.shared.f32 	%f261, [_ZZN3cub18CUB_300001_SM_10006detail6reduce28DeviceReduceSingleTileKernelINS2_10policy_hubIfjN4cuda3std3__44plusIvEEE10Policy1000EPfSC_jS9_ffNS7_10__identityEEEvT0_T1_T2_T3_T4_T6_E12temp_storage+36];
	add.f32 	%f262, %f260, %f261;
	ld.shared.f32 	%f263, [_ZZN3cub18CUB_300001_SM_10006detail6reduce28DeviceReduceSingleTileKernelINS2_10policy_hubIfjN4cuda3std3__44plusIvEEE10Policy1000EPfSC_jS9_ffNS7_10__identityEEEvT0_T1_T2_T3_T4_T6_E12temp_storage+40];
	add.f32 	%f264, %f262, %f263;
	ld.shared.f32 	%f265, [_ZZN3cub18CUB_300001_SM_10006detail6reduce28DeviceReduceSingleTileKernelINS2_10policy_hubIfjN4cuda3std3__44plusIvEEE10Policy1000EPfSC_jS9_ffNS7_10__identityEEEvT0_T1_T2_T3_T4_T6_E12temp_storage+44];
	add.f32 	%f266, %f264, %f265;
	ld.shared.f32 	%f267, [_ZZN3cub18CUB_300001_SM_10006detail6reduce28DeviceReduceSingleTileKernelINS2_10policy_hubIfjN4cuda3std3__44plusIvEEE10Policy1000EPfSC_jS9_ffNS7_10__identityEEEvT0_T1_T2_T3_T4_T6_E12temp_storage+48];
	add.f32 	%f268, %f266, %f267;
	ld.shared.f32 	%f269, [_ZZN3cub18CUB_300001_SM_10006detail6reduce28DeviceReduceSingleTileKernelINS2_10policy_hubIfjN4cuda3std3__44plusIvEEE10Policy1000EPfSC_jS9_ffNS7_10__identityEEEvT0_T1_T2_T3_T4_T6_E12temp_storage+52];
	add.f32 	%f270, %f268, %f269;
	ld.shared.f32 	%f271, [_ZZN3cub18CUB_300001_SM_10006detail6reduce28DeviceReduceSingleTileKernelINS2_10policy_hubIfjN4cuda3std3__44plusIvEEE10Policy1000EPfSC_jS9_ffNS7_10__identityEEEvT0_T1_T2_T3_T4_T6_E12temp_storage+56];
	add.f32 	%f272, %f270, %f271;
	ld.shared.f32 	%f273, [_ZZN3cub18CUB_300001_SM_10006detail6reduce28DeviceReduceSingleTileKernelINS2_10policy_hubIfjN4cuda3std3__44plusIvEEE10Policy1000EPfSC_jS9_ffNS7_10__identityEEEvT0_T1_T2_T3_T4_T6_E12temp_storage+60];
	add.f32 	%f274, %f272, %f273;
	ld.shared.f32 	%f275, [_ZZN3cub18CUB_300001_SM_10006detail6reduce28DeviceReduceSingleTileKernelINS2_10policy_hubIfjN4cuda3std3__44plusIvEEE10Policy1000EPfSC_jS9_ffNS7_10__identityEEEvT0_T1_T2_T3_T4_T6_E12temp_storage+64];
	add.f32 	%f276, %f274, %f275;
	ld.shared.f32 	%f277, [_ZZN3cub18CUB_300001_SM_10006detail6reduce28DeviceReduceSingleTileKernelINS2_10policy_hubIfjN4cuda3std3__44plusIvEEE10Policy1000EPfSC_jS9_ffNS7_10__identityEEEvT0_T1_T2_T3_T4_T6_E12temp_storage+68];
	add.f32 	%f278, %f276, %f277;
	ld.shared.f32 	%f279, [_ZZN3cub18CUB_300001_SM_10006detail6reduce28DeviceReduceSingleTileKernelINS2_10policy_hubIfjN4cuda3std3__44plusIvEEE10Policy1000EPfSC_jS9_ffNS7_10__identityEEEvT0_T1_T2_T3_T4_T6_E12temp_storage+72];
	add.f32 	%f280, %f278, %f279;
	ld.shared.f32 	%f281, [_ZZN3cub18CUB_300001_SM_10006detail6reduce28DeviceReduceSingleTileKernelINS2_10policy_hubIfjN4cuda3std3__44plusIvEEE10Policy1000EPfSC_jS9_ffNS7_10__identityEEEvT0_T1_T2_T3_T4_T6_E12temp_storage+76];
	add.f32 	%f536, %f280, %f281;
	bra.uni 	$L__BB16_74;
$L__BB16_54:
	// begin inline asm
	mov.u32 %r153, %laneid;
	// end inline asm
	and.b32  	%r169, %r36, 992;
	add.s32 	%r170, %r169, 32;
	setp.gt.u32 	%p22, %r170, %r70;
	not.b32 	%r171, %r169;
	add.s32 	%r172, %r70, %r171;
	selp.b32 	%r167, %r172, 31, %p22;
	mov.b32 	%r154, 1;
	mov.b32 	%r168, -1;
	// begin inline asm
	{  .reg .f32 r0;  .reg .pred p;  shfl.sync.down.b32 r0|p, %f528, %r154, %r167, %r168;  @p add.f32 r0, r0, %f528;  mov.f32 %f179, r0;}
	// end inline asm
	mov.b32 	%r157, 2;
	// begin inline asm
	{  .reg .f32 r0;  .reg .pred p;  shfl.sync.down.b32 r0|p, %f179, %r157, %r167, %r168;  @p add.f32 r0, r0, %f179;  mov.f32 %f182, r0;}
	// end inline asm
	mov.b32 	%r160, 4;
	// begin inline asm
	{  .reg .f32 r0;  .reg .pred p;  shfl.sync.down.b32 r0|p, %f182, %r160, %r167, %r168;  @p add.f32 r0, r0, %f182;  mov.f32 %f185, r0;}
	// end inline asm
	mov.b32 	%r163, 8;
	// begin inline asm
	{  .reg .f32 r0;  .reg .pred p;  shfl.sync.down.b32 r0|p, %f185, %r163, %r167, %r168;  @p add.f32 r0, r0, %f185;  mov.f32 %f188, r0;}
	// end inline asm
	mov.b32 	%r166, 16;
	// begin inline asm
	{  .reg .f32 r0;  .reg .pred p;  shfl.sync.down.b32 r0|p, %f188, %r166, %r167, %r168;  @p add.f32 r0, r0, %f188;  mov.f32 %f536, r0;}
	// end inline asm
	setp.ne.s32 	%p23, %r153, 0;
	@%p23 bra 	$L__BB16_56;
	shr.u32 	%r173, %r36, 3;
	and.b32  	%r174, %r173, 124;
	mov.u32 	%r175, _ZZN3cub18CUB_300001_SM_10006detail6reduce28DeviceReduceSingleTileKernelINS2_10policy_hubIfjN4cuda3std3__44plusIvEEE10Policy1000EPfSC_jS9_ffNS7_10__identityEEEvT0_T1_T2_T3_T4_T6_E12temp_storage;
	add.s32 	%r176, %r175, %r174;
	st.shared.f32 	[%r176+16], %f536;
$L__BB16_56:
	bar.sync 	0;
	setp.ne.s32 	%p24, %r36, 0;
	@%p24 bra 	$L__BB16_74;
	setp.gt.u32 	%p25, %r70, 32;
	ld.shared.f32 	%f194, [_ZZN3cub18CUB_300001_SM_10006detail6reduce28DeviceReduceSingleTileKernelINS2_10policy_hubIfjN4cuda3std3__44plusIvEEE10Policy1000EPfSC_jS9_ffNS7_10__identityEEEvT0_T1_T2_T3_T4_T6_E12temp_storage+20];
	add.f32 	%f195, %f536, %f194;
	selp.f32 	%f196, %f195, %f536, %p25;
	setp.gt.u32 	%p26, %r70, 64;
	ld.shared.f32 	%f197, [_ZZN3cub18CUB_300001_SM_10006detail6reduce28DeviceReduceSingleTileKernelINS2_10policy_hubIfjN4cuda3std3__44plusIvEEE10Policy1000EPfSC_jS9_ffNS7_10__identityEEEvT0_T1_T2_T3_T4_T6_E12temp_storage+24];
	add.f32 	%f198, %f197, %f196;
	selp.f32 	%f199, %f198, %f196, %p26;
	setp.gt.u32 	%p27, %r70, 96;
	ld.shared.f32 	%f200, [_ZZN3cub18CUB_300001_SM_10006detail6reduce28DeviceReduceSingleTileKernelINS2_10policy_hubIfjN4cuda3std3__44plusIvEEE10Policy1000EPfSC_jS9_ffNS7_10__identityEEEvT0_T1_T2_T3_T4_T6_E12temp_storage+28];
	add.f32 	%f201, %f200, %f199;
	selp.f32 	%f202, %f201, %f199, %p27;
	setp.gt.u32 	%p28, %r70, 128;
	ld.shared.f32 	%f203, [_ZZN3cub18CUB_300001_SM_10006detail6reduce28DeviceReduceSingleTileKernelINS2_10policy_hubIfjN4cuda3std3__44plusIvEEE10Policy1000EPfSC_jS9_ffNS7_10__identityEEEvT0_T1_T2_T3_T4_T6_E12temp_storage+32];
	add.f32 	%f204, %f203, %f202;
	selp.f32 	%f205, %f204, %f202, %p28;
	setp.gt.u32 	%p29, %r70, 160;
	ld.shared.f32 	%f206, [_ZZN3cub18CUB_300001_SM_10006detail6reduce28DeviceReduceSingleTileKernelINS2_10policy_hubIfjN4cuda3std3__44plusIvEEE10Policy1000EPfSC_jS9_ffNS7_10__identityEEEvT0_T1_T2_T3_T4_T6_E12temp_storage+36];
	add.f32 	%f207, %f206, %f205;
	selp.f32 	%f208, %f207, %f205, %p29;
	setp.gt.u32 	%p30, %r70, 192;
	ld.shared.f32 	%f209, [_ZZN3cub18CUB_300001_SM_10006detail6reduce28DeviceReduceSingleTileKernelINS2_10policy_hubIfjN4cuda3std3__44plusIvEEE10Policy1000EPfSC_jS9_ffNS7_10__identityEEEvT0_T1_T2_T3_T4_T6_E12temp_storage+40];
	add.f32 	%f210, %f209, %f208;
	selp.f32 	%f211, %f210, %f208, %p30;
	setp.gt.u32 	%p31, %r70, 224;
	ld.shared.f32 	%f212, [_ZZN3cub18CUB_300001_SM_10006detail6reduce28DeviceReduceSingleTileKernelINS2_10policy_hubIfjN4cuda3std3__44plusIvEEE10Policy1000EPfSC_jS9_ffNS7_10__identityEEEvT0_T1_T2_T3_T4_T6_E12temp_storage+44];
	add.f32 	%f213, %f212, %f211;
	selp.f32 	%f214, %f213, %f211, %p31;
	setp.gt.u32 	%p32, %r70, 256;
	ld.shared.f32 	%f215, [_ZZN3cub18CUB_300001_SM_10006detail6reduce28DeviceReduceSingleTileKernelINS2_10policy_hubIfjN4cuda3std3__44plusIvEEE10Policy1000EPfSC_jS9_ffNS7_10__identityEEEvT0_T1_T2_T3_T4_T6_E12temp_storage+48];
	add.f32 	%f216, %f215, %f214;
	selp.f32 	%f217, %f216, %f214, %p32;
	setp.gt.u32 	%p33, %r70, 288;
	ld.shared.f32 	%f218, [_ZZN3cub18CUB_300001_SM_10006detail6reduce28DeviceReduceSingleTileKernelINS2_10policy_hubIfjN4cuda3std3__44plusIvEEE10Policy1000EPfSC_jS9_ffNS7_10__identityEEEvT0_T1_T2_T3_T4_T6_E12temp_storage+52];
	add.f32 	%f219, %f218, %f217;
	selp.f32 	%f220, %f219, %f217, %p33;
	setp.gt.u32 	%p34, %r70, 320;
	ld.shared.f32 	%f221, [_ZZN3cub18CUB_300001_SM_10006detail6reduce28DeviceReduceSingleTileKernelINS2_10policy_hubIfjN4cuda3std3__44plusIvEEE10Policy1000EPfSC_jS9_ffNS7_10__identityEEEvT0_T1_T2_T3_T4_T6_E12temp_storage+56];
	add.f32 	%f222, %f221, %f220;
	selp.f32 	%f223, %f222, %f220, %p34;
	setp.gt.u32 	%p35, %r70, 352;
	ld.shared.f32 	%f224, [_ZZN3cub18CUB_300001_SM_10006detail6reduce28DeviceReduceSingleTileKernelINS2_10policy_hubIfjN4cuda3std3__44plusIvEEE10Policy1000EPfSC_jS9_ffNS7_10__identityEEEvT0_T1_T2_T3_T4_T6_E12temp_storage+60];
	add.f32 	%f225, %f224, %f223;
	selp.f32 	%f226, %f225, %f223, %p35;
	setp.gt.u32 	%p36, %r70, 384;
	ld.shared.f32 	%f227, [_ZZN3cub18CUB_300001_SM_10006detail6reduce28DeviceReduceSingleTileKernelINS2_10policy_hubIfjN4cuda3std3__44plusIvEEE10Policy1000EPfSC_jS9_ffNS7_10__identityEEEvT0_T1_T2_T3_T4_T6_E12temp_storage+64];
	add.f32 	%f228, %f227, %f226;
	selp.f32 	%f229, %f228, %f226, %p36;
	setp.gt.u32 	%p37, %r70, 416;
	ld.shared.f32 	%f230, [_ZZN3cub18CUB_300001_SM_10006detail6reduce28DeviceReduceSingleTileKernelINS2_10policy_hubIfjN4cuda3std3__44plusIvEEE10Policy1000EPfSC_jS9_ffNS7_10__identityEEEvT0_T1_T2_T3_T4_T6_E12temp_storage+68];
	add.f32 	%f231, %f230, %f229;
	selp.f32 	%f232, %f231, %f229, %p37;
	setp.gt.u32 	%p38, %r70, 448;
	ld.shared.f32 	%f233, [_ZZN3cub18CUB_300001_SM_10006detail6reduce28DeviceReduceSingleTileKernelINS2_10policy_hubIfjN4cuda3std3__44plusIvEEE10Policy1000EPfSC_jS9_ffNS7_10__identityEEEvT0_T1_T2_T3_T4_T6_E12temp_storage+72];
	add.f32 	%f234, %f233, %f232;
	selp.f32 	%f235, %f234, %f232, %p38;
	setp.gt.u32 	%p39, %r70, 480;
	ld.shared.f32 	%f236, [_ZZN3cub18CUB_300001_SM_10006detail6reduce28DeviceReduceSingleTileKernelINS2_10policy_hubIfjN4cuda3std3__44plusIvEEE10Policy1000EPfSC_jS9_ffNS7_10__identityEEEvT0_T1_T2_T3_T4_T6_E12temp_storage+76];
	add.f32 	%f237, %f236, %f235;
	selp.f32 	%f536, %f237, %f235, %p39;
	bra.uni 	$L__BB16_74;
$L__BB16_58:
	mov.u32 	%r48, %tid.x;
	mul.wide.u32 	%rd34, %r48, 4;
	add.s64 	%rd18, %rd15, %rd34;
	// begin inline asm
	ld.global.nc.u32 %r71, [%rd18];
	// end inline asm
	mov.b32 	%f55, %r71;
	add.s64 	%rd19, %rd18, 2048;
	// begin inline asm
	ld.global.nc.u32 %r72, [%rd19];
	// end inline asm
	mov.b32 	%f56, %r72;
	add.s64 	%rd20, %rd18, 4096;
	// begin inline asm
	ld.global.nc.u32 %r73, [%rd20];
	// end inline asm
	mov.b32 	%f57, %r73;
	add.s64 	%rd21, %rd18, 6144;
	// begin inline asm
	ld.global.nc.u32 %r74, [%rd21];
	// end inline asm
	mov.b32 	%f58, %r74;
	add.s64 	%rd22, %rd18, 8192;
	// begin inline asm
	ld.global.nc.u32 %r75, [%rd22];
	// end inline asm
	mov.b32 	%f59, %r75;
	add.s64 	%rd23, %rd18, 10240;
	// begin inline asm
	ld.global.nc.u32 %r76, [%rd23];
	// end inline asm
	mov.b32 	%f60, %r76;
	add.s64 	%rd24, %rd18, 12288;
	// begin inline asm
	ld.global.nc.u32 %r77, [%rd24];
	// end inline asm
	mov.b32 	%f61, %r77;
	add.s64 	%rd25, %rd18, 14336;
	// begin inline asm
	ld.global.nc.u32 %r78, [%rd25];
	// end inline asm
	mov.b32 	%f62, %r78;
	add.s64 	%rd26, %rd18, 16384;
	// begin inline asm
	ld.global.nc.u32 %r79, [%rd26];
	// end inline asm
	mov.b32 	%f63, %r79;
	add.s64 	%rd27, %rd18, 18432;
	// begin inline asm
	ld.global.nc.u32 %r80, [%rd27];
	// end inline asm
	mov.b32 	%f64, %r80;
	add.s64 	%rd28, %rd18, 20480;
	// begin inline asm
	ld.global.nc.u32 %r81, [%rd28];
	// end inline asm
	mov.b32 	%f65, %r81;
	add.s64 	%rd29, %rd18, 22528;
	// begin inline asm
	ld.global.nc.u32 %r82, [%rd29];
	// end inline asm
	mov.b32 	%f66, %r82;
	add.s64 	%rd30, %rd18, 24576;
	// begin inline asm
	ld.global.nc.u32 %r83, [%rd30];
	// end inline asm
	mov.b32 	%f67, %r83;
	add.s64 	%rd31, %rd18, 26624;
	// begin inline asm
	ld.global.nc.u32 %r84, [%rd31];
	// end inline asm
	mov.b32 	%f68, %r84;
	add.s64 	%rd32, %rd18, 28672;
	// begin inline asm
	ld.global.nc.u32 %r85, [%rd32];
	// end inline asm
	mov.b32 	%f69, %r85;
	add.s64 	%rd33, %rd18, 30720;
	// begin inline asm
	ld.global.nc.u32 %r86, [%rd33];
	// end inline asm
	mov.b32 	%f70, %r86;
	add.f32 	%f71, %f55, %f56;
	add.f32 	%f72, %f57, %f58;
	add.f32 	%f73, %f59, %f60;
	add.f32 	%f74, %f61, %f62;
	add.f32 	%f75, %f63, %f64;
	add.f32 	%f76, %f65, %f66;
	add.f32 	%f77, %f67, %f68;
	add.f32 	%f78, %f69, %f70;
	add.f32 	%f79, %f71, %f72;
	add.f32 	%f80, %f73, %f74;
	add.f32 	%f81, %f75, %f76;
	add.f32 	%f82, %f77, %f78;
	add.f32 	%f83, %f79, %f80;
	add.f32 	%f84, %f81, %f82;
	add.f32 	%f535, %f83, %f84;
	add.s32 	%r49, %r70, -8192;
	setp.lt.u32 	%p4, %r49, 8192;
	mov.b32 	%r344, 8192;
	@%p4 bra 	$L__BB16_62;
	mov.b32 	%r344, 8192;
$L__BB16_60:
	add.s32 	%r105, %r48, %r344;
	mul.wide.u32 	%rd51, %r105, 4;
	add.s64 	%rd35, %rd15, %rd51;
	// begin inline asm
	ld.global.nc.u32 %r89, [%rd35];
	// end inline asm
	mov.b32 	%f85, %r89;
	mul.wide.u32 	%rd52, %r344, 4;
	add.s64 	%rd53, %rd18, %rd52;
	add.s64 	%rd36, %rd53, 2048;
	// begin inline asm
	ld.global.nc.u32 %r90, [%rd36];
	// end inline asm
	mov.b32 	%f86, %r90;
	add.s64 	%rd37, %rd53, 4096;
	// begin inline asm
	ld.global.nc.u32 %r91, [%rd37];
	// end inline asm
	mov.b32 	%f87, %r91;
	add.s64 	%rd38, %rd53, 6144;
	// begin inline asm
	ld.global.nc.u32 %r92, [%rd38];
	// end inline asm
	mov.b32 	%f88, %r92;
	add.s64 	%rd39, %rd53, 8192;
	// begin inline asm
	ld.global.nc.u32 %r93, [%rd39];
	// end inline asm
	mov.b32 	%f89, %r93;
	add.s64 	%rd40, %rd53, 10240;
	// begin inline asm
	ld.global.nc.u32 %r94, [%rd40];
	// end inline asm
	mov.b32 	%f90, %r94;
	add.s64 	%rd41, %rd53, 12288;
	// begin inline asm
	ld.global.nc.u32 %r95, [%rd41];
	// end inline asm
	mov.b32 	%f91, %r95;
	add.s64 	%rd42, %rd53, 14336;
	// begin inline asm
	ld.global.nc.u32 %r96, [%rd42];
	// end inline asm
	mov.b32 	%f92, %r96;
	add.s64 	%rd43, %rd53, 16384;
	// begin inline asm
	ld.global.nc.u32 %r97, [%rd43];
	// end inline asm
	mov.b32 	%f93, %r97;
	add.s64 	%rd44, %rd53, 18432;
	// begin inline asm
	ld.global.nc.u32 %r98, [%rd44];
	// end inline asm
	mov.b32 	%f94, %r98;
	add.s64 	%rd45, %rd53, 20480;
	// begin inline asm
	ld.global.nc.u32 %r99, [%rd45];
	// end inline asm
	mov.b32 	%f95, %r99;
	add.s64 	%rd46, %rd53, 22528;
	// begin inline asm
	ld.global.nc.u32 %r100, [%rd46];
	// end inline asm
	mov.b32 	%f96, %r100;
	add.s64 	%rd47, %rd53, 24576;
	// begin inline asm
	ld.global.nc.u32 %r101, [%rd47];
	// end inline asm
	mov.b32 	%f97, %r101;
	add.s64 	%rd48, %rd53, 26624;
	// begin inline asm
	ld.global.nc.u32 %r102, [%rd48];
	// end inline asm
	mov.b32 	%f98, %r102;
	add.s64 	%rd49, %rd53, 28672;
	// begin inline asm
	ld.global.nc.u32 %r103, [%rd49];
	// end inline asm
	mov.b32 	%f99, %r103;
	add.s64 	%rd50, %rd53, 30720;
	// begin inline asm
	ld.global.nc.u32 %r104, [%rd50];
	// end inline asm
	mov.b32 	%f100, %r104;
	add.f32 	%f101, %f535, %f85;
	add.f32 	%f102, %f86, %f87;
	add.f32 	%f103, %f88, %f89;
	add.f32 	%f104, %f90, %f91;
	add.f32 	%f105, %f92, %f93;
	add.f32 	%f106, %f94, %f95;
	add.f32 	%f107, %f96, %f97;
	add.f32 	%f108, %f98, %f99;
	add.f32 	%f109, %f101, %f102;
	add.f32 	%f110, %f103, %f104;
	add.f32 	%f111, %f105, %f106;
	add.f32 	%f112, %f107, %f108;
	add.f32 	%f113, %f109, %f110;
	add.f32 	%f114, %f111, %f112;
	add.f32 	%f115, %f113, %f114;
	add.f32 	%f535, %f115, %f100;
	sub.s32 	%r106, %r70, %r344;
	setp.lt.u32 	%p5, %r106, 8192;
	@%p5 bra 	$L__BB16_70;
	add.s32 	%r344, %r344, 8192;
	setp.le.u32 	%p6, %r344, %r49;
	@%p6 bra 	$L__BB16_60;
$L__BB16_62:
	setp.le.u32 	%p7, %r70, %r344;
	@%p7 bra 	$L__BB16_70;
	sub.s32 	%r53, %r70, %r344;
	setp.ge.s32 	%p8, %r48, %r53;
	@%p8 bra 	$L__BB16_70;
	not.b32 	%r107, %r48;
	add.s32 	%r108, %r70, %r107;
	sub.s32 	%r54, %r108, %r344;
	and.b32  	%r109, %r54, 1536;
	setp.eq.s32 	%p9, %r109, 1536;
	mov.u32 	%r348, %r48;
	@%p9 bra 	$L__BB16_67;
	add.s32 	%r346, %r48, %r344;
	shr.u32 	%r110, %r54, 9;
	add.s32 	%r111, %r110, 1;
	and.b32  	%r112, %r111, 3;
	neg.s32 	%r345, %r112;
	mov.u32 	%r348, %r48;
$L__BB16_66:
	.pragma "nounroll";
	mul.wide.u32 	%rd55, %r346, 4;
	add.s64 	%rd54, %rd15, %rd55;
	// begin inline asm
	ld.global.nc.u32 %r113, [%rd54];
	// end inline asm
	mov.b32 	%f117, %r113;
	add.f32 	%f535, %f535, %f117;
	add.s32 	%r348, %r348, 512;
	add.s32 	%r346, %r346, 512;
	add.s32 	%r345, %r345, 1;
	setp.ne.s32 	%p10, %r345, 0;
	@%p10 bra 	$L__BB16_66;
$L__BB16_67:
	setp.lt.u32 	%p11, %r54, 1536;
	@%p11 bra 	$L__BB16_70;
	add.s32 	%r350, %r348, 1024;
	add.s32 	%r349, %r348, %r344;
$L__BB16_69:
	mul.wide.u32 	%rd60, %r349, 4;
	add.s64 	%rd56, %rd15, %rd60;
	// begin inline asm
	ld.global.nc.u32 %r114, [%rd56];
	// end inline asm
	mov.b32 	%f118, %r114;
	add.f32 	%f119, %f535, %f118;
	add.s32 	%r118, %r349, 512;
	mul.wide.u32 	%rd61, %r118, 4;
	add.s64 	%rd57, %rd15, %rd61;
	// begin inline asm
	ld.global.nc.u32 %r115, [%rd57];
	// end inline asm
	mov.b32 	%f120, %r115;
	add.f32 	%f121, %f119, %f120;
	add.s32 	%r119, %r349, 1024;
	mul.wide.u32 	%rd62, %r119, 4;
	add.s64 	%rd58, %rd15, %rd62;
	// begin inline asm
	ld.global.nc.u32 %r116, [%rd58];
	// end inline asm
	mov.b32 	%f122, %r116;
	add.f32 	%f123, %f121, %f122;
	add.s32 	%r120, %r349, 1536;
	mul.wide.u32 	%rd63, %r120, 4;
	add.s64 	%rd59, %rd15, %rd63;
	// begin inline asm
	ld.global.nc.u32 %r117, [%rd59];
	// end inline asm
	mov.b32 	%f124, %r117;
	add.f32 	%f535, %f123, %f124;
	add.s32 	%r68, %r350, 2048;
	add.s32 	%r121, %r350, 1024;
	add.s32 	%r349, %r349, 2048;
	setp.lt.s32 	%p12, %r121, %r53;
	mov.u32 	%r350, %r68;
	@%p12 bra 	$L__BB16_69;
$L__BB16_70:
	// begin inline asm
	mov.u32 %r122, %laneid;
	// end inline asm
	mov.b32 	%r123, 1;
	mov.b32 	%r136, 31;
	mov.b32 	%r137, -1;
	// begin inline asm
	{  .reg .f32 r0;  .reg .pred p;  shfl.sync.down.b32 r0|p, %f535, %r123, %r136, %r137;  @p add.f32 r0, r0, %f535;  mov.f32 %f125, r0;}
	// end inline asm
	mov.b32 	%r126, 2;
	// begin inline asm
	{  .reg .f32 r0;  .reg .pred p;  shfl.sync.down.b32 r0|p, %f125, %r126, %r136, %r137;  @p add.f32 r0, r0, %f125;  mov.f32 %f128, r0;}
	// end inline asm
	mov.b32 	%r129, 4;
	// begin inline asm
	{  .reg .f32 r0;  .reg .pred p;  shfl.sync.down.b32 r0|p, %f128, %r129, %r136, %r137;  @p add.f32 r0, r0, %f128;  mov.f32 %f131, r0;}
	// end inline asm
	mov.b32 	%r132, 8;
	// begin inline asm
	{  .reg .f32 r0;  .reg .pred p;  shfl.sync.down.b32 r0|p, %f131, %r132, %r136, %r137;  @p add.f32 r0, r0, %f131;  mov.f32 %f134, r0;}
	// end inline asm
	mov.b32 	%r135, 16;
	// begin inline asm
	{  .reg .f32 r0;  .reg .pred p;  shfl.sync.down.b32 r0|p, %f134, %r135, %r136, %r137;  @p add.f32 r0, r0, %f134;  mov.f32 %f536, r0;}
	// end inline asm
	setp.ne.s32 	%p13, %r122, 0;
	@%p13 bra 	$L__BB16_72;
	shr.u32 	%r138, %r48, 3;
	and.b32  	%r139, %r138, 124;
	mov.u32 	%r140, _ZZN3cub18CUB_300001_SM_10006detail6reduce28DeviceReduceSingleTileKernelINS2_10policy_hubIfjN4cuda3std3__44plusIvEEE10Policy1000EPfSC_jS9_ffNS7_10__identityEEEvT0_T1_T2_T3_T4_T6_E12temp_storage;
	add.s32 	%r141, %r140, %r139;
	st.shared.f32 	[%r141+16], %f536;
$L__BB16_72:
	bar.sync 	0;
	setp.ne.s32 	%p14, %r48, 0;
	@%p14 bra 	$L__BB16_74;
	ld.shared.f32 	%f140, [_ZZN3cub18CUB_300001_SM_10006detail6reduce28DeviceReduceSingleTileKernelINS2_10policy_hubIfjN4cuda3std3__44plusIvEEE10Policy1000EPfSC_jS9_ffNS7_10__identityEEEvT0_T1_T2_T3_T4_T6_E12temp_storage+20];
	add.f32 	%f141, %f536, %f140;
	ld.shared.f32 	%f142, [_ZZN3cub18CUB_300001_SM_10006detail6reduce28DeviceReduceSingleTileKernelINS2_10policy_hubIfjN4cuda3std3__44plusIvEEE10Policy1000EPfSC_jS9_ffNS7_10__identityEEEvT0_T1_T2_T3_T4_T6_E12temp_storage+24];
	add.f32 	%f143, %f141, %f142;
	ld.shared.f32 	%f144, [_ZZN3cub18CUB_300001_SM_10006detail6reduce28DeviceReduceSingleTileKernelINS2_10policy_hubIfjN4cuda3std3__44plusIvEEE10Policy1000EPfSC_jS9_ffNS7_10__identityEEEvT0_T1_T2_T3_T4_T6_E12temp_storage+28];
	add.f32 	%f145, %f143, %f144;
	ld.shared.f32 	%f146, [_ZZN3cub18CUB_300001_SM_10006detail6reduce28DeviceReduceSingleTileKernelINS2_10policy_hubIfjN4cuda3std3__44plusIvEEE10Policy1000EPfSC_jS9_ffNS7_10__identityEEEvT0_T1_T2_T3_T4_T6_E12temp_storage+32];
	add.f32 	%f147, %f145, %f146;
	ld.shared.f32 	%f148, [_ZZN3cub18CUB_300001_SM_10006detail6reduce28DeviceReduceSingleTileKernelINS2_10policy_hubIfjN4cuda3std3__44plusIvEEE10Policy1000EPfSC_jS9_ffNS7_10__identityEEEvT0_T1_T2_T3_T4_T6_E12temp_storage+36];
	add.f32 	%f149, %f147, %f148;
	ld.shared.f32 	%f150, [_ZZN3cub18CUB_300001_SM_10006detail6reduce28DeviceReduceSingleTileKernelINS2_10policy_hubIfjN4cuda3std3__44plusIvEEE10Policy1000EPfSC_jS9_ffNS7_10__identityEEEvT0_T1_T2_T3_T4_T6_E12temp_storage+40];
	add.f32 	%f151, %f149, %f150;
	ld.shared.f32 	%f152, [_ZZN3cub18CUB_300001_SM_10006detail6reduce28DeviceReduceSingleTileKernelINS2_10policy_hubIfjN4cuda3std3__44plusIvEEE10Policy1000EPfSC_jS9_ffNS7_10__identityEEEvT0_T1_T2_T3_T4_T6_E12temp_storage+44];
	add.f32 	%f153, %f151, %f152;
	ld.shared.f32 	%f154, [_ZZN3cub18CUB_300001_SM_10006detail6reduce28DeviceReduceSingleTileKernelINS2_10policy_hubIfjN4cuda3std3__44plusIvEEE10Policy1000EPfSC_jS9_ffNS7_10__identityEEEvT0_T1_T2_T3_T4_T6_E12temp_storage+48];
	add.f32 	%f155, %f153, %f154;
	ld.shared.f32 	%f156, [_ZZN3cub18CUB_300001_SM_10006detail6reduce28DeviceReduceSingleTileKernelINS2_10policy_hubIfjN4cuda3std3__44plusIvEEE10Policy1000EPfSC_jS9_ffNS7_10__identityEEEvT0_T1_T2_T3_T4_T6_E12temp_storage+52];
	add.f32 	%f157, %f155, %f156;
	ld.shared.f32 	%f158, [_ZZN3cub18CUB_300001_SM_10006detail6reduce28DeviceReduceSingleTileKernelINS2_10policy_hubIfjN4cuda3std3__44plusIvEEE10Policy1000EPfSC_jS9_ffNS7_10__identityEEEvT0_T1_T2_T3_T4_T6_E12temp_storage+56];
	add.f32 	%f159, %f157, %f158;
	ld.shared.f32 	%f160, [_ZZN3cub18CUB_300001_SM_10006detail6reduce28DeviceReduceSingleTileKernelINS2_10policy_hubIfjN4cuda3std3__44plusIvEEE10Policy1000EPfSC_jS9_ffNS7_10__identityEEEvT0_T1_T2_T3_T4_T6_E12temp_storage+60];
	add.f32 	%f161, %f159, %f160;
	ld.shared.f32 	%f162, [_ZZN3cub18CUB_300001_SM_10006detail6reduce28DeviceReduceSingleTileKernelINS2_10policy_hubIfjN4cuda3std3__44plusIvEEE10Policy1000EPfSC_jS9_ffNS7_10__identityEEEvT0_T1_T2_T3_T4_T6_E12temp_storage+64];
	add.f32 	%f163, %f161, %f162;
	ld.shared.f32 	%f164, [_ZZN3cub18CUB_300001_SM_10006detail6reduce28DeviceReduceSingleTileKernelINS2_10policy_hubIfjN4cuda3std3__44plusIvEEE10Policy1000EPfSC_jS9_ffNS7_10__identityEEEvT0_T1_T2_T3_T4_T6_E12temp_storage+68];
	add.f32 	%f165, %f163, %f164;
	ld.shared.f32 	%f166, [_ZZN3cub18CUB_300001_SM_10006detail6reduce28DeviceReduceSingleTileKernelINS2_10policy_hubIfjN4cuda3std3__44plusIvEEE10Policy1000EPfSC_jS9_ffNS7_10__identityEEEvT0_T1_T2_T3_T4_T6_E12temp_storage+72];
	add.f32 	%f167, %f165, %f166;
	ld.shared.f32 	%f168, [_ZZN3cub18CUB_300001_SM_10006detail6reduce28DeviceReduceSingleTileKernelINS2_10policy_hubIfjN4cuda3std3__44plusIvEEE10Policy1000EPfSC_jS9_ffNS7_10__identityEEEvT0_T1_T2_T3_T4_T6_E12temp_storage+76];
	add.f32 	%f536, %f167, %f168;
$L__BB16_74:
	mov.u32 	%r323, %tid.x;
	setp.ne.s32 	%p81, %r323, 0;
	@%p81 bra 	$L__BB16_76;
	add.f32 	%f509, %f54, %f536;
	st.global.f32 	[%rd1], %f509;
$L__BB16_76:
	ret;

}
	// .globl	_ZN3cub18CUB_300001_SM_10006detail6reduce18DeviceReduceKernelINS2_10policy_hubIfjN4cuda3std3__44plusIvEEE10Policy1000EPfjS9_fNS7_10__identityEEEvT0_PT3_T1_NS0_13GridEvenShareISH_EET2_T4_
.visible .entry _ZN3cub18CUB_300001_SM_10006detail6reduce18DeviceReduceKernelINS2_10policy_hubIfjN4cuda3std3__44plusIvEEE10Policy1000EPfjS9_fNS7_10__identityEEEvT0_PT3_T1_NS0_13GridEvenShareISH_EET2_T4_(
	.param .u64 .ptr .align 1 _ZN3cub18CUB_300001_SM_10006detail6reduce18DeviceReduceKernelINS2_10policy_hubIfjN4cuda3std3__44plusIvEEE10Policy1000EPfjS9_fNS7_10__identityEEEvT0_PT3_T1_NS0_13GridEvenShareISH_EET2_T4__param_0,
	.param .u64 .ptr .align 1 _ZN3cub18CUB_300001_SM_10006detail6reduce18DeviceReduceKernelINS2_10policy_hubIfjN4cuda3std3__44plusIvEEE10Policy1000EPfjS9_fNS7_10__identityEEEvT0_PT3_T1_NS0_13GridEvenShareISH_EET2_T4__param_1,
	.param .u32 _ZN3cub18CUB_300001_SM_10006detail6reduce18DeviceReduceKernelINS2_10policy_hubIfjN4cuda3std3__44plusIvEEE10Policy1000EPfjS9_fNS7_10__identityEEEvT0_PT3_T1_NS0_13GridEvenShareISH_EET2_T4__param_2,
	.param .align 4 .b8 _ZN3cub18CUB_300001_SM_10006detail6reduce18DeviceReduceKernelINS2_10policy_hubIfjN4cuda3std3__44plusIvEEE10Policy1000EPfjS9_fNS7_10__identityEEEvT0_PT3_T1_NS0_13GridEvenShareISH_EET2_T4__param_3[40],
	.param .align 1 .b8 _ZN3cub18CUB_300001_SM_10006detail6reduce18DeviceReduceKernelINS2_10policy_hubIfjN4cuda3std3__44plusIvEEE10Policy1000EPfjS9_fNS7_10__identityEEEvT0_PT3_T1_NS0_13GridEvenShareISH_EET2_T4__param_4[1],
	.param .align 1 .b8 _ZN3cub18CUB_300001_SM_10006detail6reduce18DeviceReduceKernelINS2_10policy_hubIfjN4cuda3std3__44plusIvEEE10Policy1000EPfjS9_fNS7_10__identityEEEvT0_PT3_T1_NS0_13GridEvenShareISH_EET2_T4__param_5[1]
)
.maxntid 512
{
	.reg .pred 	%p<81>;
	.reg .b32 	%r<410>;
	.reg .b32 	%f<531>;
	.reg .b64 	%rd<120>;
	// demoted variable
	.shared .align 4 .b8 _ZZN3cub18CUB_300001_SM_10006detail6reduce18DeviceReduceKernelINS2_10policy_hubIfjN4cuda3std3__44plusIvEEE10Policy1000EPfjS9_fNS7_10__identityEEEvT0_PT3_T1_NS0_13GridEvenShareISH_EET2_T4_E12temp_storage[84];
	ld.param.u32 	%r1, [_ZN3cub18CUB_300001_SM_10006detail6reduce18DeviceReduceKernelINS2_10policy_hubIfjN4cuda3std3__44plusIvEEE10Policy1000EPfjS9_fNS7_10__identityEEEvT0_PT3_T1_NS0_13GridEvenShareISH_EET2_T4__param_3+20];
	ld.param.u64 	%rd1, [_ZN3cub18CUB_300001_SM_10006detail6reduce18DeviceReduceKernelINS2_10policy_hubIfjN4cuda3std3__44plusIvEEE10Policy1000EPfjS9_fNS7_10__identityEEEvT0_PT3_T1_NS0_13GridEvenShareISH_EET2_T4__param_0];
	ld.param.u32 	%r2, [_ZN3cub18CUB_300001_SM_10006detail6reduce18DeviceReduceKernelINS2_10policy_hubIfjN4cuda3std3__44plusIvEEE10Policy1000EPfjS9_fNS7_10__identityEEEvT0_PT3_T1_NS0_13GridEvenShareISH_EET2_T4__param_3+24];
	mov.u32 	%r3, %ctaid.x;
	shl.b32 	%r4, %r2, 13;
	shl.b32 	%r5, %r3, 13;
	and.b64  	%rd3, %rd1, 7;
	setp.ne.s64 	%p1, %rd3, 0;
	@%p1 bra 	$L__BB17_36;
	sub.s32 	%r6, %r1, %r5;
	setp.gt.u32 	%p41, %r6, 8191;
	@%p41 bra 	$L__BB17_20;
	mov.u32 	%r7, %tid.x;
	setp.ge.u32 	%p53, %r7, %r6;
	mov.f32 	%f511, 0f00000000;
	mov.u32 	%r380, %r7;
	@%p53 bra 	$L__BB17_4;
	add.s32 	%r315, %r5, %r7;
	mul.wide.u32 	%rd105, %r315, 4;
	add.s64 	%rd104, %rd1, %rd105;
	// begin inline asm
	ld.global.nc.u32 %r314, [%rd104];
	// end inline asm
	mov.b32 	%f511, %r314;
	add.s32 	%r380, %r7, 512;
$L__BB17_4:
	setp.ge.u32 	%p54, %r380, %r6;
	@%p54 bra 	$L__BB17_11;
	not.b32 	%r316, %r380;
	add.s32 	%r10, %r1, %r316;
	and.b32  	%r317, %r10, 1536;
	setp.eq.s32 	%p55, %r317, 1536;
	@%p55 bra 	$L__BB17_8;
	add.s32 	%r378, %r380, %r5;
	shr.u32 	%r318, %r10, 9;
	add.s32 	%r319, %r318, 1;
	and.b32  	%r320, %r319, 3;
	neg.s32 	%r377, %r320;
$L__BB17_7:
	.pragma "nounroll";
	mul.wide.u32 	%rd107, %r378, 4;
	add.s64 	%rd106, %rd1, %rd107;
	// begin inline asm
	ld.global.nc.u32 %r321, [%rd106];
	// end inline asm
	mov.b32 	%f395, %r321;
	add.f32 	%f511, %f511, %f395;
	add.s32 	%r380, %r380, 512;
	add.s32 	%r378, %r378, 512;
	add.s32 	%r377, %r377, 1;
	setp.ne.s32 	%p56, %r377, 0;
	@%p56 bra 	$L__BB17_7;
$L__BB17_8:
	sub.s32 	%r322, %r10, %r5;
	setp.lt.u32 	%p57, %r322, 1536;
	@%p57 bra 	$L__BB17_11;
	add.s32 	%r382, %r380, 1024;
	add.s32 	%r381, %r380, %r5;
$L__BB17_10:
	mul.wide.u32 	%rd112, %r381, 4;
	add.s64 	%rd108, %rd1, %rd112;
	// begin inline asm
	ld.global.nc.u32 %r323, [%rd108];
	// end inline asm
	mov.b32 	%f396, %r323;
	add.f32 	%f397, %f511, %f396;
	add.s32 	%r327, %r381, 512;
	mul.wide.u32 	%rd113, %r327, 4;
	add.s64 	%rd109, %rd1, %rd113;
	// begin inline asm
	ld.global.nc.u32 %r324, [%rd109];
	// end inline asm
	mov.b32 	%f398, %r324;
	add.f32 	%f399, %f397, %f398;
	add.s32 	%r328, %r381, 1024;
	mul.wide.u32 	%rd114, %r328, 4;
	add.s64 	%rd110, %rd1, %rd114;
	// begin inline asm
	ld.global.nc.u32 %r325, [%rd110];
	// end inline asm
	mov.b32 	%f400, %r325;
	add.f32 	%f401, %f399, %f400;
	add.s32 	%r329, %r381, 1536;
	mul.wide.u32 	%rd115, %r329, 4;
	add.s64 	%rd111, %rd1, %rd115;
	// begin inline asm
	ld.global.nc.u32 %r326, [%rd111];
	// end inline asm
	mov.b32 	%f402, %r326;
	add.f32 	%f511, %f401, %f402;
	add.s32 	%r24, %r382, 2048;
	add.s32 	%r330, %r382, 1024;
	add.s32 	%r381, %r381, 2048;
	setp.lt.s32 	%p58, %r330, %r6;
	mov.u32 	%r382, %r24;
	@%p58 bra 	$L__BB17_10;
$L__BB17_11:
	setp.lt.u32 	%p59, %r6, 512;
	@%p59 bra 	$L__BB17_16;
	// begin inline asm
	mov.u32 %r355, %laneid;
	// end inline asm
	mov.b32 	%r356, 1;
	mov.b32 	%r369, 31;
	mov.b32 	%r370, -1;
	// begin inline asm
	{  .reg .f32 r0;  .reg .pred p;  shfl.sync.down.b32 r0|p, %f511, %r356, %r369, %r370;  @p add.f32 r0, r0, %f511;  mov.f32 %f462, r0;}
	// end inline asm
	mov.b32 	%r359, 2;
	// begin inline asm
	{  .reg .f32 r0;  .reg .pred p;  shfl.sync.down.b32 r0|p, %f462, %r359, %r369, %r370;  @p add.f32 r0, r0, %f462;  mov.f32 %f465, r0;}
	// end inline asm
	mov.b32 	%r362, 4;
	// begin inline asm
	{  .reg .f32 r0;  .reg .pred p;  shfl.sync.down.b32 r0|p, %f465, %r362, %r369, %r370;  @p add.f32 r0, r0, %f465;  mov.f32 %f468, r0;}
	// end inline asm
	mov.b32 	%r365, 8;
	// begin inline asm
	{  .reg .f32 r0;  .reg .pred p;  shfl.sync.down.b32 r0|p, %f468, %r365, %r369, %r370;  @p add.f32 r0, r0, %f468;  mov.f32 %f471, r0;}
	// end inline asm
	mov.b32 	%r368, 16;
	// begin inline asm
	{  .reg .f32 r0;  .reg .pred p;  shfl.sync.down.b32 r0|p, %f471, %r368, %r369, %r370;  @p add.f32 r0, r0, %f471;  mov.f32 %f530, r0;}
	// end inline asm
	setp.ne.s32 	%p78, %r355, 0;
	@%p78 bra 	$L__BB17_14;
	shr.u32 	%r371, %r7, 3;
	and.b32  	%r372, %r371, 124;
	mov.u32 	%r373, _ZZN3cub18CUB_300001_SM_10006detail6reduce18DeviceReduceKernelINS2_10policy_hubIfjN4cuda3std3__44plusIvEEE10Policy1000EPfjS9_fNS7_10__identityEEEvT0_PT3_T1_NS0_13GridEvenShareISH_EET2_T4_E12temp_storage;
	add.s32 	%r374, %r373, %r372;
	st.shared.f32 	[%r374+16], %f530;
$L__BB17_14:
	bar.sync 	0;
	setp.ne.s32 	%p79, %r7, 0;
	@%p79 bra 	$L__BB17_71;
	ld.shared.f32 	%f477, [_ZZN3cub18CUB_300001_SM_10006detail6reduce18DeviceReduceKernelINS2_10policy_hubIfjN4cuda3std3__44plusIvEEE10Policy1000EPfjS9_fNS7_10__identityEEEvT0_PT3_T1_NS0_13GridEvenShareISH_EET2_T4_E12temp_storage+20];
	add.f32 	%f478, %f530, %f477;
	ld.shared.f32 	%f479, [_ZZN3cub18CUB_300001_SM_10006detail6reduce18DeviceReduceKernelINS2_10policy_hubIfjN4cuda3std3__44plusIvEEE10Policy1000EPfjS9_fNS7_10__identityEEEvT0_PT3_T1_NS0_13GridEvenShareISH_EET2_T4_E12temp_storage+24];
	add.f32 	%f480, %f478, %f479;
	ld.shared.f32 	%f481, [_ZZN3cub18CUB_300001_SM_10006detail6reduce18DeviceReduceKernelINS2_10policy_hubIfjN4cuda3std3__44plusIvEEE10Policy1000EPfjS9_fNS7_10__identityEEEvT0_PT3_T1_NS0_13GridEvenShareISH_EET2_T4_E12temp_storage+28];
	add.f32 	%f482, %f480, %f481;
	ld.shared.f32 	%f483, [_ZZN3cub18CUB_300001_SM_10006detail6reduce18DeviceReduceKernelINS2_10policy_hubIfjN4cuda3std3__44plusIvEEE10Policy1000EPfjS9_fNS7_10__identityEEEvT0_PT3_T1_NS0_13GridEvenShareISH_EET2_T4_E12temp_storage+32];
	add.f32 	%f484, %f482, %f483;
	ld.shared.f32 	%f485, [_ZZN3cub18CUB_300001_SM_10006detail6reduce18DeviceReduceKernelINS2_10policy_hubIfjN4cuda3std3__44plusIvEEE10Policy1000EPfjS9_fNS7_10__identityEEEvT0_PT3_T1_NS0_13GridEvenShareISH_EET2_T4_E12temp_storage+36];
	add.f32 	%f486, %f484, %f485;
	ld.shared.f32 	%f487, [_ZZN3cub18CUB_300001_SM_10006detail6reduce18DeviceReduceKernelINS2_10policy_hubIfjN4cuda3std3__44plusIvEEE10Policy1000EPfjS9_fNS7_10__identityEEEvT0_PT3_T1_NS0_13GridEvenShareISH_EET2_T4_E12temp_storage+40];
	add.f32 	%f488, %f486, %f487;
	ld.shared.f32 	%f489, [_ZZN3cub18CUB_300001_SM_10006detail6reduce18DeviceReduceKernelINS2_10policy_hubIfjN4cuda3std3__44plusIvEEE10Policy1000EPfjS9_fNS7_10__identityEEEvT0_PT3_T1_NS0_13GridEvenShareISH_EET2_T4_E12temp_storage+44];
	add.f32 	%f490, %f488, %f489;
	ld.shared.f32 	%f491, [_ZZN3cub18CUB_300001_SM_10006detail6reduce18DeviceReduceKernelINS2_10policy_hubIfjN4cuda3std3__44plusIvEEE10Policy1000EPfjS9_fNS7_10__identityEEEvT0_PT3_T1_NS0_13GridEvenShareISH_EET2_T4_E12temp_storage+48];
	add.f32 	%f492, %f490, %f491;
	ld.shared.f32 	%f493, [_ZZN3cub18CUB_300001_SM_10006detail6reduce18DeviceReduceKernelINS2_10policy_hubIfjN4cuda3std3__44plusIvEEE10Policy1000EPfjS9_fNS7_10__identityEEEvT0_PT3_T1_NS0_13GridEvenShareISH_EET2_T4_E12temp_storage+52];
	add.f32 	%f494, %f492, %f493;
	ld.shared.f32 	%f495, [_ZZN3cub18CUB_300001_SM_10006detail6reduce18DeviceReduceKernelINS2_10policy_hubIfjN4cuda3std3__44plusIvEEE10Policy1000EPfjS9_fNS7_10__identityEEEvT0_PT3_T1_NS0_13GridEvenShareISH_EET2_T4_E12temp_storage+56];
	add.f32 	%f496, %f494, %f495;
	ld.shared.f32 	%f497, [_ZZN3cub18CUB_300001_SM_10006detail6reduce18DeviceReduceKernelINS2_10policy_hubIfjN4cuda3std3__44plusIvEEE10Policy1000EPfjS9_fNS7_10__identityEEEvT0_PT3_T1_NS0_13GridEvenShareISH_EET2_T4_E12temp_storage+60];
	add.f32 	%f498, %f496, %f497;
	ld.shared.f32 	%f499, [_ZZN3cub18CUB_300001_SM_10006detail6reduce18DeviceReduceKernelINS2_10policy_hubIfjN4cuda3std3__44plusIvEEE10Policy1000EPfjS9_fNS7_10__identityEEEvT0_PT3_T1_NS0_13GridEvenShareISH_EET2_T4_E12temp_storage+64];
	add.f32 	%f500, %f498, %f499;
	ld.shared.f32 	%f501, [_ZZN3cub18CUB_300001_SM_10006detail6reduce18DeviceReduceKernelINS2_10policy_hubIfjN4cuda3std3__44plusIvEEE10Policy1000EPfjS9_fNS7_10__identityEEEvT0_PT3_T1_NS0_13GridEvenShareISH_EET2_T4_E12temp_storage+68];
	add.f32 	%f502, %f500, %f501;
	ld.shared.f32 	%f503, [_ZZN3cub18CUB_300001_SM_10006detail6reduce18DeviceReduceKernelINS2_10policy_hubIfjN4cuda3std3__44plusIvEEE10Policy1000EPfjS9_fNS7_10__identityEEEvT0_PT3_T1_NS0_13GridEvenShareISH_EET2_T4_E12temp_storage+72];
	add.f32 	%f504, %f502, %f503;
	ld.shared.f32 	%f505, [_ZZN3cub18CUB_300001_SM_10006detail6reduce18DeviceReduceKernelINS2_10policy_hubIfjN4cuda3std3__44plusIvEEE10Policy1000EPfjS9_fNS7_10__identityEEEvT0_PT3_T1_NS0_13GridEvenShareISH_EET2_T4_E12temp_storage+76];
	add.f32 	%f530, %f504, %f505;
	bra.uni 	$L__BB17_71;
$L__BB17_16:
	// begin inline asm
	mov.u32 %r331, %laneid;
	// end inline asm
	and.b32  	%r347, %r7, 992;
	add.s32 	%r348, %r347, 32;
	setp.gt.u32 	%p60, %r348, %r6;
	not.b32 	%r349, %r347;
	add.s32 	%r350, %r6, %r349;
	selp.b32 	%r345, %r350, 31, %p60;
	mov.b32 	%r332, 1;
	mov.b32 	%r346, -1;
	// begin inline asm
	{  .reg .f32 r0;  .reg .pred p;  shfl.sync.down.b32 r0|p, %f511, %r332, %r345, %r346;  @p add.f32 r0, r0, %f511;  mov.f32 %f403, r0;}
	// end inline asm
	mov.b32 	%r335, 2;
	// begin inline asm
	{  .reg .f32 r0;  .reg .pred p;  shfl.sync.down.b32 r0|p, %f403, %r335, %r345, %r346;  @p add.f32 r0, r0, %f403;  mov.f32 %f406, r0;}
	// end inline asm
	mov.b32 	%r338, 4;
	// begin inline asm
	{  .reg .f32 r0;  .reg .pred p;  shfl.sync.down.b32 r0|p, %f406, %r338, %r345, %r346;  @p add.f32 r0, r0, %f406;  mov.f32 %f409, r0;}
	// end inline asm
	mov.b32 	%r341, 8;
	// begin inline asm
	{  .reg .f32 r0;  .reg .pred p;  shfl.sync.down.b32 r0|p, %f409, %r341, %r345, %r346;  @p add.f32 r0, r0, %f409;  mov.f32 %f412, r0;}
	// end inline asm
	mov.b32 	%r344, 16;
	// begin inline asm
	{  .reg .f32 r0;  .reg .pred p;  shfl.sync.down.b32 r0|p, %f412, %r344, %r345, %r346;  @p add.f32 r0, r0, %f412;  mov.f32 %f530, r0;}
	// end inline asm
	setp.ne.s32 	%p61, %r331, 0;
	@%p61 bra 	$L__BB17_18;
	shr.u32 	%r351, %r7, 3;
	and.b32  	%r352, %r351, 124;
	mov.u32 	%r353, _ZZN3cub18CUB_300001_SM_10006detail6reduce18DeviceReduceKernelINS2_10policy_hubIfjN4cuda3std3__44plusIvEEE10Policy1000EPfjS9_fNS7_10__identityEEEvT0_PT3_T1_NS0_13GridEvenShareISH_EET2_T4_E12temp_storage;
	add.s32 	%r354, %r353, %r352;
	st.shared.f32 	[%r354+16], %f530;
$L__BB17_18:
	bar.sync 	0;
	setp.ne.s32 	%p62, %r7, 0;
	@%p62 bra 	$L__BB17_71;
	setp.gt.u32 	%p63, %r6, 32;
	ld.shared.f32 	%f418, [_ZZN3cub18CUB_300001_SM_10006detail6reduce18DeviceReduceKernelINS2_10policy_hubIfjN4cuda3std3__44plusIvEEE10Policy1000EPfjS9_fNS7_10__identityEEEvT0_PT3_T1_NS0_13GridEvenShareISH_EET2_T4_E12temp_storage+20];
	add.f32 	%f419, %f530, %f418;
	selp.f32 	%f420, %f419, %f530, %p63;
	setp.gt.u32 	%p64, %r6, 64;
	ld.shared.f32 	%f421, [_ZZN3cub18CUB_300001_SM_10006detail6reduce18DeviceReduceKernelINS2_10policy_hubIfjN4cuda3std3__44plusIvEEE10Policy1000EPfjS9_fNS7_10__identityEEEvT0_PT3_T1_NS0_13GridEvenShareISH_EET2_T4_E12temp_storage+24];
	add.f32 	%f422, %f421, %f420;
	selp.f32 	%f423, %f422, %f420, %p64;
	setp.gt.u32 	%p65, %r6, 96;
	ld.shared.f32 	%f424, [_ZZN3cub18CUB_300001_SM_10006detail6reduce18DeviceReduceKernelINS2_10policy_hubIfjN4cuda3std3__44plusIvEEE10Policy1000EPfjS9_fNS7_10__identityEEEvT0_PT3_T1_NS0_13GridEvenShareISH_EET2_T4_E12temp_storage+28];
	add.f32 	%f425, %f424, %f423;
	selp.f32 	%f426, %f425, %f423, %p65;
	setp.gt.u32 	%p66, %r6, 128;
	ld.shared.f32 	%f427, [_ZZN3cub18CUB_300001_SM_10006detail6reduce18DeviceReduceKernelINS2_10policy_hubIfjN4cuda3std3__44plusIvEEE10Policy1000EPfjS9_fNS7_10__identityEEEvT0_PT3_T1_NS0_13GridEvenShareISH_EET2_T4_E12temp_storage+32];
	add.f32 	%f428, %f427, %f426;
	selp.f32 	%f429, %f428, %f426, %p66;
	setp.gt.u32 	%p67, %r6, 160;
	ld.shared.f32 	%f430, [_ZZN3cub18CUB_300001_SM_10006detail6reduce18DeviceReduceKernelINS2_10policy_hubIfjN4cuda3std3__44plusIvEEE10Policy1000EPfjS9_fNS7_10__identityEEEvT0_PT3_T1_NS0_13GridEvenShareISH_EET2_T4_E12temp_storage+36];
	add.f32 	%f431, %f430, %f429;
	selp.f32 	%f432, %f431, %f429, %p67;
	setp.gt.u32 	%p68, %r6, 192;
	ld.shared.f32 	%f433, [_ZZN3cub18CUB_300001_SM_10006detail6reduce18DeviceReduceKernelINS2_10policy_hubIfjN4cuda3std3__44plusIvEEE10Policy1000EPfjS9_fNS7_10__identityEEEvT0_PT3_T1_NS0_13GridEvenShareISH_EET2_T4_E12temp_storage+40];
	add.f32 	%f434, %f433, %f432;
	selp.f32 	%f435, %f434, %f432, %p68;
	setp.gt.u32 	%p69, %r6, 224;
	ld.shared.f32 	%f436, [_ZZN3cub18CUB_300001_SM_10006detail6reduce18DeviceReduceKernelINS2_10policy_hubIfjN4cuda3std3__44plusIvEEE10Policy1000EPfjS9_fNS7_10__identityEEEvT0_PT3_T1_NS0_13GridEvenShareISH_EET2_T4_E12temp_storage+44];
	add.f32 	%f437, %f436, %f435;
	selp.f32 	%f438, %f437, %f435, %p69;
	setp.gt.u32 	%p70, %r6, 256;
	ld.shared.f32 	%f439, [_ZZN3cub18CUB_300001_SM_10006detail6reduce18DeviceReduceKernelINS2_10policy_hubIfjN4cuda3std3__44plusIvEEE10Policy1000EPfjS9_fNS7_10__identityEEEvT0_PT3_T1_NS0_13GridEvenShareISH_EET2_T4_E12temp_storage+48];
	add.f32 	%f440, %f439, %f438;
	selp.f32 	%f441, %f440, %f438, %p70;
	setp.gt.u32 	%p71, %r6, 288;
	ld.shared.f32 	%f442, [_ZZN3cub18CUB_300001_SM_10006detail6reduce18DeviceReduceKernelINS2_10policy_hubIfjN4cuda3std3__44plusIvEEE10Policy1000EPfjS9_fNS7_10__identityEEEvT0_PT3_T1_NS0_13GridEvenShareISH_EET2_T4_E12temp_storage+52];
	add.f32 	%f443, %f442, %f441;
	selp.f32 	%f444, %f443, %f441, %p71;
	setp.gt.u32 	%p72, %r6, 320;
	ld.shared.f32 	%f445, [_ZZN3cub18CUB_300001_SM_10006detail6reduce18DeviceReduceKernelINS2_10policy_hubIfjN4cuda3std3__44plusIvEEE10Policy1000EPfjS9_fNS7_10__identityEEEvT0_PT3_T1_NS0_13GridEvenShareISH_EET2_T4_E12temp_storage+56];
	add.f32 	%f446, %f445, %f444;
	selp.f32 	%f447, %f446, %f444, %p72;
	setp.gt.u32 	%p73, %r6, 352;
	ld.shared.f32 	%f448, [_ZZN3cub18CUB_300001_SM_10006detail6reduce18DeviceReduceKernelINS2_10policy_hubIfjN4cuda3std3__44plusIvEEE10Policy1000EPfjS9_fNS7_10__identityEEEvT0_PT3_T1_NS0_13GridEvenShareISH_EET2_T4_E12temp_storage+60];
	add.f32 	%f449, %f448, %f447;
	selp.f32 	%f450, %f449, %f447, %p73;
	setp.gt.u32 	%p74, %r6, 384;
	ld.shared.f32 	%f451, [_ZZN3cub18CUB_300001_SM_10006detail6reduce18DeviceReduceKernelINS2_10policy_hubIfjN4cuda3std3__44plusIvEEE10Policy1000EPfjS9_fNS7_10__identityEEEvT0_PT3_T1_NS0_13GridEvenShareISH_EET2_T4_E12temp_storage+64];
	add.f32 	%f452, %f451, %f450;
	selp.f32 	%f453, %f452, %f450, %p74;
	setp.gt.u32 	%p75, %r6, 416;
	ld.shared.f32 	%f454, [_ZZN3cub18CUB_300001_SM_10006detail6reduce18DeviceReduceKernelINS2_10policy_hubIfjN4cuda3std3__44plusIvEEE10Policy1000EPfjS9_fNS7_10__identityEEEvT0_PT3_T1_NS0_13GridEvenShareISH_EET2_T4_E12temp_storage+68];
	add.f32 	%f455, %f454, %f453;
	selp.f32 	%f456, %f455, %f453, %p75;
	setp.gt.u32 	%p76, %r6, 448;
	ld.shared.f32 	%f457, [_ZZN3cub18CUB_300001_SM_10006detail6reduce18DeviceReduceKernelINS2_10policy_hubIfjN4cuda3std3__44plusIvEEE10Policy1000EPfjS9_fNS7_10__identityEEEvT0_PT3_T1_NS0_13GridEvenShareISH_EET2_T4_E12temp_storage+72];
	add.f32 	%f458, %f457, %f456;
	selp.f32 	%f459, %f458, %f456, %p76;
	setp.gt.u32 	%p77, %r6, 480;
	ld.shared.f32 	%f460, [_ZZN3cub18CUB_300001_SM_10006detail6reduce18DeviceReduceKernelINS2_10policy_hubIfjN4cuda3std3__44plusIvEEE10Policy1000EPfjS9_fNS7_10__identityEEEvT0_PT3_T1_NS0_13GridEvenShareISH_EET2_T4_E12temp_storage+76];
	add.f32 	%f461, %f460, %f459;
	selp.f32 	%f530, %f461, %f459, %p77;
	bra.uni 	$L__BB17_71;
$L__BB17_20:
	mov.u32 	%r26, %tid.x;
	shl.b32 	%r27, %r26, 1;
	add.s32 	%r240, %r5, %r27;
	mul.wide.u32 	%rd76, %r240, 4;
	add.s64 	%rd61, %rd1, %rd76;
	// begin inline asm
	ld.global.nc.u64 %rd60, [%rd61];
	// end inline asm
	mov.b64 	{%r241, %r242}, %rd60;
	mov.b32 	%f279, %r242;
	mov.b32 	%f280, %r241;
	add.s64 	%rd63, %rd61, 4096;
	// begin inline asm
	ld.global.nc.u64 %rd62, [%rd63];
	// end inline asm
	mov.b64 	{%r243, %r244}, %rd62;
	mov.b32 	%f281, %r244;
	mov.b32 	%f282, %r243;
	add.s64 	%rd65, %rd61, 8192;
	// begin inline asm
	ld.global.nc.u64 %rd64, [%rd65];
	// end inline asm
	mov.b64 	{%r245, %r246}, %rd64;
	mov.b32 	%f283, %r246;
	mov.b32 	%f284, %r245;
	add.s64 	%rd67, %rd61, 12288;
	// begin inline asm
	ld.global.nc.u64 %rd66, [%rd67];
	// end inline asm
	mov.b64 	{%r247, %r248}, %rd66;
	mov.b32 	%f285, %r248;
	mov.b32 	%f286, %r247;
	add.s64 	%rd69, %rd61, 16384;
	// begin inline asm
	ld.global.nc.u64 %rd68, [%rd69];
	// end inline asm
	mov.b64 	{%r249, %r250}, %rd68;
	mov.b32 	%f287, %r250;
	mov.b32 	%f288, %r249;
	add.s64 	%rd71, %rd61, 20480;
	// begin inline asm
	ld.global.nc.u64 %rd70, [%rd71];
	// end inline asm
	mov.b64 	{%r251, %r252}, %rd70;
	mov.b32 	%f289, %r252;
	mov.b32 	%f290, %r251;
	add.s64 	%rd73, %rd61, 24576;
	// begin inline asm
	ld.global.nc.u64 %rd72, [%rd73];
	// end inline asm
	mov.b64 	{%r253, %r254}, %rd72;
	mov.b32 	%f291, %r254;
	mov.b32 	%f292, %r253;
	add.s64 	%rd75, %rd61, 28672;
	// begin inline asm
	ld.global.nc.u64 %rd74, [%rd75];
	// end inline asm
	mov.b64 	{%r255, %r256}, %rd74;
	mov.b32 	%f293, %r256;
	mov.b32 	%f294, %r255;
	add.f32 	%f295, %f280, %f279;
	add.f32 	%f296, %f282, %f281;
	add.f32 	%f297, %f284, %f283;
	add.f32 	%f298, %f286, %f285;
	add.f32 	%f299, %f288, %f287;
	add.f32 	%f300, %f290, %f289;
	add.f32 	%f301, %f292, %f291;
	add.f32 	%f302, %f294, %f293;
	add.f32 	%f303, %f295, %f296;
	add.f32 	%f304, %f297, %f298;
	add.f32 	%f305, %f299, %f300;
	add.f32 	%f306, %f301, %f302;
	add.f32 	%f307, %f303, %f304;
	add.f32 	%f308, %f305, %f306;
	add.f32 	%f517, %f307, %f308;
	setp.lt.u32 	%p42, %r6, %r4;
	@%p42 bra 	$L__BB17_32;
	add.s32 	%r28, %r4, %r5;
	add.s32 	%r384, %r28, 512;
	add.s32 	%r383, %r28, %r26;
	mov.b32 	%r385, 0;
$L__BB17_22:
	add.s32 	%r5, %r5, %r4;
	add.s32 	%r258, %r1, -8192;
	setp.gt.u32 	%p43, %r5, %r258;
	@%p43 bra 	$L__BB17_24;
	add.s32 	%r259, %r5, %r27;
	mul.wide.u32 	%rd93, %r259, 4;
	add.s64 	%rd78, %rd1, %rd93;
	// begin inline asm
	ld.global.nc.u64 %rd77, [%rd78];
	// end inline asm
	mov.b64 	{%r260, %r261}, %rd77;
	mov.b32 	%f309, %r261;
	mov.b32 	%f310, %r260;
	add.s64 	%rd80, %rd78, 4096;
	// begin inline asm
	ld.global.nc.u64 %rd79, [%rd80];
	// end inline asm
	mov.b64 	{%r262, %r263}, %rd79;
	mov.b32 	%f311, %r263;
	mov.b32 	%f312, %r262;
	add.s64 	%rd82, %rd78, 8192;
	// begin inline asm
	ld.global.nc.u64 %rd81, [%rd82];
	// end inline asm
	mov.b64 	{%r264, %r265}, %rd81;
	mov.b32 	%f313, %r265;
	mov.b32 	%f314, %r264;
	add.s64 	%rd84, %rd78, 12288;
	// begin inline asm
	ld.global.nc.u64 %rd83, [%rd84];
	// end inline asm
	mov.b64 	{%r266, %r267}, %rd83;
	mov.b32 	%f315, %r267;
	mov.b32 	%f316, %r266;
	add.s64 	%rd86, %rd78, 16384;
	// begin inline asm
	ld.global.nc.u64 %rd85, [%rd86];
	// end inline asm
	mov.b64 	{%r268, %r269}, %rd85;
	mov.b32 	%f317, %r269;
	mov.b32 	%f318, %r268;
	add.s64 	%rd88, %rd78, 20480;
	// begin inline asm
	ld.global.nc.u64 %rd87, [%rd88];
	// end inline asm
	mov.b64 	{%r270, %r271}, %rd87;
	mov.b32 	%f319, %r271;
	mov.b32 	%f320, %r270;
	add.s64 	%rd90, %rd78, 24576;
	// begin inline asm
	ld.global.nc.u64 %rd89, [%rd90];
	// end inline asm
	mov.b64 	{%r272, %r273}, %rd89;
	mov.b32 	%f321, %r273;
	mov.b32 	%f322, %r272;
	add.s64 	%rd92, %rd78, 28672;
	// begin inline asm
	ld.global.nc.u64 %rd91, [%rd92];
	// end inline asm
	mov.b64 	{%r274, %r275}, %rd91;
	mov.b32 	%f323, %r275;
	mov.b32 	%f324, %r274;
	add.f32 	%f325, %f517, %f310;
	add.f32 	%f326, %f309, %f312;
	add.f32 	%f327, %f311, %f314;
	add.f32 	%f328, %f313, %f316;
	add.f32 	%f329, %f315, %f318;
	add.f32 	%f330, %f317, %f320;
	add.f32 	%f331, %f319, %f322;
	add.f32 	%f332, %f321, %f324;
	add.f32 	%f333, %f325, %f326;
	add.f32 	%f334, %f327, %f328;
	add.f32 	%f335, %f329, %f330;
	add.f32 	%f336, %f331, %f332;
	add.f32 	%f337, %f333, %f334;
	add.f32 	%f338, %f335, %f336;
	add.f32 	%f339, %f337, %f338;
	add.f32 	%f517, %f339, %f323;
	sub.s32 	%r276, %r1, %r5;
	setp.lt.u32 	%p44, %r276, %r4;
	add.s32 	%r385, %r385, 1;
	add.s32 	%r384, %r384, %r4;
	add.s32 	%r383, %r383, %r4;
	@%p44 bra 	$L__BB17_32;
	bra.uni 	$L__BB17_22;
$L__BB17_24:
	setp.le.u32 	%p45, %r1, %r5;
	@%p45 bra 	$L__BB17_32;
	sub.s32 	%r39, %r1, %r5;
	setp.ge.s32 	%p46, %r26, %r39;
	@%p46 bra 	$L__BB17_32;
	not.b32 	%r277, %r26;
	add.s32 	%r278, %r1, %r277;
	sub.s32 	%r279, %r278, %r28;
	mul.lo.s32 	%r280, %r2, %r385;
	shl.b32 	%r281, %r280, 13;
	sub.s32 	%r40, %r279, %r281;
	shr.u32 	%r282, %r278, 9;
	add.s32 	%r41, %r282, 1;
	and.b32  	%r283, %r278, 1536;
	setp.eq.s32 	%p47, %r283, 1536;
	mov.u32 	%r390, %r26;
	@%p47 bra 	$L__BB17_29;
	and.b32  	%r284, %r41, 3;
	neg.s32 	%r387, %r284;
	mov.u32 	%r390, %r26;
$L__BB17_28:
	.pragma "nounroll";
	mul.wide.u32 	%rd95, %r383, 4;
	add.s64 	%rd94, %rd1, %rd95;
	// begin inline asm
	ld.global.nc.u32 %r285, [%rd94];
	// end inline asm
	mov.b32 	%f341, %r285;
	add.f32 	%f517, %f517, %f341;
	add.s32 	%r390, %r390, 512;
	add.s32 	%r383, %r383, 512;
	add.s32 	%r387, %r387, 1;
	setp.ne.s32 	%p48, %r387, 0;
	@%p48 bra 	$L__BB17_28;
$L__BB17_29:
	setp.lt.u32 	%p49, %r40, 1536;
	@%p49 bra 	$L__BB17_32;
	add.s32 	%r392, %r390, 1024;
	add.s32 	%r391, %r390, %r384;
$L__BB17_31:
	add.s32 	%r290, %r391, -512;
	mul.wide.u32 	%rd100, %r290, 4;
	add.s64 	%rd96, %rd1, %rd100;
	// begin inline asm
	ld.global.nc.u32 %r286, [%rd96];
	// end inline asm
	mov.b32 	%f342, %r286;
	add.f32 	%f343, %f517, %f342;
	mul.wide.u32 	%rd101, %r391, 4;
	add.s64 	%rd97, %rd1, %rd101;
	// begin inline asm
	ld.global.nc.u32 %r287, [%rd97];
	// end inline asm
	mov.b32 	%f344, %r287;
	add.f32 	%f345, %f343, %f344;
	add.s32 	%r291, %r391, 512;
	mul.wide.u32 	%rd102, %r291, 4;
	add.s64 	%rd98, %rd1, %rd102;
	// begin inline asm
	ld.global.nc.u32 %r288, [%rd98];
	// end inline asm
	mov.b32 	%f346, %r288;
	add.f32 	%f347, %f345, %f346;
	add.s32 	%r292, %r391, 1024;
	mul.wide.u32 	%rd103, %r292, 4;
	add.s64 	%rd99, %rd1, %rd103;
	// begin inline asm
	ld.global.nc.u32 %r289, [%rd99];
	// end inline asm
	mov.b32 	%f348, %r289;
	add.f32 	%f517, %f347, %f348;
	add.s32 	%r54, %r392, 2048;
	add.s32 	%r293, %r392, 1024;
	add.s32 	%r391, %r391, 2048;
	setp.lt.s32 	%p50, %r293, %r39;
	mov.u32 	%r392, %r54;
	@%p50 bra 	$L__BB17_31;
$L__BB17_32:
	// begin inline asm
	mov.u32 %r294, %laneid;
	// end inline asm
	mov.b32 	%r295, 1;
	mov.b32 	%r308, 31;
	mov.b32 	%r309, -1;
	// begin inline asm
	{  .reg .f32 r0;  .reg .pred p;  shfl.sync.down.b32 r0|p, %f517, %r295, %r308, %r309;  @p add.f32 r0, r0, %f517;  mov.f32 %f349, r0;}
	// end inline asm
	mov.b32 	%r298, 2;
	// begin inline asm
	{  .reg .f32 r0;  .reg .pred p;  shfl.sync.down.b32 r0|p, %f349, %r298, %r308, %r309;  @p add.f32 r0, r0, %f349;  mov.f32 %f352, r0;}
	// end inline asm
	mov.b32 	%r301, 4;
	// begin inline asm
	{  .reg .f32 r0;  .reg .pred p;  shfl.sync.down.b32 r0|p, %f352, %r301, %r308, %r309;  @p add.f32 r0, r0, %f352;  mov.f32 %f355, r0;}
	// end inline asm
	mov.b32 	%r304, 8;
	// begin inline asm
	{  .reg .f32 r0;  .reg .pred p;  shfl.sync.down.b32 r0|p, %f355, %r304, %r308, %r309;  @p add.f32 r0, r0, %f355;  mov.f32 %f358, r0;}
	// end inline asm
	mov.b32 	%r307, 16;
	// begin inline asm
	{  .reg .f32 r0;  .reg .pred p;  shfl.sync.down.b32 r0|p, %f358, %r307, %r308, %r309;  @p add.f32 r0, r0, %f358;  mov.f32 %f530, r0;}
	// end inline asm
	setp.ne.s32 	%p51, %r294, 0;
	@%p51 bra 	$L__BB17_34;
	shr.u32 	%r310, %r26, 3;
	and.b32  	%r311, %r310, 124;
	mov.u32 	%r312, _ZZN3cub18CUB_300001_SM_10006detail6reduce18DeviceReduceKernelINS2_10policy_hubIfjN4cuda3std3__44plusIvEEE10Policy1000EPfjS9_fNS7_10__identityEEEvT0_PT3_T1_NS0_13GridEvenShareISH_EET2_T4_E12temp_storage;
	add.s32 	%r313, %r312, %r311;
	st.shared.f32 	[%r313+16], %f530;
$L__BB17_34:
	bar.sync 	0;
	setp.ne.s32 	%p52, %r26, 0;
	@%p52 bra 	$L__BB17_71;
	ld.shared.f32 	%f364, [_ZZN3cub18CUB_300001_SM_10006detail6reduce18DeviceReduceKernelINS2_10policy_hubIfjN4cuda3std3__44plusIvEEE10Policy1000EPfjS9_fNS7_10__identityEEEvT0_PT3_T1_NS0_13GridEvenShareISH_EET2_T4_E12temp_storage+20];
	add.f32 	%f365, %f530, %f364;
	ld.shared.f32 	%f366, [_ZZN3cub18CUB_300001_SM_10006detail6reduce18DeviceReduceKernelINS2_10policy_hubIfjN4cuda3std3__44plusIvEEE10Policy1000EPfjS9_fNS7_10__identityEEEvT0_PT3_T1_NS0_13GridEvenShareISH_EET2_T4_E12temp_storage+24];
	add.f32 	%f367, %f365, %f366;
	ld.shared.f32 	%f368, [_ZZN3cub18CUB_300001_SM_10006detail6reduce18DeviceReduceKernelINS2_10policy_hubIfjN4cuda3std3__44plusIvEEE10Policy1000EPfjS9_fNS7_10__identityEEEvT0_PT3_T1_NS0_13GridEvenShareISH_EET2_T4_E12temp_storage+28];
	add.f32 	%f369, %f367, %f368;
	ld.shared.f32 	%f370, [_ZZN3cub18CUB_300001_SM_10006detail6reduce18DeviceReduceKernelINS2_10policy_hubIfjN4cuda3std3__44plusIvEEE10Policy1000EPfjS9_fNS7_10__identityEEEvT0_PT3_T1_NS0_13GridEvenShareISH_EET2_T4_E12temp_storage+32];
	add.f32 	%f371, %f369, %f370;
	ld.shared.f32 	%f372, [_ZZN3cub18CUB_300001_SM_10006detail6reduce18DeviceReduceKernelINS2_10policy_hubIfjN4cuda3std3__44plusIvEEE10Policy1000EPfjS9_fNS7_10__identityEEEvT0_PT3_T1_NS0_13GridEvenShareISH_EET2_T4_E12temp_storage+36];
	add.f32 	%f373, %f371, %f372;
	ld.shared.f32 	%f374, [_ZZN3cub18CUB_300001_SM_10006detail6reduce18DeviceReduceKernelINS2_10policy_hubIfjN4cuda3std3__44plusIvEEE10Policy1000EPfjS9_fNS7_10__identityEEEvT0_PT3_T1_NS0_13GridEvenShareISH_EET2_T4_E12temp_storage+40];
	add.f32 	%f375, %f373, %f374;
	ld.shared.f32 	%f376, [_ZZN3cub18CUB_300001_SM_10006detail6reduce18DeviceReduceKernelINS2_10policy_hubIfjN4cuda3std3__44plusIvEEE10Policy1000EPfjS9_fNS7_10__identityEEEvT0_PT3_T1_NS0_13GridEvenShareISH_EET2_T4_E12temp_storage+44];
	add.f32 	%f377, %f375, %f376;
	ld.shared.f32 	%f378, [_ZZN3cub18CUB_300001_SM_10006detail6reduce18DeviceReduceKernelINS2_10policy_hubIfjN4cuda3std3__44plusIvEEE10Policy1000EPfjS9_fNS7_10__identityEEEvT0_PT3_T1_NS0_13GridEvenShareISH_EET2_T4_E12temp_storage+48];
	add.f32 	%f379, %f377, %f378;
	ld.shared.f32 	%f380, [_ZZN3cub18CUB_300001_SM_10006detail6reduce18DeviceReduceKernelINS2_10policy_hubIfjN4cuda3std3__44plusIvEEE10Policy1000EPfjS9_fNS7_10__identityEEEvT0_PT3_T1_NS0_13GridEvenShareISH_EET2_T4_E12temp_storage+52];
	add.f32 	%f381, %f379, %f380;
	ld.shared.f32 	%f382, [_ZZN3cub18CUB_300001_SM_10006detail6reduce18DeviceReduceKernelINS2_10policy_hubIfjN4cuda3std3__44plusIvEEE10Policy1000EPfjS9_fNS7_10__identityEEEvT0_PT3_T1_NS0_13GridEvenShareISH_EET2_T4_E12temp_storage+56];
	add.f32 	%f383, %f381, %f382;
	ld.shared.f32 	%f384, [_ZZN3cub18CUB_300001_SM_10006detail6reduce18DeviceReduceKernelINS2_10policy_hubIfjN4cuda3std3__44plusIvEEE10Policy1000EPfjS9_fNS7_10__identityEEEvT0_PT3_T1_NS0_13GridEvenShareISH_EET2_T4_E12temp_storage+60];
	add.f32 	%f385, %f383, %f384;
	ld.shared.f32 	%f386, [_ZZN3cub18CUB_300001_SM_10006detail6reduce18DeviceReduceKernelINS2_10policy_hubIfjN4cuda3std3__44plusIvEEE10Policy1000EPfjS9_fNS7_10__identityEEEvT0_PT3_T1_NS0_13GridEvenShareISH_EET2_T4_E12temp_storage+64];
	add.f32 	%f387, %f385, %f386;
	ld.shared.f32 	%f388, [_ZZN3cub18CUB_300001_SM_10006detail6reduce18DeviceReduceKernelINS2_10policy_hubIfjN4cuda3std3__44plusIvEEE10Policy1000EPfjS9_fNS7_10__identityEEEvT0_PT3_T1_NS0_13GridEvenShareISH_EET2_T4_E12temp_storage+68];
	add.f32 	%f389, %f387, %f388;
	ld.shared.f32 	%f390, [_ZZN3cub18CUB_300001_SM_10006detail6reduce18DeviceReduceKernelINS2_10policy_hubIfjN4cuda3std3__44plusIvEEE10Policy1000EPfjS9_fNS7_10__identityEEEvT0_PT3_T1_NS0_13GridEvenShareISH_EET2_T4_E12temp_storage+72];
	add.f32 	%f391, %f389, %f390;
	ld.shared.f32 	%f392, [_ZZN3cub18CUB_300001_SM_10006detail6reduce18DeviceReduceKernelINS2_10policy_hubIfjN4cuda3std3__44plusIvEEE10Policy1000EPfjS9_fNS7_10__identityEEEvT0_PT3_T1_NS0_13GridEvenShareISH_EET2_T4_E12temp_storage+76];
	add.f32 	%f530, %f391, %f392;
	bra.uni 	$L__BB17_71;
$L__BB17_36:
	sub.s32 	%r56, %r1, %r5;
	setp.gt.u32 	%p2, %r56, 8191;
	@%p2 bra 	$L__BB17_55;
	mov.u32 	%r57, %tid.x;
	setp.ge.u32 	%p14, %r57, %r56;
	mov.f32 	%f523, 0f00000000;
	mov.u32 	%r397, %r57;
	@%p14 bra 	$L__BB17_39;
	add.s32 	%r180, %r5, %r57;
	mul.wide.u32 	%rd49, %r180, 4;
	add.s64 	%rd48, %rd1, %rd49;
	// begin inline asm
	ld.global.nc.u32 %r179, [%rd48];
	// end inline asm
	mov.b32 	%f523, %r179;
	add.s32 	%r397, %r57, 512;
$L__BB17_39:
	setp.ge.u32 	%p15, %r397, %r56;
	@%p15 bra 	$L__BB17_46;
	not.b32 	%r181, %r397;
	add.s32 	%r60, %r1, %r181;
	and.b32  	%r182, %r60, 1536;
	setp.eq.s32 	%p16, %r182, 1536;
	@%p16 bra 	$L__BB17_43;
	add.s32 	%r395, %r397, %r5;
	shr.u32 	%r183, %r60, 9;
	add.s32 	%r184, %r183, 1;
	and.b32  	%r185, %r184, 3;
	neg.s32 	%r394, %r185;
$L__BB17_42:
	.pragma "nounroll";
	mul.wide.u32 	%rd51, %r395, 4;
	add.s64 	%rd50, %rd1, %rd51;
	// begin inline asm
	ld.global.nc.u32 %r186, [%rd50];
	// end inline asm
	mov.b32 	%f168, %r186;
	add.f32 	%f523, %f523, %f168;
	add.s32 	%r397, %r397, 512;
	add.s32 	%r395, %r395, 512;
	add.s32 	%r394, %r394, 1;
	setp.ne.s32 	%p17, %r394, 0;
	@%p17 bra 	$L__BB17_42;
$L__BB17_43:
	sub.s32 	%r187, %r60, %r5;
	setp.lt.u32 	%p18, %r187, 1536;
	@%p18 bra 	$L__BB17_46;
	add.s32 	%r399, %r397, 1024;
	add.s32 	%r398, %r397, %r5;
$L__BB17_45:
	mul.wide.u32 	%rd56, %r398, 4;
	add.s64 	%rd52, %rd1, %rd56;
	// begin inline asm
	ld.global.nc.u32 %r188, [%rd52];
	// end inline asm
	mov.b32 	%f169, %r188;
	add.f32 	%f170, %f523, %f169;
	add.s32 	%r192, %r398, 512;
	mul.wide.u32 	%rd57, %r192, 4;
	add.s64 	%rd53, %rd1, %rd57;
	// begin inline asm
	ld.global.nc.u32 %r189, [%rd53];
	// end inline asm
	mov.b32 	%f171, %r189;
	add.f32 	%f172, %f170, %f171;
	add.s32 	%r193, %r398, 1024;
	mul.wide.u32 	%rd58, %r193, 4;
	add.s64 	%rd54, %rd1, %rd58;
	// begin inline asm
	ld.global.nc.u32 %r190, [%rd54];
	// end inline asm
	mov.b32 	%f173, %r190;
	add.f32 	%f174, %f172, %f173;
	add.s32 	%r194, %r398, 1536;
	mul.wide.u32 	%rd59, %r194, 4;
	add.s64 	%rd55, %rd1, %rd59;
	// begin inline asm
	ld.global.nc.u32 %r191, [%rd55];
	// end inline asm
	mov.b32 	%f175, %r191;
	add.f32 	%f523, %f174, %f175;
	add.s32 	%r74, %r399, 2048;
	add.s32 	%r195, %r399, 1024;
	add.s32 	%r398, %r398, 2048;
	setp.lt.s32 	%p19, %r195, %r56;
	mov.u32 	%r399, %r74;
	@%p19 bra 	$L__BB17_45;
$L__BB17_46:
	setp.lt.u32 	%p20, %r56, 512;
	@%p20 bra 	$L__BB17_51;
	// begin inline asm
	mov.u32 %r220, %laneid;
	// end inline asm
	mov.b32 	%r221, 1;
	mov.b32 	%r234, 31;
	mov.b32 	%r235, -1;
	// begin inline asm
	{  .reg .f32 r0;  .reg .pred p;  shfl.sync.down.b32 r0|p, %f523, %r221, %r234, %r235;  @p add.f32 r0, r0, %f523;  mov.f32 %f235, r0;}
	// end inline asm
	mov.b32 	%r224, 2;
	// begin inline asm
	{  .reg .f32 r0;  .reg .pred p;  shfl.sync.down.b32 r0|p, %f235, %r224, %r234, %r235;  @p add.f32 r0, r0, %f235;  mov.f32 %f238, r0;}
	// end inline asm
	mov.b32 	%r227, 4;
	// begin inline asm
	{  .reg .f32 r0;  .reg .pred p;  shfl.sync.down.b32 r0|p, %f238, %r227, %r234, %r235;  @p add.f32 r0, r0, %f238;  mov.f32 %f241, r0;}
	// end inline asm
	mov.b32 	%r230, 8;
	// begin inline asm
	{  .reg .f32 r0;  .reg .pred p;  shfl.sync.down.b32 r0|p, %f241, %r230, %r234, %r235;  @p add.f32 r0, r0, %f241;  mov.f32 %f244, r0;}
	// end inline asm
	mov.b32 	%r233, 16;
	// begin inline asm
	{  .reg .f32 r0;  .reg .pred p;  shfl.sync.down.b32 r0|p, %f244, %r233, %r234, %r235;  @p add.f32 r0, r0, %f244;  mov.f32 %f530, r0;}
	// end inline asm
	setp.ne.s32 	%p39, %r220, 0;
	@%p39 bra 	$L__BB17_49;
	shr.u32 	%r236, %r57, 3;
	and.b32  	%r237, %r236, 124;
	mov.u32 	%r238, _ZZN3cub18CUB_300001_SM_10006detail6reduce18DeviceReduceKernelINS2_10policy_hubIfjN4cuda3std3__44plusIvEEE10Policy1000EPfjS9_fNS7_10__identityEEEvT0_PT3_T1_NS0_13GridEvenShareISH_EET2_T4_E12temp_storage;
	add.s32 	%r239, %r238, %r237;
	st.shared.f32 	[%r239+16], %f530;
$L__BB17_49:
	bar.sync 	0;
	setp.ne.s32 	%p40, %r57, 0;
	@%p40 bra 	$L__BB17_71;
	ld.shared.f32 	%f250, [_ZZN3cub18CUB_300001_SM_10006detail6reduce18DeviceReduceKernelINS2_10policy_hubIfjN4cuda3std3__44plusIvEEE10Policy1000EPfjS9_fNS7_10__identityEEEvT0_PT3_T1_NS0_13GridEvenShareISH_EET2_T4_E12temp_storage+20];
	add.f32 	%f251, %f530, %f250;
	ld.shared.f32 	%f252, [_ZZN3cub18CUB_300001_SM_10006detail6reduce18DeviceReduceKernelINS2_10policy_hubIfjN4cuda3std3__44plusIvEEE10Policy1000EPfjS9_fNS7_10__identityEEEvT0_PT3_T1_NS0_13GridEvenShareISH_EET2_T4_E12temp_storage+24];
	add.f32 	%f253, %f251, %f252;
	ld.shared.f32 	%f254, [_ZZN3cub18CUB_300001_SM_10006detail6reduce18DeviceReduceKernelINS2_10policy_hubIfjN4cuda3std3__44plusIvEEE10Policy1000EPfjS9_fNS7_10__identityEEEvT0_PT3_T1_NS0_13GridEvenShareISH_EET2_T4_E12temp_storage+28];
	add.f32 	%f255, %f253, %f254;
	ld.shared.f32 	%f256, [_ZZN3cub18CUB_300001_SM_10006detail6reduce18DeviceReduceKernelINS2_10policy_hubIfjN4cuda3std3__44plusIvEEE10Policy1000EPfjS9_fNS7_10__identityEEEvT0_PT3_T1_NS0_13GridEvenShareISH_EET2_T4_E12temp_storage+32];
	add.f32 	%f257, %f255, %f256;
	ld.shared.f32 	%f258, [_ZZN3cub18CUB_300001_SM_10006detail6reduce18DeviceReduceKernelINS2_10policy_hubIfjN4cuda3std3__44plusIvEEE10Policy1000EPfjS9_fNS7_10__identityEEEvT0_PT3_T1_NS0_13GridEvenShareISH_EET2_T4_E12temp_storage+36];
	add.f32 	%f259, %f257, %f258;
	ld.shared.f32 	%f260, [_ZZN3cub18CUB_300001_SM_10006detail6reduce18DeviceReduceKernelINS2_10policy_hubIfjN4cuda3std3__44plusIvEEE10Policy1000EPfjS9_fNS7_10__identityEEEvT0_PT3_T1_NS0_13GridEvenShareISH_EET2_T4_E12temp_storage+40];
	add.f32 	%f261, %f259, %f260;
	ld.shared.f32 	%f262, [_ZZN3cub18CUB_300001_SM_10006detail6reduce18DeviceReduceKernelINS2_10policy_hubIfjN4cuda3std3__44plusIvEEE10Policy1000EPfjS9_fNS7_10__identityEEEvT0_PT3_T1_NS0_13GridEvenShareISH_EET2_T4_E12temp_storage+44];
	add.f32 	%f263, %f261, %f262;
	ld.shared.f32 	%f264, [_ZZN3cub18CUB_300001_SM_10006detail6reduce18DeviceReduceKernelINS2_10policy_hubIfjN4cuda3std3__44plusIvEEE10Policy1000EPfjS9_fNS7_10__identityEEEvT0_PT3_T1_NS0_13GridEvenShareISH_EET2_T4_E12temp_storage+48];
	add.f32 	%f265, %f263, %f264;
	ld.shared.f32 	%f266, [_ZZN3cub18CUB_300001_SM_10006detail6reduce18DeviceReduceKernelINS2_10policy_hubIfjN4cuda3std3__44plusIvEEE10Policy1000EPfjS9_fNS7_10__identityEEEvT0_PT3_T1_NS0_13GridEvenShareISH_EET2_T4_E12temp_storage+52];
	add.f32 	%f267, %f265, %f266;
	ld.shared.f32 	%f268, [_ZZN3cub18CUB_300001_SM_10006detail6reduce18DeviceReduceKernelINS2_10policy_hubIfjN4cuda3std3__44plusIvEEE10Policy1000EPfjS9_fNS7_10__identityEEEvT0_PT3_T1_NS0_13GridEvenShareISH_EET2_T4_E12temp_storage+56];
	add.f32 	%f269, %f267, %f268;
	ld.shared.f32 	%f270, [_ZZN3cub18CUB_300001_SM_10006detail6reduce18DeviceReduceKernelINS2_10policy_hubIfjN4cuda3std3__44plusIvEEE10Policy1000EPfjS9_fNS7_10__identityEEEvT0_PT3_T1_NS0_13GridEvenShareISH_EET2_T4_E12temp_storage+60];
	add.f32 	%f271, %f269, %f270;
	ld.shared.f32 	%f272, [_ZZN3cub18CUB_300001_SM_10006detail6reduce18DeviceReduceKernelINS2_10policy_hubIfjN4cuda3std3__44plusIvEEE10Policy1000EPfjS9_fNS7_10__identityEEEvT0_PT3_T1_NS0_13GridEvenShareISH_EET2_T4_E12temp_storage+64];
	add.f32 	%f273, %f271, %f272;
	ld.shared.f32 	%f274, [_ZZN3cub18CUB_300001_SM_10006detail6reduce18DeviceReduceKernelINS2_10policy_hubIfjN4cuda3std3__44plusIvEEE10Policy1000EPfjS9_fNS7_10__identityEEEvT0_PT3_T1_NS0_13GridEvenShareISH_EET2_T4_E12temp_storage+68];
	add.f32 	%f275, %f273, %f274;
	ld.shared.f32 	%f276, [_ZZN3cub18CUB_300001_SM_10006detail6reduce18DeviceReduceKernelINS2_10policy_hubIfjN4cuda3std3__44plusIvEEE10Policy1000EPfjS9_fNS7_10__identityEEEvT0_PT3_T1_NS0_13GridEvenShareISH_EET2_T4_E12temp_storage+72];
	add.f32 	%f277, %f275, %f276;
	ld.shared.f32 	%f278, [_ZZN3cub18CUB_300001_SM_10006detail6reduce18DeviceReduceKernelINS2_10policy_hubIfjN4cuda3std3__44plusIvEEE10Policy1000EPfjS9_fNS7_10__identityEEEvT0_PT3_T1_NS0_13GridEvenShareISH_EET2_T4_E12temp_storage+76];
	add.f32 	%f530, %f277, %f278;
	bra.uni 	$L__BB17_71;
$L__BB17_51:
	// begin inline asm
	mov.u32 %r196, %laneid;
	// end inline asm
	and.b32  	%r212, %r57, 992;
	add.s32 	%r213, %r212, 32;
	setp.gt.u32 	%p21, %r213, %r56;
	not.b32 	%r214, %r212;
	add.s32 	%r215, %r56, %r214;
	selp.b32 	%r210, %r215, 31, %p21;
	mov.b32 	%r197, 1;
	mov.b32 	%r211, -1;
	// begin inline asm
	{  .reg .f32 r0;  .reg .pred p;  shfl.sync.down.b32 r0|p, %f523, %r197, %r210, %r211;  @p add.f32 r0, r0, %f523;  mov.f32 %f176, r0;}
	// end inline asm
	mov.b32 	%r200, 2;
	// begin inline asm
	{  .reg .f32 r0;  .reg .pred p;  shfl.sync.down.b32 r0|p, %f176, %r200, %r210, %r211;  @p add.f32 r0, r0, %f176;  mov.f32 %f179, r0;}
	// end inline asm
	mov.b32 	%r203, 4;
	// begin inline asm
	{  .reg .f32 r0;  .reg .pred p;  shfl.sync.down.b32 r0|p, %f179, %r203, %r210, %r211;  @p add.f32 r0, r0, %f179;  mov.f32 %f182, r0;}
	// end inline asm
	mov.b32 	%r206, 8;
	// begin inline asm
	{  .reg .f32 r0;  .reg .pred p;  shfl.sync.down.b32 r0|p, %f182, %r206, %r210, %r211;  @p add.f32 r0, r0, %f182;  mov.f32 %f185, r0;}
	// end inline asm
	mov.b32 	%r209, 16;
	// begin inline asm
	{  .reg .f32 r0;  .reg .pred p;  shfl.sync.down.b32 r0|p, %f185, %r209, %r210, %r211;  @p add.f32 r0, r0, %f185;  mov.f32 %f530, r0;}
	// end inline asm
	setp.ne.s32 	%p22, %r196, 0;
	@%p22 bra 	$L__BB17_53;
	shr.u32 	%r216, %r57, 3;
	and.b32  	%r217, %r216, 124;
	mov.u32 	%r218, _ZZN3cub18CUB_300001_SM_10006detail6reduce18DeviceReduceKernelINS2_10policy_hubIfjN4cuda3std3__44plusIvEEE10Policy1000EPfjS9_fNS7_10__identityEEEvT0_PT3_T1_NS0_13GridEvenShareISH_EET2_T4_E12temp_storage;
	add.s32 	%r219, %r218, %r217;
	st.shared.f32 	[%r219+16], %f530;
$L__BB17_53:
	bar.sync 	0;
	setp.ne.s32 	%p23, %r57, 0;
	@%p23 bra 	$L__BB17_71;
	setp.gt.u32 	%p24, %r56, 32;
	ld.shared.f32 	%f191, [_ZZN3cub18CUB_300001_SM_10006detail6reduce18DeviceReduceKernelINS2_10policy_hubIfjN4cuda3std3__44plusIvEEE10Policy1000EPfjS9_fNS7_10__identityEEEvT0_PT3_T1_NS0_13GridEvenShareISH_EET2_T4_E12temp_storage+20];
	add.f32 	%f192, %f530, %f191;
	selp.f32 	%f193, %f192, %f530, %p24;
	setp.gt.u32 	%p25, %r56, 64;
	ld.shared.f32 	%f194, [_ZZN3cub18CUB_300001_SM_10006detail6reduce18DeviceReduceKernelINS2_10policy_hubIfjN4cuda3std3__44plusIvEEE10Policy1000EPfjS9_fNS7_10__identityEEEvT0_PT3_T1_NS0_13GridEvenShareISH_EET2_T4_E12temp_storage+24];
	add.f32 	%f195, %f194, %f193;
	selp.f32 	%f196, %f195, %f193, %p25;
	setp.gt.u32 	%p26, %r56, 96;
	ld.shared.f32 	%f197, [_ZZN3cub18CUB_300001_SM_10006detail6reduce18DeviceReduceKernelINS2_10policy_hubIfjN4cuda3std3__44plusIvEEE10Policy1000EPfjS9_fNS7_10__identityEEEvT0_PT3_T1_NS0_13GridEvenShareISH_EET2_T4_E12temp_storage+28];
	add.f32 	%f198, %f197, %f196;
	selp.f32 	%f199, %f198, %f196, %p26;
	setp.gt.u32 	%p27, %r56, 128;
	ld.shared.f32 	%f200, [_ZZN3cub18CUB_300001_SM_10006detail6reduce18DeviceReduceKernelINS2_10policy_hubIfjN4cuda3std3__44plusIvEEE10Policy1000EPfjS9_fNS7_10__identityEEEvT0_PT3_T1_NS0_13GridEvenShareISH_EET2_T4_E12temp_storage+32];
	add.f32 	%f201, %f200, %f199;
	selp.f32 	%f202, %f201, %f199, %p27;
	setp.gt.u32 	%p28, %r56, 160;
	ld.shared.f32 	%f203, [_ZZN3cub18CUB_300001_SM_10006detail6reduce18DeviceReduceKernelINS2_10policy_hubIfjN4cuda3std3__44plusIvEEE10Policy1000EPfjS9_fNS7_10__identityEEEvT0_PT3_T1_NS0_13GridEvenShareISH_EET2_T4_E12temp_storage+36];
	add.f32 	%f204, %f203, %f202;
	selp.f32 	%f205, %f204, %f202, %p28;
	setp.gt.u32 	%p29, %r56, 192;
	ld.shared.f32 	%f206, [_ZZN3cub18CUB_300001_SM_10006detail6reduce18DeviceReduceKernelINS2_10policy_hubIfjN4cuda3std3__44plusIvEEE10Policy1000EPfjS9_fNS7_10__identityEEEvT0_PT3_T1_NS0_13GridEvenShareISH_EET2_T4_E12temp_storage+40];
	add.f32 	%f207, %f206, %f205;
	selp.f32 	%f208, %f207, %f205, %p29;
	setp.gt.u32 	%p30, %r56, 224;
	ld.shared.f32 	%f209, [_ZZN3cub18CUB_300001_SM_10006detail6reduce18DeviceReduceKernelINS2_10policy_hubIfjN4cuda3std3__44plusIvEEE10Policy1000EPfjS9_fNS7_10__identityEEEvT0_PT3_T1_NS0_13GridEvenShareISH_EET2_T4_E12temp_storage+44];
	add.f32 	%f210, %f209, %f208;
	selp.f32 	%f211, %f210, %f208, %p30;
	setp.gt.u32 	%p31, %r56, 256;
	ld.shared.f32 	%f212, [_ZZN3cub18CUB_300001_SM_10006detail6reduce18DeviceReduceKernelINS2_10policy_hubIfjN4cuda3std3__44plusIvEEE10Policy1000EPfjS9_fNS7_10__identityEEEvT0_PT3_T1_NS0_13GridEvenShareISH_EET2_T4_E12temp_storage+48];
	add.f32 	%f213, %f212, %f211;
	selp.f32 	%f214, %f213, %f211, %p31;
	setp.gt.u32 	%p32, %r56, 288;
	ld.shared.f32 	%f215, [_ZZN3cub18CUB_300001_SM_10006detail6reduce18DeviceReduceKernelINS2_10policy_hubIfjN4cuda3std3__44plusIvEEE10Policy1000EPfjS9_fNS7_10__identityEEEvT0_PT3_T1_NS0_13GridEvenShareISH_EET2_T4_E12temp_storage+52];
	add.f32 	%f216, %f215, %f214;
	selp.f32 	%f217, %f216, %f214, %p32;
	setp.gt.u32 	%p33, %r56, 320;
	ld.shared.f32 	%f218, [_ZZN3cub18CUB_300001_SM_10006detail6reduce18DeviceReduceKernelINS2_10policy_hubIfjN4cuda3std3__44plusIvEEE10Policy1000EPfjS9_fNS7_10__identityEEEvT0_PT3_T1_NS0_13GridEvenShareISH_EET2_T4_E12temp_storage+56];
	add.f32 	%f219, %f218, %f217;
	selp.f32 	%f220, %f219, %f217, %p33;
	setp.gt.u32 	%p34, %r56, 352;
	ld.shared.f32 	%f221, [_ZZN3cub18CUB_300001_SM_10006detail6reduce18DeviceReduceKernelINS2_10policy_hubIfjN4cuda3std3__44plusIvEEE10Policy1000EPfjS9_fNS7_10__identityEEEvT0_PT3_T1_NS0_13GridEvenShareISH_EET2_T4_E12temp_storage+60];
	add.f32 	%f222, %f221, %f220;
	selp.f32 	%f223, %f222, %f220, %p34;
	setp.gt.u32 	%p35, %r56, 384;
	ld.shared.f32 	%f224, [_ZZN3cub18CUB_300001_SM_10006detail6reduce18DeviceReduceKernelINS2_10policy_hubIfjN4cuda3std3__44plusIvEEE10Policy1000EPfjS9_fNS7_10__identityEEEvT0_PT3_T1_NS0_13GridEvenShareISH_EET2_T4_E12temp_storage+64];
	add.f32 	%f225, %f224, %f223;
	selp.f32 	%f226, %f225, %f223, %p35;
	setp.gt.u32 	%p36, %r56, 416;
	ld.shared.f32 	%f227, [_ZZN3cub18CUB_300001_SM_10006detail6reduce18DeviceReduceKernelINS2_10policy_hubIfjN4cuda3std3__44plusIvEEE10Policy1000EPfjS9_fNS7_10__identityEEEvT0_PT3_T1_NS0_13GridEvenShareISH_EET2_T4_E12temp_storage+68];
	add.f32 	%f228, %f227, %f226;
	selp.f32 	%f229, %f228, %f226, %p36;
	setp.gt.u32 	%p37, %r56, 448;
	ld.shared.f32 	%f230, [_ZZN3cub18CUB_300001_SM_10006detail6reduce18DeviceReduceKernelINS2_10policy_hubIfjN4cuda3std3__44plusIvEEE10Policy1000EPfjS9_fNS7_10__identityEEEvT0_PT3_T1_NS0_13GridEvenShareISH_EET2_T4_E12temp_storage+72];
	add.f32 	%f231, %f230, %f229;
	selp.f32 	%f232, %f231, %f229, %p37;
	setp.gt.u32 	%p38, %r56, 480;
	ld.shared.f32 	%f233, [_ZZN3cub18CUB_300001_SM_10006detail6reduce18DeviceReduceKernelINS2_10policy_hubIfjN4cuda3std3__44plusIvEEE10Policy1000EPfjS9_fNS7_10__identityEEEvT0_PT3_T1_NS0_13GridEvenShareISH_EET2_T4_E12temp_storage+76];
	add.f32 	%f234, %f233, %f232;
	selp.f32 	%f530, %f234, %f232, %p38;
	bra.uni 	$L__BB17_71;
$L__BB17_55:
	mov.u32 	%r76, %tid.x;
	add.s32 	%r121, %r76, %r5;
	mul.wide.u32 	%rd20, %r121, 4;
	add.s64 	%rd4, %rd1, %rd20;
	// begin inline asm
	ld.global.nc.u32 %r105, [%rd4];
	// end inline asm
	mov.b32 	%f52, %r105;
	add.s64 	%rd5, %rd4, 2048;
	// begin inline asm
	ld.global.nc.u32 %r106, [%rd5];
	// end inline asm
	mov.b32 	%f53, %r106;
	add.s64 	%rd6, %rd4, 4096;
	// begin inline asm
	ld.global.nc.u32 %r107, [%rd6];
	// end inline asm
	mov.b32 	%f54, %r107;
	add.s64 	%rd7, %rd4, 6144;
	// begin inline asm
	ld.global.nc.u32 %r108, [%rd7];
	// end inline asm
	mov.b32 	%f55, %r108;
	add.s64 	%rd8, %rd4, 8192;
	// begin inline asm
	ld.global.nc.u32 %r109, [%rd8];
	// end inline asm
	mov.b32 	%f56, %r109;
	add.s64 	%rd9, %rd4, 10240;
	// begin inline asm
	ld.global.nc.u32 %r110, [%rd9];
	// end inline asm
	mov.b32 	%f57, %r110;
	add.s64 	%rd10, %rd4, 12288;
	// begin inline asm
	ld.global.nc.u32 %r111, [%rd10];
	// end inline asm
	mov.b32 	%f58, %r111;
	add.s64 	%rd11, %rd4, 14336;
	// begin inline asm
	ld.global.nc.u32 %r112, [%rd11];
	// end inline asm
	mov.b32 	%f59, %r112;
	add.s64 	%rd12, %rd4, 16384;
	// begin inline asm
	ld.global.nc.u32 %r113, [%rd12];
	// end inline asm
	mov.b32 	%f60, %r113;
	add.s64 	%rd13, %rd4, 18432;
	// begin inline asm
	ld.global.nc.u32 %r114, [%rd13];
	// end inline asm
	mov.b32 	%f61, %r114;
	add.s64 	%rd14, %rd4, 20480;
	// begin inline asm
	ld.global.nc.u32 %r115, [%rd14];
	// end inline asm
	mov.b32 	%f62, %r115;
	add.s64 	%rd15, %rd4, 22528;
	// begin inline asm
	ld.global.nc.u32 %r116, [%rd15];
	// end inline asm
	mov.b32 	%f63, %r116;
	add.s64 	%rd16, %rd4, 24576;
	// begin inline asm
	ld.global.nc.u32 %r117, [%rd16];
	// end inline asm
	mov.b32 	%f64, %r117;
	add.s64 	%rd17, %rd4, 26624;
	// begin inline asm
	ld.global.nc.u32 %r118, [%rd17];
	// end inline asm
	mov.b32 	%f65, %r118;
	add.s64 	%rd18, %rd4, 28672;
	// begin inline asm
	ld.global.nc.u32 %r119, [%rd18];
	// end inline asm
	mov.b32 	%f66, %r119;
	add.s64 	%rd19, %rd4, 30720;
	// begin inline asm
	ld.global.nc.u32 %r120, [%rd19];
	// end inline asm
	mov.b32 	%f67, %r120;
	add.f32 	%f68, %f52, %f53;
	add.f32 	%f69, %f54, %f55;
	add.f32 	%f70, %f56, %f57;
	add.f32 	%f71, %f58, %f59;
	add.f32 	%f72, %f60, %f61;
	add.f32 	%f73, %f62, %f63;
	add.f32 	%f74, %f64, %f65;
	add.f32 	%f75, %f66, %f67;
	add.f32 	%f76, %f68, %f69;
	add.f32 	%f77, %f70, %f71;
	add.f32 	%f78, %f72, %f73;
	add.f32 	%f79, %f74, %f75;
	add.f32 	%f80, %f76, %f77;
	add.f32 	%f81, %f78, %f79;
	add.f32 	%f529, %f80, %f81;
	setp.lt.u32 	%p3, %r56, %r4;
	@%p3 bra 	$L__BB17_67;
	add.s32 	%r77, %r4, %r5;
	add.s32 	%r401, %r77, 512;
	add.s32 	%r400, %r77, %r76;
	mov.b32 	%r402, 0;
$L__BB17_57:
	add.s32 	%r5, %r5, %r4;
	add.s32 	%r123, %r1, -8192;
	setp.gt.u32 	%p4, %r5, %r123;
	@%p4 bra 	$L__BB17_59;
	add.s32 	%r140, %r76, %r5;
	mul.wide.u32 	%rd37, %r140, 4;
	add.s64 	%rd21, %rd1, %rd37;
	// begin inline asm
	ld.global.nc.u32 %r124, [%rd21];
	// end inline asm
	mov.b32 	%f82, %r124;
	add.s64 	%rd22, %rd21, 2048;
	// begin inline asm
	ld.global.nc.u32 %r125, [%rd22];
	// end inline asm
	mov.b32 	%f83, %r125;
	add.s64 	%rd23, %rd21, 4096;
	// begin inline asm
	ld.global.nc.u32 %r126, [%rd23];
	// end inline asm
	mov.b32 	%f84, %r126;
	add.s64 	%rd24, %rd21, 6144;
	// begin inline asm
	ld.global.nc.u32 %r127, [%rd24];
	// end inline asm
	mov.b32 	%f85, %r127;
	add.s64 	%rd25, %rd21, 8192;
	// begin inline asm
	ld.global.nc.u32 %r128, [%rd25];
	// end inline asm
	mov.b32 	%f86, %r128;
	add.s64 	%rd26, %rd21, 10240;
	// begin inline asm
	ld.global.nc.u32 %r129, [%rd26];
	// end inline asm
	mov.b32 	%f87, %r129;
	add.s64 	%rd27, %rd21, 12288;
	// begin inline asm
	ld.global.nc.u32 %r130, [%rd27];
	// end inline asm
	mov.b32 	%f88, %r130;
	add.s64 	%rd28, %rd21, 14336;
	// begin inline asm
	ld.global.nc.u32 %r131, [%rd28];
	// end inline asm
	mov.b32 	%f89, %r131;
	add.s64 	%rd29, %rd21, 16384;
	// begin inline asm
	ld.global.nc.u32 %r132, [%rd29];
	// end inline asm
	mov.b32 	%f90, %r132;
	add.s64 	%rd30, %rd21, 18432;
	// begin inline asm
	ld.global.nc.u32 %r133, [%rd30];
	// end inline asm
	mov.b32 	%f91, %r133;
	add.s64 	%rd31, %rd21, 20480;
	// begin inline asm
	ld.global.nc.u32 %r134, [%rd31];
	// end inline asm
	mov.b32 	%f92, %r134;
	add.s64 	%rd32, %rd21, 22528;
	// begin inline asm
	ld.global.nc.u32 %r135, [%rd32];
	// end inline asm
	mov.b32 	%f93, %r135;
	add.s64 	%rd33, %rd21, 24576;
	// begin inline asm
	ld.global.nc.u32 %r136, [%rd33];
	// end inline asm
	mov.b32 	%f94, %r136;
	add.s64 	%rd34, %rd21, 26624;
	// begin inline asm
	ld.global.nc.u32 %r137, [%rd34];
	// end inline asm
	mov.b32 	%f95, %r137;
	add.s64 	%rd35, %rd21, 28672;
	// begin inline asm
	ld.global.nc.u32 %r138, [%rd35];
	// end inline asm
	mov.b32 	%f96, %r138;
	add.s64 	%rd36, %rd21, 30720;
	// begin inline asm
	ld.global.nc.u32 %r139, [%rd36];
	// end inline asm
	mov.b32 	%f97, %r139;
	add.f32 	%f98, %f529, %f82;
	add.f32 	%f99, %f83, %f84;
	add.f32 	%f100, %f85, %f86;
	add.f32 	%f101, %f87, %f88;
	add.f32 	%f102, %f89, %f90;
	add.f32 	%f103, %f91, %f92;
	add.f32 	%f104, %f93, %f94;
	add.f32 	%f105, %f95, %f96;
	add.f32 	%f106, %f98, %f99;
	add.f32 	%f107, %f100, %f101;
	add.f32 	%f108, %f102, %f103;
	add.f32 	%f109, %f104, %f105;
	add.f32 	%f110, %f106, %f107;
	add.f32 	%f111, %f108, %f109;
	add.f32 	%f112, %f110, %f111;
	add.f32 	%f529, %f112, %f97;
	sub.s32 	%r141, %r1, %r5;
	setp.lt.u32 	%p5, %r141, %r4;
	add.s32 	%r402, %r402, 1;
	add.s32 	%r401, %r401, %r4;
	add.s32 	%r400, %r400, %r4;
	@%p5 bra 	$L__BB17_67;
	bra.uni 	$L__BB17_57;
$L__BB17_59:
	setp.le.u32 	%p6, %r1, %r5;
	@%p6 bra 	$L__BB17_67;
	sub.s32 	%r88, %r1, %r5;
	setp.ge.s32 	%p7, %r76, %r88;
	@%p7 bra 	$L__BB17_67;
	not.b32 	%r142, %r76;
	add.s32 	%r143, %r1, %r142;
	sub.s32 	%r144, %r143, %r77;
	mul.lo.s32 	%r145, %r2, %r402;
	shl.b32 	%r146, %r145, 13;
	sub.s32 	%r89, %r144, %r146;
	shr.u32 	%r147, %r143, 9;
	add.s32 	%r90, %r147, 1;
	and.b32  	%r148, %r143, 1536;
	setp.eq.s32 	%p8, %r148, 1536;
	mov.u32 	%r407, %r76;
	@%p8 bra 	$L__BB17_64;
	and.b32  	%r149, %r90, 3;
	neg.s32 	%r404, %r149;
	mov.u32 	%r407, %r76;
$L__BB17_63:
	.pragma "nounroll";
	mul.wide.u32 	%rd39, %r400, 4;
	add.s64 	%rd38, %rd1, %rd39;
	// begin inline asm
	ld.global.nc.u32 %r150, [%rd38];
	// end inline asm
	mov.b32 	%f114, %r150;
	add.f32 	%f529, %f529, %f114;
	add.s32 	%r407, %r407, 512;
	add.s32 	%r400, %r400, 512;
	add.s32 	%r404, %r404, 1;
	setp.ne.s32 	%p9, %r404, 0;
	@%p9 bra 	$L__BB17_63;
$L__BB17_64:
	setp.lt.u32 	%p10, %r89, 1536;
	@%p10 bra 	$L__BB17_67;
	add.s32 	%r409, %r407, 1024;
	add.s32 	%r408, %r407, %r401;
$L__BB17_66:
	add.s32 	%r155, %r408, -512;
	mul.wide.u32 	%rd44, %r155, 4;
	add.s64 	%rd40, %rd1, %rd44;
	// begin inline asm
	ld.global.nc.u32 %r151, [%rd40];
	// end inline asm
	mov.b32 	%f115, %r151;
	add.f32 	%f116, %f529, %f115;
	mul.wide.u32 	%rd45, %r408, 4;
	add.s64 	%rd41, %rd1, %rd45;
	// begin inline asm
	ld.global.nc.u32 %r152, [%rd41];
	// end inline asm
	mov.b32 	%f117, %r152;
	add.f32 	%f118, %f116, %f117;
	add.s32 	%r156, %r408, 512;
	mul.wide.u32 	%rd46, %r156, 4;
	add.s64 	%rd42, %rd1, %rd46;
	// begin inline asm
	ld.global.nc.u32 %r153, [%rd42];
	// end inline asm
	mov.b32 	%f119, %r153;
	add.f32 	%f120, %f118, %f119;
	add.s32 	%r157, %r408, 1024;
	mul.wide.u32 	%rd47, %r157, 4;
	add.s64 	%rd43, %rd1, %rd47;
	// begin inline asm
	ld.global.nc.u32 %r154, [%rd43];
	// end inline asm
	mov.b32 	%f121, %r154;
	add.f32 	%f529, %f120, %f121;
	add.s32 	%r103, %r409, 2048;
	add.s32 	%r158, %r409, 1024;
	add.s32 	%r408, %r408, 2048;
	setp.lt.s32 	%p11, %r158, %r88;
	mov.u32 	%r409, %r103;
	@%p11 bra 	$L__BB17_66;
$L__BB17_67:
	// begin inline asm
	mov.u32 %r159, %laneid;
	// end inline asm
	mov.b32 	%r160, 1;
	mov.b32 	%r173, 31;
	mov.b32 	%r174, -1;
	// begin inline asm
	{  .reg .f32 r0;  .reg .pred p;  shfl.sync.down.b32 r0|p, %f529, %r160, %r173, %r174;  @p add.f32 r0, r0, %f529;  mov.f32 %f122, r0;}
	// end inline asm
	mov.b32 	%r163, 2;
	// begin inline asm
	{  .reg .f32 r0;  .reg .pred p;  shfl.sync.down.b32 r0|p, %f122, %r163, %r173, %r174;  @p add.f32 r0, r0, %f122;  mov.f32 %f125, r0;}
	// end inline asm
	mov.b32 	%r166, 4;
	// begin inline asm
	{  .reg .f32 r0;  .reg .pred p;  shfl.sync.down.b32 r0|p, %f125, %r166, %r173, %r174;  @p add.f32 r0, r0, %f125;  mov.f32 %f128, r0;}
	// end inline asm
	mov.b32 	%r169, 8;
	// begin inline asm
	{  .reg .f32 r0;  .reg .pred p;  shfl.sync.down.b32 r0|p, %f128, %r169, %r173, %r174;  @p add.f32 r0, r0, %f128;  mov.f32 %f131, r0;}
	// end inline asm
	mov.b32 	%r172, 16;
	// begin inline asm
	{  .reg .f32 r0;  .reg .pred p;  shfl.sync.down.b32 r0|p, %f131, %r172, %r173, %r174;  @p add.f32 r0, r0, %f131;  mov.f32 %f530, r0;}
	// end inline asm
	setp.ne.s32 	%p12, %r159, 0;
	@%p12 bra 	$L__BB17_69;
	shr.u32 	%r175, %r76, 3;
	and.b32  	%r176, %r175, 124;
	mov.u32 	%r177, _ZZN3cub18CUB_300001_SM_10006detail6reduce18DeviceReduceKernelINS2_10policy_hubIfjN4cuda3std3__44plusIvEEE10Policy1000EPfjS9_fNS7_10__identityEEEvT0_PT3_T1_NS0_13GridEvenShareISH_EET2_T4_E12temp_storage;
	add.s32 	%r178, %r177, %r176;
	st.shared.f32 	[%r178+16], %f530;
$L__BB17_69:
	bar.sync 	0;
	setp.ne.s32 	%p13, %r76, 0;
	@%p13 bra 	$L__BB17_71;
	ld.shared.f32 	%f137, [_ZZN3cub18CUB_300001_SM_10006detail6reduce18DeviceReduceKernelINS2_10policy_hubIfjN4cuda3std3__44plusIvEEE10Policy1000EPfjS9_fNS7_10__identityEEEvT0_PT3_T1_NS0_13GridEvenShareISH_EET2_T4_E12temp_storage+20];
	add.f32 	%f138, %f530, %f137;
	ld.shared.f32 	%f139, [_ZZN3cub18CUB_300001_SM_10006detail6reduce18DeviceReduceKernelINS2_10policy_hubIfjN4cuda3std3__44plusIvEEE10Policy1000EPfjS9_fNS7_10__identityEEEvT0_PT3_T1_NS0_13GridEvenShareISH_EET2_T4_E12temp_storage+24];
	add.f32 	%f140, %f138, %f139;
	ld.shared.f32 	%f141, [_ZZN3cub18CUB_300001_SM_10006detail6reduce18DeviceReduceKernelINS2_10policy_hubIfjN4cuda3std3__44plusIvEEE10Policy1000EPfjS9_fNS7_10__identityEEEvT0_PT3_T1_NS0_13GridEvenShareISH_EET2_T4_E12temp_storage+28];
	add.f32 	%f142, %f140, %f141;
	ld.shared.f32 	%f143, [_ZZN3cub18CUB_300001_SM_10006detail6reduce18DeviceReduceKernelINS2_10policy_hubIfjN4cuda3std3__44plusIvEEE10Policy1000EPfjS9_fNS7_10__identityEEEvT0_PT3_T1_NS0_13GridEvenShareISH_EET2_T4_E12temp_storage+32];
	add.f32 	%f144, %f142, %f143;
	ld.shared.f32 	%f145, [_ZZN3cub18CUB_300001_SM_10006detail6reduce18DeviceReduceKernelINS2_10policy_hubIfjN4cuda3std3__44plusIvEEE10Policy1000EPfjS9_fNS7_10__identityEEEvT0_PT3_T1_NS0_13GridEvenShareISH_EET2_T4_E12temp_storage+36];
	add.f32 	%f146, %f144, %f145;
	ld.shared.f32 	%f147, [_ZZN3cub18CUB_300001_SM_10006detail6reduce18DeviceReduceKernelINS2_10policy_hubIfjN4cuda3std3__44plusIvEEE10Policy1000EPfjS9_fNS7_10__identityEEEvT0_PT3_T1_NS0_13GridEvenShareISH_EET2_T4_E12temp_storage+40];
	add.f32 	%f148, %f146, %f147;
	ld.shared.f32 	%f149, [_ZZN3cub18CUB_300001_SM_10006detail6reduce18DeviceReduceKernelINS2_10policy_hubIfjN4cuda3std3__44plusIvEEE10Policy1000EPfjS9_fNS7_10__identityEEEvT0_PT3_T1_NS0_13GridEvenShareISH_EET2_T4_E12temp_storage+44];
	add.f32 	%f150, %f148, %f149;
	ld.shared.f32 	%f151, [_ZZN3cub18CUB_300001_SM_10006detail6reduce18DeviceReduceKernelINS2_10policy_hubIfjN4cuda3std3__44plusIvEEE10Policy1000EPfjS9_fNS7_10__identityEEEvT0_PT3_T1_NS0_13GridEvenShareISH_EET2_T4_E12temp_storage+48];
	add.f32 	%f152, %f150, %f151;
	ld.shared.f32 	%f153, [_ZZN3cub18CUB_300001_SM_10006detail6reduce18DeviceReduceKernelINS2_10policy_hubIfjN4cuda3std3__44plusIvEEE10Policy1000EPfjS9_fNS7_10__identityEEEvT0_PT3_T1_NS0_13GridEvenShareISH_EET2_T4_E12temp_storage+52];
	add.f32 	%f154, %f152, %f153;
	ld.shared.f32 	%f155, [_ZZN3cub18CUB_300001_SM_10006detail6reduce18DeviceReduceKernelINS2_10policy_hubIfjN4cuda3std3__44plusIvEEE10Policy1000EPfjS9_fNS7_10__identityEEEvT0_PT3_T1_NS0_13GridEvenShareISH_EET2_T4_E12temp_storage+56];
	add.f32 	%f156, %f154, %f155;
	ld.shared.f32 	%f157, [_ZZN3cub18CUB_300001_SM_10006detail6reduce18DeviceReduceKernelINS2_10policy_hubIfjN4cuda3std3__44plusIvEEE10Policy1000EPfjS9_fNS7_10__identityEEEvT0_PT3_T1_NS0_13GridEvenShareISH_EET2_T4_E12temp_storage+60];
	add.f32 	%f158, %f156, %f157;
	ld.shared.f32 	%f159, [_ZZN3cub18CUB_300001_SM_10006detail6reduce18DeviceReduceKernelINS2_10policy_hubIfjN4cuda3std3__44plusIvEEE10Policy1000EPfjS9_fNS7_10__identityEEEvT0_PT3_T1_NS0_13GridEvenShareISH_EET2_T4_E12temp_storage+64];
	add.f32 	%f160, %f158, %f159;
	ld.shared.f32 	%f161, [_ZZN3cub18CUB_300001_SM_10006detail6reduce18DeviceReduceKernelINS2_10policy_hubIfjN4cuda3std3__44plusIvEEE10Policy1000EPfjS9_fNS7_10__identityEEEvT0_PT3_T1_NS0_13GridEvenShareISH_EET2_T4_E12temp_storage+68];
	add.f32 	%f162, %f160, %f161;
	ld.shared.f32 	%f163, [_ZZN3cub18CUB_300001_SM_10006detail6reduce18DeviceReduceKernelINS2_10policy_hubIfjN4cuda3std3__44plusIvEEE10Policy1000EPfjS9_fNS7_10__identityEEEvT0_PT3_T1_NS0_13GridEvenShareISH_EET2_T4_E12temp_storage+72];
	add.f32 	%f164, %f162, %f163;
	ld.shared.f32 	%f165, [_ZZN3cub18CUB_300001_SM_10006detail6reduce18DeviceReduceKernelINS2_10policy_hubIfjN4cuda3std3__44plusIvEEE10Policy1000EPfjS9_fNS7_10__identityEEEvT0_PT3_T1_NS0_13GridEvenShareISH_EET2_T4_E12temp_storage+76];
	add.f32 	%f530, %f164, %f165;
$L__BB17_71:
	mov.u32 	%r375, %tid.x;
	setp.ne.s32 	%p80, %r375, 0;
	@%p80 bra 	$L__BB17_73;
	ld.param.u64 	%rd119, [_ZN3cub18CUB_300001_SM_10006detail6reduce18DeviceReduceKernelINS2_10policy_hubIfjN4cuda3std3__44plusIvEEE10Policy1000EPfjS9_fNS7_10__identityEEEvT0_PT3_T1_NS0_13GridEvenShareISH_EET2_T4__param_1];
	cvta.to.global.u64 	%rd116, %rd119;
	mul.wide.u32 	%rd117, %r3, 4;
	add.s64 	%rd118, %rd116, %rd117;
	st.global.f32 	[%rd118], %f530;
$L__BB17_73:
	ret;

}
	// .globl	_ZN3cub18CUB_300001_SM_10006detail6reduce28DeviceReduceSingleTileKernelINS2_10policy_hubIfjN4cuda3std3__44plusIvEEE10Policy1000EPfSC_iS9_ffNS7_10__identityEEEvT0_T1_T2_T3_T4_T6_
.visible .entry _ZN3cub18CUB_300001_SM_10006detail6reduce28DeviceReduceSingleTileKernelINS2_10policy_hubIfjN4cuda3std3__44plusIvEEE10Policy1000EPfSC_iS9_ffNS7_10__identityEEEvT0_T1_T2_T3_T4_T6_(
	.param .u64 .ptr .align 1 _ZN3cub18CUB_300001_SM_10006detail6reduce28DeviceReduceSingleTileKernelINS2_10policy_hubIfjN4cuda3std3__44plusIvEEE10Policy1000EPfSC_iS9_ffNS7_10__identityEEEvT0_T1_T2_T3_T4_T6__param_0,
	.param .u64 .ptr .align 1 _ZN3cub18CUB_300001_SM_10006detail6reduce28DeviceReduceSingleTileKernelINS2_10policy_hubIfjN4cuda3std3__44plusIvEEE10Policy1000EPfSC_iS9_ffNS7_10__identityEEEvT0_T1_T2_T3_T4_T6__param_1,
	.param .u32 _ZN3cub18CUB_300001_SM_10006detail6reduce28DeviceReduceSingleTileKernelINS2_10policy_hubIfjN4cuda3std3__44plusIvEEE10Policy1000EPfSC_iS9_ffNS7_10__identityEEEvT0_T1_T2_T3_T4_T6__param_2,
	.param .align 1 .b8 _ZN3cub18CUB_300001_SM_10006detail6reduce28DeviceReduceSingleTileKernelINS2_10policy_hubIfjN4cuda3std3__44plusIvEEE10Policy1000EPfSC_iS9_ffNS7_10__identityEEEvT0_T1_T2_T3_T4_T6__param_3[1],
	.param .f32 _ZN3cub18CUB_300001_SM_10006detail6reduce28DeviceReduceSingleTileKernelINS2_10policy_hubIfjN4cuda3std3__44plusIvEEE10Policy1000EPfSC_iS9_ffNS7_10__identityEEEvT0_T1_T2_T3_T4_T6__param_4,
	.param .align 1 .b8 _ZN3cub18CUB_300001_SM_10006detail6reduce28DeviceReduceSingleTileKernelINS2_10policy_hubIfjN4cuda3std3__44plusIvEEE10Policy1000EPfSC_iS9_ffNS7_10__identityEEEvT0_T1_T2_T3_T4_T6__param_5[1]
)
.maxntid 512
.minnctapersm 1
{
	.reg .pred 	%p<83>;
	.reg .b32 	%r<339>;
	.reg .b32 	%f<537>;
	.reg .b64 	%rd<133>;
	// demoted variable
	.shared .align 4 .b8 _ZZN3cub18CUB_300001_SM_10006detail6reduce28DeviceReduceSingleTileKernelINS2_10policy_hubIfjN4cuda3std3__44plusIvEEE10Policy1000EPfSC_iS9_ffNS7_10__identityEEEvT0_T1_T2_T3_T4_T6_E12temp_storage[84];
	ld.param.u64 	%rd16, [_ZN3cub18CUB_300001_SM_10006detail6reduce28DeviceReduceSingleTileKernelINS2_10policy_hubIfjN4cuda3std3__44plusIvEEE10Policy1000EPfSC_iS9_ffNS7_10__identityEEEvT0_T1_T2_T3_T4_T6__param_0];
	ld.param.u64 	%rd17, [_ZN3cub18CUB_300001_SM_10006detail6reduce28DeviceReduceSingleTileKernelINS2_10policy_hubIfjN4cuda3std3__44plusIvEEE10Policy1000EPfSC_iS9_ffNS7_10__identityEEEvT0_T1_T2_T3_T4_T6__param_1];
	ld.param.u32 	%r67, [_ZN3cub18CUB_300001_SM_10006detail6reduce28DeviceReduceSingleTileKernelINS2_10policy_hubIfjN4cuda3std3__44plusIvEEE10Policy1000EPfSC_iS9_ffNS7_10__identityEEEvT0_T1_T2_T3_T4_T6__param_2];
	ld.param.f32 	%f54, [_ZN3cub18CUB_300001_SM_10006detail6reduce28DeviceReduceSingleTileKernelINS2_10policy_hubIfjN4cuda3std3__44plusIvEEE10Policy1000EPfSC_iS9_ffNS7_10__identityEEEvT0_T1_T2_T3_T4_T6__param_4];
	cvta.to.global.u64 	%rd1, %rd17;
	setp.ne.s32 	%p1, %r67, 0;
	@%p1 bra 	$L__BB18_3;
	mov.u32 	%r312, %tid.x;
	setp.ne.s32 	%p82, %r312, 0;
	@%p82 bra 	$L__BB18_74;
	st.global.f32 	[%rd1], %f54;
	bra.uni 	$L__BB18_74;
$L__BB18_3:
	and.b64  	%rd18, %rd16, 7;
	setp.ne.s64 	%p2, %rd18, 0;
	@%p2 bra 	$L__BB18_38;
	setp.gt.s32 	%p42, %r67, 8191;
	@%p42 bra 	$L__BB18_22;
	mov.u32 	%r1, %tid.x;
	setp.ge.s32 	%p54, %r1, %r67;
	mov.f32 	%f515, 0f00000000;
	mov.u32 	%r316, %r1;
	@%p54 bra 	$L__BB18_7;
	mul.wide.u32 	%rd121, %r1, 4;
	add.s64 	%rd120, %rd16, %rd121;
	// begin inline asm
	ld.global.nc.u32 %r256, [%rd120];
	// end inline asm
	mov.b32 	%f515, %r256;
	add.s32 	%r316, %r1, 512;
$L__BB18_7:
	setp.ge.s32 	%p55, %r316, %r67;
	@%p55 bra 	$L__BB18_13;
	not.b32 	%r257, %r316;
	add.s32 	%r4, %r67, %r257;
	and.b32  	%r258, %r4, 1536;
	setp.eq.s32 	%p56, %r258, 1536;
	@%p56 bra 	$L__BB18_11;
	mul.wide.u32 	%rd122, %r316, 4;
	add.s64 	%rd129, %rd16, %rd122;
	shr.u32 	%r259, %r4, 9;
	add.s32 	%r260, %r259, 1;
	and.b32  	%r261, %r260, 3;
	neg.s32 	%r314, %r261;
$L__BB18_10:
	.pragma "nounroll";
	// begin inline asm
	ld.global.nc.u32 %r262, [%rd129];
	// end inline asm
	mov.b32 	%f398, %r262;
	add.f32 	%f515, %f515, %f398;
	add.s32 	%r316, %r316, 512;
	add.s64 	%rd129, %rd129, 2048;
	add.s32 	%r314, %r314, 1;
	setp.ne.s32 	%p57, %r314, 0;
	@%p57 bra 	$L__BB18_10;
$L__BB18_11:
	setp.lt.u32 	%p58, %r4, 1536;
	@%p58 bra 	$L__BB18_13;
$L__BB18_12:
	mul.wide.s32 	%rd128, %r316, 4;
	add.s64 	%rd124, %rd16, %rd128;
	// begin inline asm
	ld.global.nc.u32 %r263, [%rd124];
	// end inline asm
	mov.b32 	%f399, %r263;
	add.f32 	%f400, %f515, %f399;
	add.s64 	%rd125, %rd124, 2048;
	// begin inline asm
	ld.global.nc.u32 %r264, [%rd125];
	// end inline asm
	mov.b32 	%f401, %r264;
	add.f32 	%f402, %f400, %f401;
	add.s64 	%rd126, %rd124, 4096;
	// begin inline asm
	ld.global.nc.u32 %r265, [%rd126];
	// end inline asm
	mov.b32 	%f403, %r265;
	add.f32 	%f404, %f402, %f403;
	add.s64 	%rd127, %rd124, 6144;
	// begin inline asm
	ld.global.nc.u32 %r266, [%rd127];
	// end inline asm
	mov.b32 	%f405, %r266;
	add.f32 	%f515, %f404, %f405;
	add.s32 	%r316, %r316, 2048;
	setp.lt.s32 	%p59, %r316, %r67;
	@%p59 bra 	$L__BB18_12;
$L__BB18_13:
	setp.lt.s32 	%p60, %r67, 512;
	@%p60 bra 	$L__BB18_18;
	// begin inline asm
	mov.u32 %r291, %laneid;
	// end inline asm
	mov.b32 	%r292, 1;
	mov.b32 	%r305, 31;
	mov.b32 	%r306, -1;
	// begin inline asm
	{  .reg .f32 r0;  .reg .pred p;  shfl.sync.down.b32 r0|p, %f515, %r292, %r305, %r306;  @p add.f32 r0, r0, %f515;  mov.f32 %f465, r0;}
	// end inline asm
	mov.b32 	%r295, 2;
	// begin inline asm
	{  .reg .f32 r0;  .reg .pred p;  shfl.sync.down.b32 r0|p, %f465, %r295, %r305, %r306;  @p add.f32 r0, r0, %f465;  mov.f32 %f468, r0;}
	// end inline asm
	mov.b32 	%r298, 4;
	// begin inline asm
	{  .reg .f32 r0;  .reg .pred p;  shfl.sync.down.b32 r0|p, %f468, %r298, %r305, %r306;  @p add.f32 r0, r0, %f468;  mov.f32 %f471, r0;}
	// end inline asm
	mov.b32 	%r301, 8;
	// begin inline asm
	{  .reg .f32 r0;  .reg .pred p;  shfl.sync.down.b32 r0|p, %f471, %r301, %r305, %r306;  @p add.f32 r0, r0, %f471;  mov.f32 %f474, r0;}
	// end inline asm
	mov.b32 	%r304, 16;
	// begin inline asm
	{  .reg .f32 r0;  .reg .pred p;  shfl.sync.down.b32 r0|p, %f474, %r304, %r305, %r306;  @p add.f32 r0, r0, %f474;  mov.f32 %f536, r0;}
	// end inline asm
	setp.ne.s32 	%p79, %r291, 0;
	@%p79 bra 	$L__BB18_16;
	shr.u32 	%r307, %r1, 3;
	and.b32  	%r308, %r307, 124;
	mov.u32 	%r309, _ZZN3cub18CUB_300001_SM_10006detail6reduce28DeviceReduceSingleTileKernelINS2_10policy_hubIfjN4cuda3std3__44plusIvEEE10Policy1000EPfSC_iS9_ffNS7_10__identityEEEvT0_T1_T2_T3_T4_T6_E12temp_storage;
	add.s32 	%r310, %r309, %r308;
	st.shared.f32 	[%r310+16], %f536;
$L__BB18_16:
	bar.sync 	0;
	setp.ne.s32 	%p80, %r1, 0;
	@%p80 bra 	$L__BB18_72;
	ld.shared.f32 	%f480, [_ZZN3cub18CUB_300001_SM_10006detail6reduce28DeviceReduceSingleTileKernelINS2_10policy_hubIfjN4cuda3std3__44plusIvEEE10Policy1000EPfSC_iS9_ffNS7_10__identityEEEvT0_T1_T2_T3_T4_T6_E12temp_storage+20];
	add.f32 	%f481, %f536, %f480;
	ld.shared.f32 	%f482, [_ZZN3cub18CUB_300001_SM_10006detail6reduce28DeviceReduceSingleTileKernelINS2_10policy_hubIfjN4cuda3std3__44plusIvEEE10Policy1000EPfSC_iS9_ffNS7_10__identityEEEvT0_T1_T2_T3_T4_T6_E12temp_storage+24];
	add.f32 	%f483, %f481, %f482;
	ld.shared.f32 	%f484, [_ZZN3cub18CUB_300001_SM_10006detail6reduce28DeviceReduceSingleTileKernelINS2_10policy_hubIfjN4cuda3std3__44plusIvEEE10Policy1000EPfSC_iS9_ffNS7_10__identityEEEvT0_T1_T2_T3_T4_T6_E12temp_storage+28];
	add.f32 	%f485, %f483, %f484;
	ld.shared.f32 	%f486, [_ZZN3cub18CUB_300001_SM_10006detail6reduce28DeviceReduceSingleTileKernelINS2_10policy_hubIfjN4cuda3std3__44plusIvEEE10Policy1000EPfSC_iS9_ffNS7_10__identityEEEvT0_T1_T2_T3_T4_T6_E12temp_storage+32];
	add.f32 	%f487, %f485, %f486;
	ld.shared.f32 	%f488, [_ZZN3cub18CUB_300001_SM_10006detail6reduce28DeviceReduceSingleTileKernelINS2_10policy_hubIfjN4cuda3std3__44plusIvEEE10Policy1000EPfSC_iS9_ffNS7_10__identityEEEvT0_T1_T2_T3_T4_T6_E12temp_storage+36];
	add.f32 	%f489, %f487, %f488;
	ld.shared.f32 	%f490, [_ZZN3cub18CUB_300001_SM_10006detail6reduce28DeviceReduceSingleTileKernelINS2_10policy_hubIfjN4cuda3std3__44plusIvEEE10Policy1000EPfSC_iS9_ffNS7_10__identityEEEvT0_T1_T2_T3_T4_T6_E12temp_storage+40];
	add.f32 	%f491, %f489, %f490;
	ld.shared.f32 	%f492, [_ZZN3cub18CUB_300001_SM_10006detail6reduce28DeviceReduceSingleTileKernelINS2_10policy_hubIfjN4cuda3std3__44plusIvEEE10Policy1000EPfSC_iS9_ffNS7_10__identityEEEvT0_T1_T2_T3_T4_T6_E12temp_storage+44];
	add.f32 	%f493, %f491, %f492;
	ld.shared.f32 	%f494, [_ZZN3cub18CUB_300001_SM_10006detail6reduce28DeviceReduceSingleTileKernelINS2_10policy_hubIfjN4cuda3std3__44plusIvEEE10Policy1000EPfSC_iS9_ffNS7_10__identityEEEvT0_T1_T2_T3_T4_T6_E12temp_storage+48];
	add.f32 	%f495, %f493, %f494;
	ld.shared.f32 	%f496, [_ZZN3cub18CUB_300001_SM_10006detail6reduce28DeviceReduceSingleTileKernelINS2_10policy_hubIfjN4cuda3std3__44plusIvEEE10Policy1000EPfSC_iS9_ffNS7_10__identityEEEvT0_T1_T2_T3_T4_T6_E12temp_storage+52];
	add.f32 	%f497, %f495, %f496;
	ld.shared.f32 	%f498, [_ZZN3cub18CUB_300001_SM_10006detail6reduce28DeviceReduceSingleTileKernelINS2_10policy_hubIfjN4cuda3std3__44plusIvEEE10Policy1000EPfSC_iS9_ffNS7_10__identityEEEvT0_T1_T2_T3_T4_T6_E12temp_storage+56];
	add.f32 	%f499, %f497, %f498;
	ld.shared.f32 	%f500, [_ZZN3cub18CUB_300001_SM_10006detail6reduce28DeviceReduceSingleTileKernelINS2_10policy_hubIfjN4cuda3std3__44plusIvEEE10Policy1000EPfSC_iS9_ffNS7_10__identityEEEvT0_T1_T2_T3_T4_T6_E12temp_storage+60];
	add.f32 	%f501, %f499, %f500;
	ld.shared.f32 	%f502, [_ZZN3cub18CUB_300001_SM_10006detail6reduce28DeviceReduceSingleTileKernelINS2_10policy_hubIfjN4cuda3std3__44plusIvEEE10Policy1000EPfSC_iS9_ffNS7_10__identityEEEvT0_T1_T2_T3_T4_T6_E12temp_storage+64];
	add.f32 	%f503, %f501, %f502;
	ld.shared.f32 	%f504, [_ZZN3cub18CUB_300001_SM_10006detail6reduce28DeviceReduceSingleTileKernelINS2_10policy_hubIfjN4cuda3std3__44plusIvEEE10Policy1000EPfSC_iS9_ffNS7_10__identityEEEvT0_T1_T2_T3_T4_T6_E12temp_storage+68];
	add.f32 	%f505, %f503, %f504;
	ld.shared.f32 	%f506, [_ZZN3cub18CUB_300001_SM_10006detail6reduce28DeviceReduceSingleTileKernelINS2_10policy_hubIfjN4cuda3std3__44plusIvEEE10Policy1000EPfSC_iS9_ffNS7_10__identityEEEvT0_T1_T2_T3_T4_T6_E12temp_storage+72];
	add.f32 	%f507, %f505, %f506;
	ld.shared.f32 	%f508, [_ZZN3cub18CUB_300001_SM_10006detail6reduce28DeviceReduceSingleTileKernelINS2_10policy_hubIfjN4cuda3std3__44plusIvEEE10Policy1000EPfSC_iS9_ffNS7_10__identityEEEvT0_T1_T2_T3_T4_T6_E12temp_storage+76];
	add.f32 	%f536, %f507, %f508;
	bra.uni 	$L__BB18_72;
$L__BB18_18:
	// begin inline asm
	mov.u32 %r267, %laneid;
	// end inline asm
	and.b32  	%r283, %r1, 992;
	add.s32 	%r284, %r283, 32;
	setp.gt.s32 	%p61, %r284, %r67;
	not.b32 	%r285, %r283;
	add.s32 	%r286, %r67, %r285;
	selp.b32 	%r281, %r286, 31, %p61;
	mov.b32 	%r268, 1;
	mov.b32 	%r282, -1;
	// begin inline asm
	{  .reg .f32 r0;  .reg .pred p;  shfl.sync.down.b32 r0|p, %f515, %r268, %r281, %r282;  @p add.f32 r0, r0, %f515;  mov.f32 %f406, r0;}
	// end inline asm
	mov.b32 	%r271, 2;
	// begin inline asm
	{  .reg .f32 r0;  .reg .pred p;  shfl.sync.down.b32 r0|p, %f406, %r271, %r281, %r282;  @p add.f32 r0, r0, %f406;  mov.f32 %f409, r0;}
	// end inline asm
	mov.b32 	%r274, 4;
	// begin inline asm
	{  .reg .f32 r0;  .reg .pred p;  shfl.sync.down.b32 r0|p, %f409, %r274, %r281, %r282;  @p add.f32 r0, r0, %f409;  mov.f32 %f412, r0;}
	// end inline asm
	mov.b32 	%r277, 8;
	// begin inline asm
	{  .reg .f32 r0;  .reg .pred p;  shfl.sync.down.b32 r0|p, %f412, %r277, %r281, %r282;  @p add.f32 r0, r0, %f412;  mov.f32 %f415, r0;}
	// end inline asm
	mov.b32 	%r280, 16;
	// begin inline asm
	{  .reg .f32 r0;  .reg .pred p;  shfl.sync.down.b32 r0|p, %f415, %r280, %r281, %r282;  @p add.f32 r0, r0, %f415;  mov.f32 %f536, r0;}
	// end inline asm
	setp.ne.s32 	%p62, %r267, 0;
	@%p62 bra 	$L__BB18_20;
	shr.u32 	%r287, %r1, 3;
	and.b32  	%r288, %r287, 124;
	mov.u32 	%r289, _ZZN3cub18CUB_300001_SM_10006detail6reduce28DeviceReduceSingleTileKernelINS2_10policy_hubIfjN4cuda3std3__44plusIvEEE10Policy1000EPfSC_iS9_ffNS7_10__identityEEEvT0_T1_T2_T3_T4_T6_E12temp_storage;
	add.s32 	%r290, %r289, %r288;
	st.shared.f32 	[%r290+16], %f536;
$L__BB18_20:
	bar.sync 	0;
	setp.ne.s32 	%p63, %r1, 0;
	@%p63 bra 	$L__BB18_72;
	setp.gt.s32 	%p64, %r67, 32;
	ld.shared.f32 	%f421, [_ZZN3cub18CUB_300001_SM_10006detail6reduce28DeviceReduceSingleTileKernelINS2_10policy_hubIfjN4cuda3std3__44plusIvEEE10Policy1000EPfSC_iS9_ffNS7_10__identityEEEvT0_T1_T2_T3_T4_T6_E12temp_storage+20];
	add.f32 	%f422, %f536, %f421;
	selp.f32 	%f423, %f422, %f536, %p64;
	setp.gt.s32 	%p65, %r67, 64;
	ld.shared.f32 	%f424, [_ZZN3cub18CUB_300001_SM_10006detail6reduce28DeviceReduceSingleTileKernelINS2_10policy_hubIfjN4cuda3std3__44plusIvEEE10Policy1000EPfSC_iS9_ffNS7_10__identityEEEvT0_T1_T2_T3_T4_T6_E12temp_storage+24];
	add.f32 	%f425, %f424, %f423;
	selp.f32 	%f426, %f425, %f423, %p65;
	setp.gt.s32 	%p66, %r67, 96;
	ld.shared.f32 	%f427, [_ZZN3cub18CUB_300001_SM_10006detail6reduce28DeviceReduceSingleTileKernelINS2_10policy_hubIfjN4cuda3std3__44plusIvEEE10Policy1000EPfSC_iS9_ffNS7_10__identityEEEvT0_T1_T2_T3_T4_T6_E12temp_storage+28];
	add.f32 	%f428, %f427, %f426;
	selp.f32 	%f429, %f428, %f426, %p66;
	setp.gt.s32 	%p67, %r67, 128;
	ld.shared.f32 	%f430, [_ZZN3cub18CUB_300001_SM_10006detail6reduce28DeviceReduceSingleTileKernelINS2_10policy_hubIfjN4cuda3std3__44plusIvEEE10Policy1000EPfSC_iS9_ffNS7_10__identityEEEvT0_T1_T2_T3_T4_T6_E12temp_storage+32];
	add.f32 	%f431, %f430, %f429;
	selp.f32 	%f432, %f431, %f429, %p67;
	setp.gt.s32 	%p68, %r67, 160;
	ld.shared.f32 	%f433, [_ZZN3cub18CUB_300001_SM_10006detail6reduce28DeviceReduceSingleTileKernelINS2_10policy_hubIfjN4cuda3std3__44plusIvEEE10Policy1000EPfSC_iS9_ffNS7_10__identityEEEvT0_T1_T2_T3_T4_T6_E12temp_storage+36];
	add.f32 	%f434, %f433, %f432;
	selp.f32 	%f435, %f434, %f432, %p68;
	setp.gt.s32 	%p69, %r67, 192;
	ld.shared.f32 	%f436, [_ZZN3cub18CUB_300001_SM_10006detail6reduce28DeviceReduceSingleTileKernelINS2_10policy_hubIfjN4cuda3std3__44plusIvEEE10Policy1000EPfSC_iS9_ffNS7_10__identityEEEvT0_T1_T2_T3_T4_T6_E12temp_storage+40];
	add.f32 	%f437, %f436, %f435;
	selp.f32 	%f438, %f437, %f435, %p69;
	setp.gt.s32 	%p70, %r67, 224;
	ld.shared.f32 	%f439, [_ZZN3cub18CUB_300001_SM_10006detail6reduce28DeviceReduceSingleTileKernelINS2_10policy_hubIfjN4cuda3std3__44plusIvEEE10Policy1000EPfSC_iS9_ffNS7_10__identityEEEvT0_T1_T2_T3_T4_T6_E12temp_storage+44];
	add.f32 	%f440, %f439, %f438;
	selp.f32 	%f441, %f440, %f438, %p70;
	setp.gt.s32 	%p71, %r67, 256;
	ld.shared.f32 	%f442, [_ZZN3cub18CUB_300001_SM_10006detail6reduce28DeviceReduceSingleTileKernelINS2_10policy_hubIfjN4cuda3std3__44plusIvEEE10Policy1000EPfSC_iS9_ffNS7_10__identityEEEvT0_T1_T2_T3_T4_T6_E12temp_storage+48];
	add.f32 	%f443, %f442, %f441;
	selp.f32 	%f444, %f443, %f441, %p71;
	setp.gt.s32 	%p72, %r67, 288;
	ld.shared.f32 	%f445, [_ZZN3cub18CUB_300001_SM_10006detail6reduce28DeviceReduceSingleTileKernelINS2_10policy_hubIfjN4cuda3std3__44plusIvEEE10Policy1000EPfSC_iS9_ffNS7_10__identityEEEvT0_T1_T2_T3_T4_T6_E12temp_storage+52];
	add.f32 	%f446, %f445, %f444;
	selp.f32 	%f447, %f446, %f444, %p72;
	setp.gt.s32 	%p73, %r67, 320;
	ld.shared.f32 	%f448, [_ZZN3cub18CUB_300001_SM_10006detail6reduce28DeviceReduceSingleTileKernelINS2_10policy_hubIfjN4cuda3std3__44plusIvEEE10Policy1000EPfSC_iS9_ffNS7_10__identityEEEvT0_T1_T2_T3_T4_T6_E12temp_storage+56];
	add.f32 	%f449, %f448, %f447;
	selp.f32 	%f450, %f449, %f447, %p73;
	setp.gt.s32 	%p74, %r67, 352;
	ld.shared.f32 	%f451, [_ZZN3cub18CUB_300001_SM_10006detail6reduce28DeviceReduceSingleTileKernelINS2_10policy_hubIfjN4cuda3std3__44plusIvEEE10Policy1000EPfSC_iS9_ffNS7_10__identityEEEvT0_T1_T2_T3_T4_T6_E12temp_storage+60];
	add.f32 	%f452, %f451, %f450;
	selp.f32 	%f453, %f452, %f450, %p74;
	setp.gt.s32 	%p75, %r67, 384;
	ld.shared.f32 	%f454, [_ZZN3cub18CUB_300001_SM_10006detail6reduce28DeviceReduceSingleTileKernelINS2_10policy_hubIfjN4cuda3std3__44plusIvEEE10Policy1000EPfSC_iS9_ffNS7_10__identityEEEvT0_T1_T2_T3_T4_T6_E12temp_storage+64];
	add.f32 	%f455, %f454, %f453;
	selp.f32 	%f456, %f455, %f453, %p75;
	setp.gt.s32 	%p76, %r67, 416;
	ld.shared.f32 	%f457, [_ZZN3cub18CUB_300001_SM_10006detail6reduce28DeviceReduceSingleTileKernelINS2_10policy_hubIfjN4cuda3std3__44plusIvEEE10Policy1000EPfSC_iS9_ffNS7_10__identityEEEvT0_T1_T2_T3_T4_T6_E12temp_storage+68];
	add.f32 	%f458, %f457, %f456;
	selp.f32 	%f459, %f458, %f456, %p76;
	setp.gt.s32 	%p77, %r67, 448;
	ld.shared.f32 	%f460, [_ZZN3cub18CUB_300001_SM_10006detail6reduce28DeviceReduceSingleTileKernelINS2_10policy_hubIfjN4cuda3std3__44plusIvEEE10Policy1000EPfSC_iS9_ffNS7_10__identityEEEvT0_T1_T2_T3_T4_T6_E12temp_storage+72];
	add.f32 	%f461, %f460, %f459;
	selp.f32 	%f462, %f461, %f459, %p77;
	setp.gt.s32 	%p78, %r67, 480;
	ld.shared.f32 	%f463, [_ZZN3cub18CUB_300001_SM_10006detail6reduce28DeviceReduceSingleTileKernelINS2_10policy_hubIfjN4cuda3std3__44plusIvEEE10Policy1000EPfSC_iS9_ffNS7_10__identityEEEvT0_T1_T2_T3_T4_T6_E12temp_storage+76];
	add.f32 	%f464, %f463, %f462;
	selp.f32 	%f536, %f464, %f462, %p78;
	bra.uni 	$L__BB18_72;
$L__BB18_22:
	mov.u32 	%r13, %tid.x;
	shl.b32 	%r190, %r13, 1;
	mul.wide.u32 	%rd90, %r190, 4;
	add.s64 	%rd75, %rd16, %rd90;
	// begin inline asm
	ld.global.nc.u64 %rd74, [%rd75];
	// end inline asm
	mov.b64 	{%r191, %r192}, %rd74;
	mov.b32 	%f282, %r192;
	mov.b32 	%f283, %r191;
	add.s64 	%rd77, %rd75, 4096;
	// begin inline asm
	ld.global.nc.u64 %rd76, [%rd77];
	// end inline asm
	mov.b64 	{%r193, %r194}, %rd76;
	mov.b32 	%f284, %r194;
	mov.b32 	%f285, %r193;
	add.s64 	%rd79, %rd75, 8192;
	// begin inline asm
	ld.global.nc.u64 %rd78, [%rd79];
	// end inline asm
	mov.b64 	{%r195, %r196}, %rd78;
	mov.b32 	%f286, %r196;
	mov.b32 	%f287, %r195;
	add.s64 	%rd81, %rd75, 12288;
	// begin inline asm
	ld.global.nc.u64 %rd80, [%rd81];
	// end inline asm
	mov.b64 	{%r197, %r198}, %rd80;
	mov.b32 	%f288, %r198;
	mov.b32 	%f289, %r197;
	add.s64 	%rd83, %rd75, 16384;
	// begin inline asm
	ld.global.nc.u64 %rd82, [%rd83];
	// end inline asm
	mov.b64 	{%r199, %r200}, %rd82;
	mov.b32 	%f290, %r200;
	mov.b32 	%f291, %r199;
	add.s64 	%rd85, %rd75, 20480;
	// begin inline asm
	ld.global.nc.u64 %rd84, [%rd85];
	// end inline asm
	mov.b64 	{%r201, %r202}, %rd84;
	mov.b32 	%f292, %r202;
	mov.b32 	%f293, %r201;
	add.s64 	%rd87, %rd75, 24576;
	// begin inline asm
	ld.global.nc.u64 %rd86, [%rd87];
	// end inline asm
	mov.b64 	{%r203, %r204}, %rd86;
	mov.b32 	%f294, %r204;
	mov.b32 	%f295, %r203;
	add.s64 	%rd89, %rd75, 28672;
	// begin inline asm
	ld.global.nc.u64 %rd88, [%rd89];
	// end inline asm
	mov.b64 	{%r205, %r206}, %rd88;
	mov.b32 	%f296, %r206;
	mov.b32 	%f297, %r205;
	add.f32 	%f298, %f283, %f282;
	add.f32 	%f299, %f285, %f284;
	add.f32 	%f300, %f287, %f286;
	add.f32 	%f301, %f289, %f288;
	add.f32 	%f302, %f291, %f290;
	add.f32 	%f303, %f293, %f292;
	add.f32 	%f304, %f295, %f294;
	add.f32 	%f305, %f297, %f296;
	add.f32 	%f306, %f298, %f299;
	add.f32 	%f307, %f300, %f301;
	add.f32 	%f308, %f302, %f303;
	add.f32 	%f309, %f304, %f305;
	add.f32 	%f310, %f306, %f307;
	add.f32 	%f311, %f308, %f309;
	add.f32 	%f522, %f310, %f311;
	setp.lt.u32 	%p43, %r67, 16384;
	mov.b32 	%r319, 8192;
	@%p43 bra 	$L__BB18_26;
	add.s32 	%r14, %r67, -8192;
	mov.b32 	%r319, 8192;
$L__BB18_24:
	mul.wide.s32 	%rd107, %r319, 4;
	add.s64 	%rd92, %rd75, %rd107;
	// begin inline asm
	ld.global.nc.u64 %rd91, [%rd92];
	// end inline asm
	mov.b64 	{%r208, %r209}, %rd91;
	mov.b32 	%f312, %r209;
	mov.b32 	%f313, %r208;
	add.s64 	%rd94, %rd92, 4096;
	// begin inline asm
	ld.global.nc.u64 %rd93, [%rd94];
	// end inline asm
	mov.b64 	{%r210, %r211}, %rd93;
	mov.b32 	%f314, %r211;
	mov.b32 	%f315, %r210;
	add.s64 	%rd96, %rd92, 8192;
	// begin inline asm
	ld.global.nc.u64 %rd95, [%rd96];
	// end inline asm
	mov.b64 	{%r212, %r213}, %rd95;
	mov.b32 	%f316, %r213;
	mov.b32 	%f317, %r212;
	add.s64 	%rd98, %rd92, 12288;
	// begin inline asm
	ld.global.nc.u64 %rd97, [%rd98];
	// end inline asm
	mov.b64 	{%r214, %r215}, %rd97;
	mov.b32 	%f318, %r215;
	mov.b32 	%f319, %r214;
	add.s64 	%rd100, %rd92, 16384;
	// begin inline asm
	ld.global.nc.u64 %rd99, [%rd100];
	// end inline asm
	mov.b64 	{%r216, %r217}, %rd99;
	mov.b32 	%f320, %r217;
	mov.b32 	%f321, %r216;
	add.s64 	%rd102, %rd92, 20480;
	// begin inline asm
	ld.global.nc.u64 %rd101, [%rd102];
	// end inline asm
	mov.b64 	{%r218, %r219}, %rd101;
	mov.b32 	%f322, %r219;
	mov.b32 	%f323, %r218;
	add.s64 	%rd104, %rd92, 24576;
	// begin inline asm
	ld.global.nc.u64 %rd103, [%rd104];
	// end inline asm
	mov.b64 	{%r220, %r221}, %rd103;
	mov.b32 	%f324, %r221;
	mov.b32 	%f325, %r220;
	add.s64 	%rd106, %rd92, 28672;
	// begin inline asm
	ld.global.nc.u64 %rd105, [%rd106];
	// end inline asm
	mov.b64 	{%r222, %r223}, %rd105;
	mov.b32 	%f326, %r223;
	mov.b32 	%f327, %r222;
	add.f32 	%f328, %f522, %f313;
	add.f32 	%f329, %f312, %f315;
	add.f32 	%f330, %f314, %f317;
	add.f32 	%f331, %f316, %f319;
	add.f32 	%f332, %f318, %f321;
	add.f32 	%f333, %f320, %f323;
	add.f32 	%f334, %f322, %f325;
	add.f32 	%f335, %f324, %f327;
	add.f32 	%f336, %f328, %f329;
	add.f32 	%f337, %f330, %f331;
	add.f32 	%f338, %f332, %f333;
	add.f32 	%f339, %f334, %f335;
	add.f32 	%f340, %f336, %f337;
	add.f32 	%f341, %f338, %f339;
	add.f32 	%f342, %f340, %f341;
	add.f32 	%f522, %f342, %f326;
	sub.s32 	%r224, %r67, %r319;
	setp.lt.s32 	%p44, %r224, 8192;
	@%p44 bra 	$L__BB18_34;
	add.s32 	%r319, %r319, 8192;
	setp.le.s32 	%p45, %r319, %r14;
	@%p45 bra 	$L__BB18_24;
$L__BB18_26:
	setp.le.s32 	%p46, %r67, %r319;
	@%p46 bra 	$L__BB18_34;
	sub.s32 	%r18, %r67, %r319;
	setp.ge.s32 	%p47, %r13, %r18;
	@%p47 bra 	$L__BB18_34;
	not.b32 	%r225, %r13;
	add.s32 	%r226, %r67, %r225;
	sub.s32 	%r19, %r226, %r319;
	and.b32  	%r227, %r19, 1536;
	setp.eq.s32 	%p48, %r227, 1536;
	mov.u32 	%r323, %r13;
	@%p48 bra 	$L__BB18_31;
	add.s32 	%r321, %r13, %r319;
	shr.u32 	%r228, %r19, 9;
	add.s32 	%r229, %r228, 1;
	and.b32  	%r230, %r229, 3;
	neg.s32 	%r320, %r230;
	mov.u32 	%r323, %r13;
$L__BB18_30:
	.pragma "nounroll";
	mul.wide.u32 	%rd109, %r321, 4;
	add.s64 	%rd108, %rd16, %rd109;
	// begin inline asm
	ld.global.nc.u32 %r231, [%rd108];
	// end inline asm
	mov.b32 	%f344, %r231;
	add.f32 	%f522, %f522, %f344;
	add.s32 	%r323, %r323, 512;
	add.s32 	%r321, %r321, 512;
	add.s32 	%r320, %r320, 1;
	setp.ne.s32 	%p49, %r320, 0;
	@%p49 bra 	$L__BB18_30;
$L__BB18_31:
	setp.lt.u32 	%p50, %r19, 1536;
	@%p50 bra 	$L__BB18_34;
	cvt.u64.u32 	%rd110, %r323;
	cvt.u64.u32 	%rd111, %r319;
	add.s64 	%rd112, %rd110, %rd111;
	shl.b64 	%rd113, %rd112, 2;
	add.s64 	%rd114, %rd113, %rd16;
	add.s64 	%rd130, %rd114, 4096;
	add.s32 	%r324, %r323, %r319;
$L__BB18_33:
	mul.wide.u32 	%rd119, %r324, 4;
	add.s64 	%rd115, %rd16, %rd119;
	// begin inline asm
	ld.global.nc.u32 %r232, [%rd115];
	// end inline asm
	mov.b32 	%f345, %r232;
	add.f32 	%f346, %f522, %f345;
	add.s64 	%rd116, %rd130, -2048;
	// begin inline asm
	ld.global.nc.u32 %r233, [%rd116];
	// end inline asm
	mov.b32 	%f347, %r233;
	add.f32 	%f348, %f346, %f347;
	// begin inline asm
	ld.global.nc.u32 %r234, [%rd130];
	// end inline asm
	mov.b32 	%f349, %r234;
	add.f32 	%f350, %f348, %f349;
	add.s64 	%rd118, %rd130, 2048;
	// begin inline asm
	ld.global.nc.u32 %r235, [%rd118];
	// end inline asm
	mov.b32 	%f351, %r235;
	add.f32 	%f522, %f350, %f351;
	add.s32 	%r323, %r323, 2048;
	add.s64 	%rd130, %rd130, 8192;
	add.s32 	%r324, %r324, 2048;
	setp.lt.s32 	%p51, %r323, %r18;
	@%p51 bra 	$L__BB18_33;
$L__BB18_34:
	// begin inline asm
	mov.u32 %r236, %laneid;
	// end inline asm
	mov.b32 	%r237, 1;
	mov.b32 	%r250, 31;
	mov.b32 	%r251, -1;
	// begin inline asm
	{  .reg .f32 r0;  .reg .pred p;  shfl.sync.down.b32 r0|p, %f522, %r237, %r250, %r251;  @p add.f32 r0, r0, %f522;  mov.f32 %f352, r0;}
	// end inline asm
	mov.b32 	%r240, 2;
	// begin inline asm
	{  .reg .f32 r0;  .reg .pred p;  shfl.sync.down.b32 r0|p, %f352, %r240, %r250, %r251;  @p add.f32 r0, r0, %f352;  mov.f32 %f355, r0;}
	// end inline asm
	mov.b32 	%r243, 4;
	// begin inline asm
	{  .reg .f32 r0;  .reg .pred p;  shfl.sync.down.b32 r0|p, %f355, %r243, %r250, %r251;  @p add.f32 r0, r0, %f355;  mov.f32 %f358, r0;}
	// end inline asm
	mov.b32 	%r246, 8;
	// begin inline asm
	{  .reg .f32 r0;  .reg .pred p;  shfl.sync.down.b32 r0|p, %f358, %r246, %r250, %r251;  @p add.f32 r0, r0, %f358;  mov.f32 %f361, r0;}
	// end inline asm
	mov.b32 	%r249, 16;
	// begin inline asm
	{  .reg .f32 r0;  .reg .pred p;  shfl.sync.down.b32 r0|p, %f361, %r249, %r250, %r251;  @p add.f32 r0, r0, %f361;  mov.f32 %f536, r0;}
	// end inline asm
	setp.ne.s32 	%p52, %r236, 0;
	@%p52 bra 	$L__BB18_36;
	shr.u32 	%r252, %r13, 3;
	and.b32  	%r253, %r252, 124;
	mov.u32 	%r254, _ZZN3cub18CUB_300001_SM_10006detail6reduce28DeviceReduceSingleTileKernelINS2_10policy_hubIfjN4cuda3std3__44plusIvEEE10Policy1000EPfSC_iS9_ffNS7_10__identityEEEvT0_T1_T2_T3_T4_T6_E12temp_storage;
	add.s32 	%r255, %r254, %r253;
	st.shared.f32 	[%r255+16], %f536;
$L__BB18_36:
	bar.sync 	0;
	setp.ne.s32 	%p53, %r13, 0;
	@%p53 bra 	$L__BB18_72;
	ld.shared.f32 	%f367, [_ZZN3cub18CUB_300001_SM_10006detail6reduce28DeviceReduceSingleTileKernelINS2_10policy_hubIfjN4cuda3std3__44plusIvEEE10Policy1000EPfSC_iS9_ffNS7_10__identityEEEvT0_T1_T2_T3_T4_T6_E12temp_storage+20];
	add.f32 	%f368, %f536, %f367;
	ld.shared.f32 	%f369, [_ZZN3cub18CUB_300001_SM_10006detail6reduce28DeviceReduceSingleTileKernelINS2_10policy_hubIfjN4cuda3std3__44plusIvEEE10Policy1000EPfSC_iS9_ffNS7_10__identityEEEvT0_T1_T2_T3_T4_T6_E12temp_storage+24];
	add.f32 	%f370, %f368, %f369;
	ld.shared.f32 	%f371, [_ZZN3cub18CUB_300001_SM_10006detail6reduce28DeviceReduceSingleTileKernelINS2_10policy_hubIfjN4cuda3std3__44plusIvEEE10Policy1000EPfSC_iS9_ffNS7_10__identityEEEvT0_T1_T2_T3_T4_T6_E12temp_storage+28];
	add.f32 	%f372, %f370, %f371;
	ld.shared.f32 	%f373, [_ZZN3cub18CUB_300001_SM_10006detail6reduce28DeviceReduceSingleTileKernelINS2_10policy_hubIfjN4cuda3std3__44plusIvEEE10Policy1000EPfSC_iS9_ffNS7_10__identityEEEvT0_T1_T2_T3_T4_T6_E12temp_storage+32];
	add.f32 	%f374, %f372, %f373;
	ld.shared.f32 	%f375, [_ZZN3cub18CUB_300001_SM_10006detail6reduce28DeviceReduceSingleTileKernelINS2_10policy_hubIfjN4cuda3std3__44plusIvEEE10Policy1000EPfSC_iS9_ffNS7_10__identityEEEvT0_T1_T2_T3_T4_T6_E12temp_storage+36];
	add.f32 	%f376, %f374, %f375;
	ld.shared.f32 	%f377, [_ZZN3cub18CUB_300001_SM_10006detail6reduce28DeviceReduceSingleTileKernelINS2_10policy_hubIfjN4cuda3std3__44plusIvEEE10Policy1000EPfSC_iS9_ffNS7_10__identityEEEvT0_T1_T2_T3_T4_T6_E12temp_storage+40];
	add.f32 	%f378, %f376, %f377;
	ld.shared.f32 	%f379, [_ZZN3cub18CUB_300001_SM_10006detail6reduce28DeviceReduceSingleTileKernelINS2_10policy_hubIfjN4cuda3std3__44plusIvEEE10Policy1000EPfSC_iS9_ffNS7_10__identityEEEvT0_T1_T2_T3_T4_T6_E12temp_storage+44];
	add.f32 	%f380, %f378, %f379;
	ld.shared.f32 	%f381, [_ZZN3cub18CUB_300001_SM_10006detail6reduce28DeviceReduceSingleTileKernelINS2_10policy_hubIfjN4cuda3std3__44plusIvEEE10Policy1000EPfSC_iS9_ffNS7_10__identityEEEvT0_T1_T2_T3_T4_T6_E12temp_storage+48];
	add.f32 	%f382, %f380, %f381;
	ld.shared.f32 	%f383, [_ZZN3cub18CUB_300001_SM_10006detail6reduce28DeviceReduceSingleTileKernelINS2_10policy_hubIfjN4cuda3std3__44plusIvEEE10Policy1000EPfSC_iS9_ffNS7_10__identityEEEvT0_T1_T2_T3_T4_T6_E12temp_storage+52];
	add.f32 	%f384, %f382, %f383;
	ld.shared.f32 	%f385, [_ZZN3cub18CUB_300001_SM_10006detail6reduce28DeviceReduceSingleTileKernelINS2_10policy_hubIfjN4cuda3std3__44plusIvEEE10Policy1000EPfSC_iS9_ffNS7_10__identityEEEvT0_T1_T2_T3_T4_T6_E12temp_storage+56];
	add.f32 	%f386, %f384, %f385;
	ld.shared.f32 	%f387, [_ZZN3cub18CUB_300001_SM_10006detail6reduce28DeviceReduceSingleTileKernelINS2_10policy_hubIfjN4cuda3std3__44plusIvEEE10Policy1000EPfSC_iS9_ffNS7_10__identityEEEvT0_T1_T2_T3_T4_T6_E12temp_storage+60];
	add.f32 	%f388, %f386, %f387;
	ld.shared.f32 	%f389, [_ZZN3cub18CUB_300001_SM_10006detail6reduce28DeviceReduceSingleTileKernelINS2_10policy_hubIfjN4cuda3std3__44plusIvEEE10Policy1000EPfSC_iS9_ffNS7_10__identityEEEvT0_T1_T2_T3_T4_T6_E12temp_storage+64];
	add.f32 	%f390, %f388, %f389;
	ld.shared.f32 	%f391, [_ZZN3cub18CUB_300001_SM_10006detail6reduce28DeviceReduceSingleTileKernelINS2_10policy_hubIfjN4cuda3std3__44plusIvEEE10Policy1000EPfSC_iS9_ffNS7_10__identityEEEvT0_T1_T2_T3_T4_T6_E12temp_storage+68];
	add.f32 	%f392, %f390, %f391;
	ld.shared.f32 	%f393, [_ZZN3cub18CUB_300001_SM_10006detail6reduce28DeviceReduceSingleTileKernelINS2_10policy_hubIfjN4cuda3std3__44plusIvEEE10Policy1000EPfSC_iS9_ffNS7_10__identityEEEvT0_T1_T2_T3_T4_T6_E12temp_storage+72];
	add.f32 	%f394, %f392, %f393;
	ld.shared.f32 	%f395, [_ZZN3cub18CUB_300001_SM_10006detail6reduce28DeviceReduceSingleTileKernelINS2_10policy_hubIfjN4cuda3std3__44plusIvEEE10Policy1000EPfSC_iS9_ffNS7_10__identityEEEvT0_T1_T2_T3_T4_T6_E12temp_storage+76];
	add.f32 	%f536, %f394, %f395;
	bra.uni 	$L__BB18_72;
$L__BB18_38:
	setp.gt.s32 	%p3, %r67, 8191;
	@%p3 bra 	$L__BB18_56;
	mov.u32 	%r34, %tid.x;
	setp.ge.s32 	%p15, %r34, %r67;
	mov.f32 	%f528, 0f00000000;
	mov.u32 	%r329, %r34;
	@%p15 bra 	$L__BB18_41;
	mul.wide.u32 	%rd66, %r34, 4;
	add.s64 	%rd65, %rd16, %rd66;
	// begin inline asm
	ld.global.nc.u32 %r134, [%rd65];
	// end inline asm
	mov.b32 	%f528, %r134;
	add.s32 	%r329, %r34, 512;
$L__BB18_41:
	setp.ge.s32 	%p16, %r329, %r67;
	@%p16 bra 	$L__BB18_47;
	not.b32 	%r135, %r329;
	add.s32 	%r37, %r67, %r135;
	and.b32  	%r136, %r37, 1536;
	setp.eq.s32 	%p17, %r136, 1536;
	@%p17 bra 	$L__BB18_45;
	mul.wide.u32 	%rd67, %r329, 4;
	add.s64 	%rd131, %rd16, %rd67;
	shr.u32 	%r137, %r37, 9;
	add.s32 	%r138, %r137, 1;
	and.b32  	%r139, %r138, 3;
	neg.s32 	%r327, %r139;
$L__BB18_44:
	.pragma "nounroll";
	// begin inline asm
	ld.global.nc.u32 %r140, [%rd131];
	// end inline asm
	mov.b32 	%f171, %r140;
	add.f32 	%f528, %f528, %f171;
	add.s32 	%r329, %r329, 512;
	add.s64 	%rd131, %rd131, 2048;
	add.s32 	%r327, %r327, 1;
	setp.ne.s32 	%p18, %r327, 0;
	@%p18 bra 	$L__BB18_44;
$L__BB18_45:
	setp.lt.u32 	%p19, %r37, 1536;
	@%p19 bra 	$L__BB18_47;
$L__BB18_46:
	mul.wide.s32 	%rd73, %r329, 4;
	add.s64 	%rd69, %rd16, %rd73;
	// begin inline asm
	ld.global.nc.u32 %r141, [%rd69];
	// end inline asm
	mov.b32 	%f172, %r141;
	add.f32 	%f173, %f528, %f172;
	add.s64 	%rd70, %rd69, 2048;
	// begin inline asm
	ld.global.nc.u32 %r142, [%rd70];
	// end inline asm
	mov.b32 	%f174, %r142;
	add.f32 	%f175, %f173, %f174;
	add.s64 	%rd71, %rd69, 4096;
	// begin inline asm
	ld.global.nc.u32 %r143, [%rd71];
	// end inline asm
	mov.b32 	%f176, %r143;
	add.f32 	%f177, %f175, %f176;
	add.s64 	%rd72, %rd69, 6144;
	// begin inline asm
	ld.global.nc.u32 %r144, [%rd72];
	// end inline asm
	mov.b32 	%f178, %r144;
	add.f32 	%f528, %f177, %f178;
	add.s32 	%r329, %r329, 2048;
	setp.lt.s32 	%p20, %r329, %r67;
	@%p20 bra 	$L__BB18_46;
$L__BB18_47:
	setp.lt.s32 	%p21, %r67, 512;
	@%p21 bra 	$L__BB18_52;
	// begin inline asm
	mov.u32 %r169, %laneid;
	// end inline asm
	mov.b32 	%r170, 1;
	mov.b32 	%r183, 31;
	mov.b32 	%r184, -1;
	// begin inline asm
	{  .reg .f32 r0;  .reg .pred p;  shfl.sync.down.b32 r0|p, %f528, %r170, %r183, %r184;  @p add.f32 r0, r0, %f528;  mov.f32 %f238, r0;}
	// end inline asm
	mov.b32 	%r173, 2;
	// begin inline asm
	{  .reg .f32 r0;  .reg .pred p;  shfl.sync.down.b32 r0|p, %f238, %r173, %r183, %r184;  @p add.f32 r0, r0, %f238;  mov.f32 %f241, r0;}
	// end inline asm
	mov.b32 	%r176, 4;
	// begin inline asm
	{  .reg .f32 r0;  .reg .pred p;  shfl.sync.down.b32 r0|p, %f241, %r176, %r183, %r184;  @p add.f32 r0, r0, %f241;  mov.f32 %f244, r0;}
	// end inline asm
	mov.b32 	%r179, 8;
	// begin inline asm
	{  .reg .f32 r0;  .reg .pred p;  shfl.sync.down.b32 r0|p, %f244, %r179, %r183, %r184;  @p add.f32 r0, r0, %f244;  mov.f32 %f247, r0;}
	// end inline asm
	mov.b32 	%r182, 16;
	// begin inline asm
	{  .reg .f32 r0;  .reg .pred p;  shfl.sync.down.b32 r0|p, %f247, %r182, %r183, %r184;  @p add.f32 r0, r0, %f247;  mov.f32 %f536, r0;}
	// end inline asm
	setp.ne.s32 	%p40, %r169, 0;
	@%p40 bra 	$L__BB18_50;
	shr.u32 	%r185, %r34, 3;
	and.b32  	%r186, %r185, 124;
	mov.u32 	%r187, _ZZN3cub18CUB_300001_SM_10006detail6reduce28DeviceReduceSingleTileKernelINS2_10policy_hubIfjN4cuda3std3__44plusIvEEE10Policy1000EPfSC_iS9_ffNS7_10__identityEEEvT0_T1_T2_T3_T4_T6_E12temp_storage;
	add.s32 	%r188, %r187, %r186;
	st.shared.f32 	[%r188+16], %f536;
$L__BB18_50:
	bar.sync 	0;
	setp.ne.s32 	%p41, %r34, 0;
	@%p41 bra 	$L__BB18_72;
	ld.shared.f32 	%f253, [_ZZN3cub18CUB_300001_SM_10006detail6reduce28DeviceReduceSingleTileKernelINS2_10policy_hubIfjN4cuda3std3__44plusIvEEE10Policy1000EPfSC_iS9_ffNS7_10__identityEEEvT0_T1_T2_T3_T4_T6_E12temp_storage+20];
	add.f32 	%f254, %f536, %f253;
	ld.shared.f32 	%f255, [_ZZN3cub18CUB_300001_SM_10006detail6reduce28DeviceReduceSingleTileKernelINS2_10policy_hubIfjN4cuda3std3__44plusIvEEE10Policy1000EPfSC_iS9_ffNS7_10__identityEEEvT0_T1_T2_T3_T4_T6_E12temp_storage+24];
	add.f32 	%f256, %f254, %f255;
	ld.shared.f32 	%f257, [_ZZN3cub18CUB_300001_SM_10006detail6reduce28DeviceReduceSingleTileKernelINS2_10policy_hubIfjN4cuda3std3__44plusIvEEE10Policy1000EPfSC_iS9_ffNS7_10__identityEEEvT0_T1_T2_T3_T4_T6_E12temp_storage+28];
	add.f32 	%f258, %f256, %f257;
	ld.shared.f32 	%f259, [_ZZN3cub18CUB_300001_SM_10006detail6reduce28DeviceReduceSingleTileKernelINS2_10policy_hubIfjN4cuda3std3__44plusIvEEE10Policy1000EPfSC_iS9_ffNS7_10__identityEEEvT0_T1_T2_T3_T4_T6_E12temp_storage+32];
	add.f32 	%f260, %f258, %f259;
	ld.shared.f32 	%f261, [_ZZN3cub18CUB_300001_SM_10006detail6reduce28DeviceReduceSingleTileKernelINS2_10policy_hubIfjN4cuda3std3__44plusIvEEE10Policy1000EPfSC_iS9_ffNS7_10__identityEEEvT0_T1_T2_T3_T4_T6_E12temp_storage+36];
	add.f32 	%f262, %f260, %f261;
	ld.shared.f32 	%f263, [_ZZN3cub18CUB_300001_SM_10006detail6reduce28DeviceReduceSingleTileKernelINS2_10policy_hubIfjN4cuda3std3__44plusIvEEE10Policy1000EPfSC_iS9_ffNS7_10__identityEEEvT0_T1_T2_T3_T4_T6_E12temp_storage+40];
	add.f32 	%f264, %f262, %f263;
	ld.shared.f32 	%f265, [_ZZN3cub18CUB_300001_SM_10006detail6reduce28DeviceReduceSingleTileKernelINS2_10policy_hubIfjN4cuda3std3__44plusIvEEE10Policy1000EPfSC_iS9_ffNS7_10__identityEEEvT0_T1_T2_T3_T4_T6_E12temp_storage+44];
	add.f32 	%f266, %f264, %f265;
	ld.shared.f32 	%f267, [_ZZN3cub18CUB_300001_SM_10006detail6reduce28DeviceReduceSingleTileKernelINS2_10policy_hubIfjN4cuda3std3__44plusIvEEE10Policy1000EPfSC_iS9_ffNS7_10__identityEEEvT0_T1_T2_T3_T4_T6_E12temp_storage+48];
	add.f32 	%f268, %f266, %f267;
	ld.shared.f32 	%f269, [_ZZN3cub18CUB_300001_SM_10006detail6reduce28DeviceReduceSingleTileKernelINS2_10policy_hubIfjN4cuda3std3__44plusIvEEE10Policy1000EPfSC_iS9_ffNS7_10__identityEEEvT0_T1_T2_T3_T4_T6_E12temp_storage+52];
	add.f32 	%f270, %f268, %f269;
	ld.shared.f32 	%f271, [_ZZN3cub18CUB_300001_SM_10006detail6reduce28DeviceReduceSingleTileKernelINS2_10policy_hubIfjN4cuda3std3__44plusIvEEE10Policy1000EPfSC_iS9_ffNS7_10__identityEEEvT0_T1_T2_T3_T4_T6_E12temp_storage+56];
	add.f32 	%f272, %f270, %f271;
	ld.shared.f32 	%f273, [_ZZN3cub18CUB_300001_SM_10006detail6reduce28DeviceReduceSingleTileKernelINS2_10policy_hubIfjN4cuda3std3__44plusIvEEE10Policy1000EPfSC_iS9_ffNS7_10__identityEEEvT0_T1_T2_T3_T4_T6_E12temp_storage+60];
	add.f32 	%f274, %f272, %f273;
	ld.shared.f32 	%f275, [_ZZN3cub18CUB_300001_SM_10006detail6reduce28DeviceReduceSingleTileKernelINS2_10policy_hubIfjN4cuda3std3__44plusIvEEE10Policy1000EPfSC_iS9_ffNS7_10__identityEEEvT0_T1_T2_T3_T4_T6_E12temp_storage+64];
	add.f32 	%f276, %f274, %f275;
	ld.shared.f32 	%f277, [_ZZN3cub18CUB_300001_SM_10006detail6reduce28DeviceReduceSingleTileKernelINS2_10policy_hubIfjN4cuda3std3__44plusIvEEE10Policy1000EPfSC_iS9_ffNS7_10__identityEEEvT0_T1_T2_T3_T4_T6_E12temp_storage+68];
	add.f32 	%f278, %f276, %f277;
	ld.shared.f32 	%f279, [_ZZN3cub18CUB_300001_SM_10006detail6reduce28DeviceReduceSingleTileKernelINS2_10policy_hubIfjN4cuda3std3__44plusIvEEE10Policy1000EPfSC_iS9_ffNS7_10__identityEEEvT0_T1_T2_T3_T4_T6_E12temp_storage+72];
	add.f32 	%f280, %f278, %f279;
	ld.shared.f32 	%f281, [_ZZN3cub18CUB_300001_SM_10006detail6reduce28DeviceReduceSingleTileKernelINS2_10policy_hubIfjN4cuda3std3__44plusIvEEE10Policy1000EPfSC_iS9_ffNS7_10__identityEEEvT0_T1_T2_T3_T4_T6_E12temp_storage+76];
	add.f32 	%f536, %f280, %f281;
	bra.uni 	$L__BB18_72;
$L__BB18_52:
	// begin inline asm
	mov.u32 %r145, %laneid;
	// end inline asm
	and.b32  	%r161, %r34, 992;
	add.s32 	%r162, %r161, 32;
	setp.gt.s32 	%p22, %r162, %r67;
	not.b32 	%r163, %r161;
	add.s32 	%r164, %r67, %r163;
	selp.b32 	%r159, %r164, 31, %p22;
	mov.b32 	%r146, 1;
	mov.b32 	%r160, -1;
	// begin inline asm
	{  .reg .f32 r0;  .reg .pred p;  shfl.sync.down.b32 r0|p, %f528, %r146, %r159, %r160;  @p add.f32 r0, r0, %f528;  mov.f32 %f179, r0;}
	// end inline asm
	mov.b32 	%r149, 2;
	// begin inline asm
	{  .reg .f32 r0;  .reg .pred p;  shfl.sync.down.b32 r0|p, %f179, %r149, %r159, %r160;  @p add.f32 r0, r0, %f179;  mov.f32 %f182, r0;}
	// end inline asm
	mov.b32 	%r152, 4;
	// begin inline asm
	{  .reg .f32 r0;  .reg .pred p;  shfl.sync.down.b32 r0|p, %f182, %r152, %r159, %r160;  @p add.f32 r0, r0, %f182;  mov.f32 %f185, r0;}
	// end inline asm
	mov.b32 	%r155, 8;
	// begin inline asm
	{  .reg .f32 r0;  .reg .pred p;  shfl.sync.down.b32 r0|p, %f185, %r155, %r159, %r160;  @p add.f32 r0, r0, %f185;  mov.f32 %f188, r0;}
	// end inline asm
	mov.b32 	%r158, 16;
	// begin inline asm
	{  .reg .f32 r0;  .reg .pred p;  shfl.sync.down.b32 r0|p, %f188, %r158, %r159, %r160;  @p add.f32 r0, r0, %f188;  mov.f32 %f536, r0;}
	// end inline asm
	setp.ne.s32 	%p23, %r145, 0;
	@%p23 bra 	$L__BB18_54;
	shr.u32 	%r165, %r34, 3;
	and.b32  	%r166, %r165, 124;
	mov.u32 	%r167, _ZZN3cub18CUB_300001_SM_10006detail6reduce28DeviceReduceSingleTileKernelINS2_10policy_hubIfjN4cuda3std3__44plusIvEEE10Policy1000EPfSC_iS9_ffNS7_10__identityEEEvT0_T1_T2_T3_T4_T6_E12temp_storage;
	add.s32 	%r168, %r167, %r166;
	st.shared.f32 	[%r168+16], %f536;
$L__BB18_54:
	bar.sync 	0;
	setp.ne.s32 	%p24, %r34, 0;
	@%p24 bra 	$L__BB18_72;
	setp.gt.s32 	%p25, %r67, 32;
	ld.shared.f32 	%f194, [_ZZN3cub18CUB_300001_SM_10006detail6reduce28DeviceReduceSingleTileKernelINS2_10policy_hubIfjN4cuda3std3__44plusIvEEE10Policy1000EPfSC_iS9_ffNS7_10__identityEEEvT0_T1_T2_T3_T4_T6_E12temp_storage+20];
	add.f32 	%f195, %f536, %f194;
	selp.f32 	%f196, %f195, %f536, %p25;
	setp.gt.s32 	%p26, %r67, 64;
	ld.shared.f32 	%f197, [_ZZN3cub18CUB_300001_SM_10006detail6reduce28DeviceReduceSingleTileKernelINS2_10policy_hubIfjN4cuda3std3__44plusIvEEE10Policy1000EPfSC_iS9_ffNS7_10__identityEEEvT0_T1_T2_T3_T4_T6_E12temp_storage+24];
	add.f32 	%f198, %f197, %f196;
	selp.f32 	%f199, %f198, %f196, %p26;
	setp.gt.s32 	%p27, %r67, 96;
	ld.shared.f32 	%f200, [_ZZN3cub18CUB_300001_SM_10006detail6reduce28DeviceReduceSingleTileKernelINS2_10policy_hubIfjN4cuda3std3__44plusIvEEE10Policy1000EPfSC_iS9_ffNS7_10__identityEEEvT0_T1_T2_T3_T4_T6_E12temp_storage+28];
	add.f32 	%f201, %f200, %f199;
	selp.f32 	%f202, %f201, %f199, %p27;
	setp.gt.s32 	%p28, %r67, 128;
	ld.shared.f32 	%f203, [_ZZN3cub18CUB_300001_SM_10006detail6reduce28DeviceReduceSingleTileKernelINS2_10policy_hubIfjN4cuda3std3__44plusIvEEE10Policy1000EPfSC_iS9_ffNS7_10__identityEEEvT0_T1_T2_T3_T4_T6_E12temp_storage+32];
	add.f32 	%f204, %f203, %f202;
	selp.f32 	%f205, %f204, %f202, %p28;
	setp.gt.s32 	%p29, %r67, 160;
	ld.shared.f32 	%f206, [_ZZN3cub18CUB_300001_SM_10006detail6reduce28DeviceReduceSingleTileKernelINS2_10policy_hubIfjN4cuda3std3__44plusIvEEE10Policy1000EPfSC_iS9_ffNS7_10__identityEEEvT0_T1_T2_T3_T4_T6_E12temp_storage+36];
	add.f32 	%f207, %f206, %f205;
	selp.f32 	%f208, %f207, %f205, %p29;
	setp.gt.s32 	%p30, %r67, 192;
	ld.shared.f32 	%f209, [_ZZN3cub18CUB_300001_SM_10006detail6reduce28DeviceReduceSingleTileKernelINS2_10policy_hubIfjN4cuda3std3__44plusIvEEE10Policy1000EPfSC_iS9_ffNS7_10__identityEEEvT0_T1_T2_T3_T4_T6_E12temp_storage+40];
	add.f32 	%f210, %f209, %f208;
	selp.f32 	%f211, %f210, %f208, %p30;
	setp.gt.s32 	%p31, %r67, 224;
	ld.shared.f32 	%f212, [_ZZN3cub18CUB_300001_SM_10006detail6reduce28DeviceReduceSingleTileKernelINS2_10policy_hubIfjN4cuda3std3__44plusIvEEE10Policy1000EPfSC_iS9_ffNS7_10__identityEEEvT0_T1_T2_T3_T4_T6_E12temp_storage+44];
	add.f32 	%f213, %f212, %f211;
	selp.f32 	%f214, %f213, %f211, %p31;
	setp.gt.s32 	%p32, %r67, 256;
	ld.shared.f32 	%f215, [_ZZN3cub18CUB_300001_SM_10006detail6reduce28DeviceReduceSingleTileKernelINS2_10policy_hubIfjN4cuda3std3__44plusIvEEE10Policy1000EPfSC_iS9_ffNS7_10__identityEEEvT0_T1_T2_T3_T4_T6_E12temp_storage+48];
	add.f32 	%f216, %f215, %f214;
	selp.f32 	%f217, %f216, %f214, %p32;
	setp.gt.s32 	%p33, %r67, 288;
	ld.shared.f32 	%f218, [_ZZN3cub18CUB_300001_SM_10006detail6reduce28DeviceReduceSingleTileKernelINS2_10policy_hubIfjN4cuda3std3__44plusIvEEE10Policy1000EPfSC_iS9_ffNS7_10__identityEEEvT0_T1_T2_T3_T4_T6_E12temp_storage+52];
	add.f32 	%f219, %f218, %f217;
	selp.f32 	%f220, %f219, %f217, %p33;
	setp.gt.s32 	%p34, %r67, 320;
	ld.shared.f32 	%f221, [_ZZN3cub18CUB_300001_SM_10006detail6reduce28DeviceReduceSingleTileKernelINS2_10policy_hubIfjN4cuda3std3__44plusIvEEE10Policy1000EPfSC_iS9_ffNS7_10__identityEEEvT0_T1_T2_T3_T4_T6_E12temp_storage+56];
	add.f32 	%f222, %f221, %f220;
	selp.f32 	%f223, %f222, %f220, %p34;
	setp.gt.s32 	%p35, %r67, 352;
	ld.shared.f32 	%f224, [_ZZN3cub18CUB_300001_SM_10006detail6reduce28DeviceReduceSingleTileKernelINS2_10policy_hubIfjN4cuda3std3__44plusIvEEE10Policy1000EPfSC_iS9_ffNS7_10__identityEEEvT0_T1_T2_T3_T4_T6_E12temp_storage+60];
	add.f32 	%f225, %f224, %f223;
	selp.f32 	%f226, %f225, %f223, %p35;
	setp.gt.s32 	%p36, %r67, 384;
	ld.shared.f32 	%f227, [_ZZN3cub18CUB_300001_SM_10006detail6reduce28DeviceReduceSingleTileKernelINS2_10policy_hubIfjN4cuda3std3__44plusIvEEE10Policy1000EPfSC_iS9_ffNS7_10__identityEEEvT0_T1_T2_T3_T4_T6_E12temp_storage+64];
	add.f32 	%f228, %f227, %f226;
	selp.f32 	%f229, %f228, %f226, %p36;
	setp.gt.s32 	%p37, %r67, 416;
	ld.shared.f32 	%f230, [_ZZN3cub18CUB_300001_SM_10006detail6reduce28DeviceReduceSingleTileKernelINS2_10policy_hubIfjN4cuda3std3__44plusIvEEE10Policy1000EPfSC_iS9_ffNS7_10__identityEEEvT0_T1_T2_T3_T4_T6_E12temp_storage+68];
	add.f32 	%f231, %f230, %f229;
	selp.f32 	%f232, %f231, %f229, %p37;
	setp.gt.s32 	%p38, %r67, 448;
	ld.shared.f32 	%f233, [_ZZN3cub18CUB_300001_SM_10006detail6reduce28DeviceReduceSingleTileKernelINS2_10policy_hubIfjN4cuda3std3__44plusIvEEE10Policy1000EPfSC_iS9_ffNS7_10__identityEEEvT0_T1_T2_T3_T4_T6_E12temp_storage+72];
	add.f32 	%f234, %f233, %f232;
	selp.f32 	%f235, %f234, %f232, %p38;
	setp.gt.s32 	%p39, %r67, 480;
	ld.shared.f32 	%f236, [_ZZN3cub18CUB_300001_SM_10006detail6reduce28DeviceReduceSingleTileKernelINS2_10policy_hubIfjN4cuda3std3__44plusIvEEE10Policy1000EPfSC_iS9_ffNS7_10__identityEEEvT0_T1_T2_T3_T4_T6_E12temp_storage+76];
	add.f32 	%f237, %f236, %f235;
	selp.f32 	%f536, %f237, %f235, %p39;
	bra.uni 	$L__BB18_72;
$L__BB18_56:
	mov.u32 	%r46, %tid.x;
	mul.wide.u32 	%rd35, %r46, 4;
	add.s64 	%rd19, %rd16, %rd35;
	// begin inline asm
	ld.global.nc.u32 %r68, [%rd19];
	// end inline asm
	mov.b32 	%f55, %r68;
	add.s64 	%rd20, %rd19, 2048;
	// begin inline asm
	ld.global.nc.u32 %r69, [%rd20];
	// end inline asm
	mov.b32 	%f56, %r69;
	add.s64 	%rd21, %rd19, 4096;
	// begin inline asm
	ld.global.nc.u32 %r70, [%rd21];
	// end inline asm
	mov.b32 	%f57, %r70;
	add.s64 	%rd22, %rd19, 6144;
	// begin inline asm
	ld.global.nc.u32 %r71, [%rd22];
	// end inline asm
	mov.b32 	%f58, %r71;
	add.s64 	%rd23, %rd19, 8192;
	// begin inline asm
	ld.global.nc.u32 %r72, [%rd23];
	// end inline asm
	mov.b32 	%f59, %r72;
	add.s64 	%rd24, %rd19, 10240;
	// begin inline asm
	ld.global.nc.u32 %r73, [%rd24];
	// end inline asm
	mov.b32 	%f60, %r73;
	add.s64 	%rd25, %rd19, 12288;
	// begin inline asm
	ld.global.nc.u32 %r74, [%rd25];
	// end inline asm
	mov.b32 	%f61, %r74;
	add.s64 	%rd26, %rd19, 14336;
	// begin inline asm
	ld.global.nc.u32 %r75, [%rd26];
	// end inline asm
	mov.b32 	%f62, %r75;
	add.s64 	%rd27, %rd19, 16384;
	// begin inline asm
	ld.global.nc.u32 %r76, [%rd27];
	// end inline asm
	mov.b32 	%f63, %r76;
	add.s64 	%rd28, %rd19, 18432;
	// begin inline asm
	ld.global.nc.u32 %r77, [%rd28];
	// end inline asm
	mov.b32 	%f64, %r77;
	add.s64 	%rd29, %rd19, 20480;
	// begin inline asm
	ld.global.nc.u32 %r78, [%rd29];
	// end inline asm
	mov.b32 	%f65, %r78;
	add.s64 	%rd30, %rd19, 22528;
	// begin inline asm
	ld.global.nc.u32 %r79, [%rd30];
	// end inline asm
	mov.b32 	%f66, %r79;
	add.s64 	%rd31, %rd19, 24576;
	// begin inline asm
	ld.global.nc.u32 %r80, [%rd31];
	// end inline asm
	mov.b32 	%f67, %r80;
	add.s64 	%rd32, %rd19, 26624;
	// begin inline asm
	ld.global.nc.u32 %r81, [%rd32];
	// end inline asm
	mov.b32 	%f68, %r81;
	add.s64 	%rd33, %rd19, 28672;
	// begin inline asm
	ld.global.nc.u32 %r82, [%rd33];
	// end inline asm
	mov.b32 	%f69, %r82;
	add.s64 	%rd34, %rd19, 30720;
	// begin inline asm
	ld.global.nc.u32 %r83, [%rd34];
	// end inline asm
	mov.b32 	%f70, %r83;
	add.f32 	%f71, %f55, %f56;
	add.f32 	%f72, %f57, %f58;
	add.f32 	%f73, %f59, %f60;
	add.f32 	%f74, %f61, %f62;
	add.f32 	%f75, %f63, %f64;
	add.f32 	%f76, %f65, %f66;
	add.f32 	%f77, %f67, %f68;
	add.f32 	%f78, %f69, %f70;
	add.f32 	%f79, %f71, %f72;
	add.f32 	%f80, %f73, %f74;
	add.f32 	%f81, %f75, %f76;
	add.f32 	%f82, %f77, %f78;
	add.f32 	%f83, %f79, %f80;
	add.f32 	%f84, %f81, %f82;
	add.f32 	%f535, %f83, %f84;
	setp.lt.u32 	%p4, %r67, 16384;
	mov.b32 	%r332, 8192;
	@%p4 bra 	$L__BB18_60;
	add.s32 	%r47, %r67, -8192;
	mov.b32 	%r332, 8192;
$L__BB18_58:
	mul.wide.s32 	%rd52, %r332, 4;
	add.s64 	%rd36, %rd19, %rd52;
	// begin inline asm
	ld.global.nc.u32 %r86, [%rd36];
	// end inline asm
	mov.b32 	%f85, %r86;
	add.s64 	%rd37, %rd36, 2048;
	// begin inline asm
	ld.global.nc.u32 %r87, [%rd37];
	// end inline asm
	mov.b32 	%f86, %r87;
	add.s64 	%rd38, %rd36, 4096;
	// begin inline asm
	ld.global.nc.u32 %r88, [%rd38];
	// end inline asm
	mov.b32 	%f87, %r88;
	add.s64 	%rd39, %rd36, 6144;
	// begin inline asm
	ld.global.nc.u32 %r89, [%rd39];
	// end inline asm
	mov.b32 	%f88, %r89;
	add.s64 	%rd40, %rd36, 8192;
	// begin inline asm
	ld.global.nc.u32 %r90, [%rd40];
	// end inline asm
	mov.b32 	%f89, %r90;
	add.s64 	%rd41, %rd36, 10240;
	// begin inline asm
	ld.global.nc.u32 %r91, [%rd41];
	// end inline asm
	mov.b32 	%f90, %r91;
	add.s64 	%rd42, %rd36, 12288;
	// begin inline asm
	ld.global.nc.u32 %r92, [%rd42];
	// end inline asm
	mov.b32 	%f91, %r92;
	add.s64 	%rd43, %rd36, 14336;
	// begin inline asm
	ld.global.nc.u32 %r93, [%rd43];
	// end inline asm
	mov.b32 	%f92, %r93;
	add.s64 	%rd44, %rd36, 16384;
	// begin inline asm
	ld.global.nc.u32 %r94, [%rd44];
	// end inline asm
	mov.b32 	%f93, %r94;
	add.s64 	%rd45, %rd36, 18432;
	// begin inline asm
	ld.global.nc.u32 %r95, [%rd45];
	// end inline asm
	mov.b32 	%f94, %r95;
	add.s64 	%rd46, %rd36, 20480;
	// begin inline asm
	ld.global.nc.u32 %r96, [%rd46];
	// end inline asm
	mov.b32 	%f95, %r96;
	add.s64 	%rd47, %rd36, 22528;
	// begin inline asm
	ld.global.nc.u32 %r97, [%rd47];
	// end inline asm
	mov.b32 	%f96, %r97;
	add.s64 	%rd48, %rd36, 24576;
	// begin inline asm
	ld.global.nc.u32 %r98, [%rd48];
	// end inline asm
	mov.b32 	%f97, %r98;
	add.s64 	%rd49, %rd36, 26624;
	// begin inline asm
	ld.global.nc.u32 %r99, [%rd49];
	// end inline asm
	mov.b32 	%f98, %r99;
	add.s64 	%rd50, %rd36, 28672;
	// begin inline asm
	ld.global.nc.u32 %r100, [%rd50];
	// end inline asm
	mov.b32 	%f99, %r100;
	add.s64 	%rd51, %rd36, 30720;
	// begin inline asm
	ld.global.nc.u32 %r101, [%rd51];
	// end inline asm
	mov.b32 	%f100, %r101;
	add.f32 	%f101, %f535, %f85;
	add.f32 	%f102, %f86, %f87;
	add.f32 	%f103, %f88, %f89;
	add.f32 	%f104, %f90, %f91;
	add.f32 	%f105, %f92, %f93;
	add.f32 	%f106, %f94, %f95;
	add.f32 	%f107, %f96, %f97;
	add.f32 	%f108, %f98, %f99;
	add.f32 	%f109, %f101, %f102;
	add.f32 	%f110, %f103, %f104;
	add.f32 	%f111, %f105, %f106;
	add.f32 	%f112, %f107, %f108;
	add.f32 	%f113, %f109, %f110;
	add.f32 	%f114, %f111, %f112;
	add.f32 	%f115, %f113, %f114;
	add.f32 	%f535, %f115, %f100;
	sub.s32 	%r102, %r67, %r332;
	setp.lt.s32 	%p5, %r102, 8192;
	@%p5 bra 	$L__BB18_68;
	add.s32 	%r332, %r332, 8192;
	setp.le.s32 	%p6, %r332, %r47;
	@%p6 bra 	$L__BB18_58;
$L__BB18_60:
	setp.le.s32 	%p7, %r67, %r332;
	@%p7 bra 	$L__BB18_68;
	sub.s32 	%r51, %r67, %r332;
	setp.ge.s32 	%p8, %r46, %r51;
	@%p8 bra 	$L__BB18_68;
	not.b32 	%r103, %r46;
	add.s32 	%r104, %r67, %r103;
	sub.s32 	%r52, %r104, %r332;
	and.b32  	%r105, %r52, 1536;
	setp.eq.s32 	%p9, %r105, 1536;
	mov.u32 	%r336, %r46;
	@%p9 bra 	$L__BB18_65;
	add.s32 	%r334, %r46, %r332;
	shr.u32 	%r106, %r52, 9;
	add.s32 	%r107, %r106, 1;
	and.b32  	%r108, %r107, 3;
	neg.s32 	%r333, %r108;
	mov.u32 	%r336, %r46;
$L__BB18_64:
	.pragma "nounroll";
	mul.wide.u32 	%rd54, %r334, 4;
	add.s64 	%rd53, %rd16, %rd54;
	// begin inline asm
	ld.global.nc.u32 %r109, [%rd53];
	// end inline asm
	mov.b32 	%f117, %r109;
	add.f32 	%f535, %f535, %f117;
	add.s32 	%r336, %r336, 512;
	add.s32 	%r334, %r334, 512;
	add.s32 	%r333, %r333, 1;
	setp.ne.s32 	%p10, %r333, 0;
	@%p10 bra 	$L__BB18_64;
$L__BB18_65:
	setp.lt.u32 	%p11, %r52, 1536;
	@%p11 bra 	$L__BB18_68;
	cvt.u64.u32 	%rd55, %r336;
	cvt.u64.u32 	%rd56, %r332;
	add.s64 	%rd57, %rd55, %rd56;
	shl.b64 	%rd58, %rd57, 2;
	add.s64 	%rd59, %rd58, %rd16;
	add.s64 	%rd132, %rd59, 4096;
	add.s32 	%r337, %r336, %r332;
$L__BB18_67:
	mul.wide.u32 	%rd64, %r337, 4;
	add.s64 	%rd60, %rd16, %rd64;
	// begin inline asm
	ld.global.nc.u32 %r110, [%rd60];
	// end inline asm
	mov.b32 	%f118, %r110;
	add.f32 	%f119, %f535, %f118;
	add.s64 	%rd61, %rd132, -2048;
	// begin inline asm
	ld.global.nc.u32 %r111, [%rd61];
	// end inline asm
	mov.b32 	%f120, %r111;
	add.f32 	%f121, %f119, %f120;
	// begin inline asm
	ld.global.nc.u32 %r112, [%rd132];
	// end inline asm
	mov.b32 	%f122, %r112;
	add.f32 	%f123, %f121, %f122;
	add.s64 	%rd63, %rd132, 2048;
	// begin inline asm
	ld.global.nc.u32 %r113, [%rd63];
	// end inline asm
	mov.b32 	%f124, %r113;
	add.f32 	%f535, %f123, %f124;
	add.s32 	%r336, %r336, 2048;
	add.s64 	%rd132, %rd132, 8192;
	add.s32 	%r337, %r337, 2048;
	setp.lt.s32 	%p12, %r336, %r51;
	@%p12 bra 	$L__BB18_67;
$L__BB18_68:
	// begin inline asm
	mov.u32 %r114, %laneid;
	// end inline asm
	mov.b32 	%r115, 1;
	mov.b32 	%r128, 31;
	mov.b32 	%r129, -1;
	// begin inline asm
	{  .reg .f32 r0;  .reg .pred p;  shfl.sync.down.b32 r0|p, %f535, %r115, %r128, %r129;  @p add.f32 r0, r0, %f535;  mov.f32 %f125, r0;}
	// end inline asm
	mov.b32 	%r118, 2;
	// begin inline asm
	{  .reg .f32 r0;  .reg .pred p;  shfl.sync.down.b32 r0|p, %f125, %r118, %r128, %r129;  @p add.f32 r0, r0, %f125;  mov.f32 %f128, r0;}
	// end inline asm
	mov.b32 	%r121, 4;
	// begin inline asm
	{  .reg .f32 r0;  .reg .pred p;  shfl.sync.down.b32 r0|p, %f128, %r121, %r128, %r129;  @p add.f32 r0, r0, %f128;  mov.f32 %f131, r0;}
	// end inline asm
	mov.b32 	%r124, 8;
	// begin inline asm
	{  .reg .f32 r0;  .reg .pred p;  shfl.sync.down.b32 r0|p, %f131, %r124, %r128, %r129;  @p add.f32 r0, r0, %f131;  mov.f32 %f134, r0;}
	// end inline asm
	mov.b32 	%r127, 16;
	// begin inline asm
	{  .reg .f32 r0;  .reg .pred p;  shfl.sync.down.b32 r0|p, %f134, %r127, %r128, %r129;  @p add.f32 r0, r0, %f134;  mov.f32 %f536, r0;}
	// end inline asm
	setp.ne.s32 	%p13, %r114, 0;
	@%p13 bra 	$L__BB18_70;
	shr.u32 	%r130, %r46, 3;
	and.b32  	%r131, %r130, 124;
	mov.u32 	%r132, _ZZN3cub18CUB_300001_SM_10006detail6reduce28DeviceReduceSingleTileKernelINS2_10policy_hubIfjN4cuda3std3__44plusIvEEE10Policy1000EPfSC_iS9_ffNS7_10__identityEEEvT0_T1_T2_T3_T4_T6_E12temp_storage;
	add.s32 	%r133, %r132, %r131;
	st.shared.f32 	[%r133+16], %f536;
$L__BB18_70:
	bar.sync 	0;
	setp.ne.s32 	%p14, %r46, 0;
	@%p14 bra 	$L__BB18_72;
	ld.shared.f32 	%f140, [_ZZN3cub18CUB_300001_SM_10006detail6reduce28DeviceReduceSingleTileKernelINS2_10policy_hubIfjN4cuda3std3__44plusIvEEE10Policy1000EPfSC_iS9_ffNS7_10__identityEEEvT0_T1_T2_T3_T4_T6_E12temp_storage+20];
	add.f32 	%f141, %f536, %f140;
	ld.shared.f32 	%f142, [_ZZN3cub18CUB_300001_SM_10006detail6reduce28DeviceReduceSingleTileKernelINS2_10policy_hubIfjN4cuda3std3__44plusIvEEE10Policy1000EPfSC_iS9_ffNS7_10__identityEEEvT0_T1_T2_T3_T4_T6_E12temp_storage+24];
	add.f32 	%f143, %f141, %f142;
	ld.shared.f32 	%f144, [_ZZN3cub18CUB_300001_SM_10006detail6reduce28DeviceReduceSingleTileKernelINS2_10policy_hubIfjN4cuda3std3__44plusIvEEE10Policy1000EPfSC_iS9_ffNS7_10__identityEEEvT0_T1_T2_T3_T4_T6_E12temp_storage+28];
	add.f32 	%f145, %f143, %f144;
	ld.shared.f32 	%f146, [_ZZN3cub18CUB_300001_SM_10006detail6reduce28DeviceReduceSingleTileKernelINS2_10policy_hubIfjN4cuda3std3__44plusIvEEE10Policy1000EPfSC_iS9_ffNS7_10__identityEEEvT0_T1_T2_T3_T4_T6_E12temp_storage+32];
	add.f32 	%f147, %f145, %f146;
	ld.shared.f32 	%f148, [_ZZN3cub18CUB_300001_SM_10006detail6reduce28DeviceReduceSingleTileKernelINS2_10policy_hubIfjN4cuda3std3__44plusIvEEE10Policy1000EPfSC_iS9_ffNS7_10__identityEEEvT0_T1_T2_T3_T4_T6_E12temp_storage+36];
	add.f32 	%f149, %f147, %f148;
	ld.shared.f32 	%f150, [_ZZN3cub18CUB_300001_SM_10006detail6reduce28DeviceReduceSingleTileKernelINS2_10policy_hubIfjN4cuda3std3__44plusIvEEE10Policy1000EPfSC_iS9_ffNS7_10__identityEEEvT0_T1_T2_T3_T4_T6_E12temp_storage+40];
	add.f32 	%f151, %f149, %f150;
	ld.shared.f32 	%f152, [_ZZN3cub18CUB_300001_SM_10006detail6reduce28DeviceReduceSingleTileKernelINS2_10policy_hubIfjN4cuda3std3__44plusIvEEE10Policy1000EPfSC_iS9_ffNS7_10__identityEEEvT0_T1_T2_T3_T4_T6_E12temp_storage+44];
	add.f32 	%f153, %f151, %f152;
	ld.shared.f32 	%f154, [_ZZN3cub18CUB_300001_SM_10006detail6reduce28DeviceReduceSingleTileKernelINS2_10policy_hubIfjN4cuda3std3__44plusIvEEE10Policy1000EPfSC_iS9_ffNS7_10__identityEEEvT0_T1_T2_T3_T4_T6_E12temp_storage+48];
	add.f32 	%f155, %f153, %f154;
	ld.shared.f32 	%f156, [_ZZN3cub18CUB_300001_SM_10006detail6reduce28DeviceReduceSingleTileKernelINS2_10policy_hubIfjN4cuda3std3__44plusIvEEE10Policy1000EPfSC_iS9_ffNS7_10__identityEEEvT0_T1_T2_T3_T4_T6_E12temp_storage+52];
	add.f32 	%f157, %f155, %f156;
	ld.shared.f32 	%f158, [_ZZN3cub18CUB_300001_SM_10006detail6reduce28DeviceReduceSingleTileKernelINS2_10policy_hubIfjN4cuda3std3__44plusIvEEE10Policy1000EPfSC_iS9_ffNS7_10__identityEEEvT0_T1_T2_T3_T4_T6_E12temp_storage+56];
	add.f32 	%f159, %f157, %f158;
	ld.shared.f32 	%f160, [_ZZN3cub18CUB_300001_SM_10006detail6reduce28DeviceReduceSingleTileKernelINS2_10policy_hubIfjN4cuda3std3__44plusIvEEE10Policy1000EPfSC_iS9_ffNS7_10__identityEEEvT0_T1_T2_T3_T4_T6_E12temp_storage+60];
	add.f32 	%f161, %f159, %f160;
	ld.shared.f32 	%f162, [_ZZN3cub18CUB_300001_SM_10006detail6reduce28DeviceReduceSingleTileKernelINS2_10policy_hubIfjN4cuda3std3__44plusIvEEE10Policy1000EPfSC_iS9_ffNS7_10__identityEEEvT0_T1_T2_T3_T4_T6_E12temp_storage+64];
	add.f32 	%f163, %f161, %f162;
	ld.shared.f32 	%f164, [_ZZN3cub18CUB_300001_SM_10006detail6reduce28DeviceReduceSingleTileKernelINS2_10policy_hubIfjN4cuda3std3__44plusIvEEE10Policy1000EPfSC_iS9_ffNS7_10__identityEEEvT0_T1_T2_T3_T4_T6_E12temp_storage+68];
	add.f32 	%f165, %f163, %f164;
	ld.shared.f32 	%f166, [_ZZN3cub18CUB_300001_SM_10006detail6reduce28DeviceReduceSingleTileKernelINS2_10policy_hubIfjN4cuda3std3__44plusIvEEE10Policy1000EPfSC_iS9_ffNS7_10__identityEEEvT0_T1_T2_T3_T4_T6_E12temp_storage+72];
	add.f32 	%f167, %f165, %f166;
	ld.shared.f32 	%f168, [_ZZN3cub18CUB_300001_SM_10006detail6reduce28DeviceReduceSingleTileKernelINS2_10policy_hubIfjN4cuda3std3__44plusIvEEE10Policy1000EPfSC_iS9_ffNS7_10__identityEEEvT0_T1_T2_T3_T4_T6_E12temp_storage+76];
	add.f32 	%f536, %f167, %f168;
$L__BB18_72:
	mov.u32 	%r311, %tid.x;
	setp.ne.s32 	%p81, %r311, 0;
	@%p81 bra 	$L__BB18_74;
	add.f32 	%f509, %f54, %f536;
	st.global.f32 	[%rd1], %f509;
$L__BB18_74:
	ret;

}


// ===== COMPILED SASS (sm_100) =====

	.target	sm_100

	.elftype	@"ET_EXEC"


//--------------------- .note.nv.tkinfo           --------------------------
	.section	.note.nv.tkinfo,"",@"SHT_NOTE"
	.sectionflags	@"SHF_NOTE_NV_TKINFO"
	.tkinfo
        /*0018*/ 	.word	0x00000002
        /*0030*/ 	.string	""
        /*0030*/ 	.string	"ptxas"
        /*0030*/ 	.string	"Cuda compilation tools, release 13.0, V13.0.88"
        /*0030*/ 	.string	"Build cuda_13.0.r13.0/compiler.36424714_0"
        /*0030*/ 	.string	"-arch sm_100 -m 64 "



//--------------------- .note.nv.cuinfo           --------------------------
	.section	.note.nv.cuinfo,"",@"SHT_NOTE"
	.sectionflags	@"SHF_NOTE_NV_CUINFO"
        /*0018*/ 	.short	0x0002
        /*001a*/ 	.short	0x0064
        /*001c*/ 	.short	0x0082
	.zero		2


//--------------------- .nv.info                  --------------------------
	.section	.nv.info,"",@"SHT_CUDA_INFO"
	.align	4


	//----- nvinfo : EIATTR_REGCOUNT
	.align		4
        /*0000*/ 	.byte	0x04, 0x2f
        /*0002*/ 	.short	(.L_42 - .L_41)
	.align		4
.L_41:
        /*0004*/ 	.word	index@(_Z15init_randombondPaPKfxxf)
        /*0008*/ 	.word	0x0000000a


	//----- nvinfo : EIATTR_FRAME_SIZE
	.align		4
.L_42:
        /*000c*/ 	.byte	0x04, 0x11
        /*000e*/ 	.short	(.L_44 - .L_43)
	.align		4
.L_43:
        /*0010*/ 	.word	index@(_Z15init_randombondPaPKfxxf)
        /*0014*/ 	.word	0x00000000


	//----- nvinfo : EIATTR_REGCOUNT
	.align		4
.L_44:
        /*0018*/ 	.byte	0x04, 0x2f
        /*001a*/ 	.short	(.L_46 - .L_45)
	.align		4
.L_45:
        /*001c*/ 	.word	index@(_Z10init_spinsPaPKfxx)
        /*0020*/ 	.word	0x0000000a


	//----- nvinfo : EIATTR_FRAME_SIZE
	.align		4
.L_46:
        /*0024*/ 	.byte	0x04, 0x11
        /*0026*/ 	.short	(.L_48 - .L_47)
	.align		4
.L_47:
        /*0028*/ 	.word	index@(_Z10init_spinsPaPKfxx)
        /*002c*/ 	.word	0x00000000


	//----- nvinfo : EIATTR_REGCOUNT
	.align		4
.L_48:
        /*0030*/ 	.byte	0x04, 0x2f
        /*0032*/ 	.short	(.L_50 - .L_49)
	.align		4
.L_49:
        /*0034*/ 	.word	index@(_Z11B2_latticesPaS_PKfPN6thrust24THRUST_300001_SM_1000_NS7complexIfEEii)
        /*0038*/ 	.word	0x0000001c


	//----- nvinfo : EIATTR_FRAME_SIZE
	.align		4
.L_50:
        /*003c*/ 	.byte	0x04, 0x11
        /*003e*/ 	.short	(.L_52 - .L_51)
	.align		4
.L_51:
        /*0040*/ 	.word	index@(_Z11B2_latticesPaS_PKfPN6thrust24THRUST_300001_SM_1000_NS7complexIfEEii)
        /*0044*/ 	.word	0x00000000


	//----- nvinfo : EIATTR_REGCOUNT
	.align		4
.L_52:
        /*0048*/ 	.byte	0x04, 0x2f
        /*004a*/ 	.short	(.L_54 - .L_53)
	.align		4
.L_53:
        /*004c*/ 	.word	index@(_Z10abs_squarePN6thrust24THRUST_300001_SM_1000_NS7complexIfEEi)
        /*0050*/ 	.word	0x0000000f


	//----- nvinfo : EIATTR_FRAME_SIZE
	.align		4
.L_54:
        /*0054*/ 	.byte	0x04, 0x11
        /*0056*/ 	.short	(.L_56 - .L_55)
	.align		4
.L_55:
        /*0058*/ 	.word	index@($__internal_5_$__cuda_sm20_sqrt_rn_f32_slowpath)
        /*005c*/ 	.word	0x00000000


	//----- nvinfo : EIATTR_FRAME_SIZE
	.align		4
.L_56:
        /*0060*/ 	.byte	0x04, 0x11
        /*0062*/ 	.short	(.L_58 - .L_57)
	.align		4
.L_57:
        /*0064*/ 	.word	index@(_Z10abs_squarePN6thrust24THRUST_300001_SM_1000_NS7complexIfEEi)
        /*0068*/ 	.word	0x00000000


	//----- nvinfo : EIATTR_REGCOUNT
	.align		4
.L_58:
        /*006c*/ 	.byte	0x04, 0x2f
        /*006e*/ 	.short	(.L_60 - .L_59)
	.align		4
.L_59:
        /*0070*/ 	.word	index@(_Z8exp_betaPffii)
        /*0074*/ 	.word	0x00000010


	//----- nvinfo : EIATTR_FRAME_SIZE
	.align		4
.L_60:
        /*0078*/ 	.byte	0x04, 0x11
        /*007a*/ 	.short	(.L_62 - .L_61)
	.align		4
.L_61:
        /*007c*/ 	.word	index@($__internal_4_$__cuda_sm3x_div_rn_noftz_f32_slowpath)
        /*0080*/ 	.word	0x00000000


	//----- nvinfo : EIATTR_FRAME_SIZE
	.align		4
.L_62:
        /*0084*/ 	.byte	0x04, 0x11
        /*0086*/ 	.short	(.L_64 - .L_63)
	.align		4
.L_63:
        /*0088*/ 	.word	index@(_Z8exp_betaPffii)
        /*008c*/ 	.word	0x00000000


	//----- nvinfo : EIATTR_REGCOUNT
	.align		4
.L_64:
        /*0090*/ 	.byte	0x04, 0x2f
        /*0092*/ 	.short	(.L_66 - .L_65)
	.align		4
.L_65:
        /*0094*/ 	.word	index@(_Z11calc_energyILb1EEvPfPaS1_S1_xxf)
        /*0098*/ 	.word	0x0000001c


	//----- nvinfo : EIATTR_FRAME_SIZE
	.align		4
.L_66:
        /*009c*/ 	.byte	0x04, 0x11
        /*009e*/ 	.short	(.L_68 - .L_67)
	.align		4
.L_67:
        /*00a0*/ 	.word	index@($__internal_3_$__cuda_sm20_div_s64)
        /*00a4*/ 	.word	0x00000000


	//----- nvinfo : EIATTR_FRAME_SIZE
	.align		4
.L_68:
        /*00a8*/ 	.byte	0x04, 0x11
        /*00aa*/ 	.short	(.L_70 - .L_69)
	.align		4
.L_69:
        /*00ac*/ 	.word	index@(_Z11calc_energyILb1EEvPfPaS1_S1_xxf)
        /*00b0*/ 	.word	0x00000000


	//----- nvinfo : EIATTR_REGCOUNT
	.align		4
.L_70:
        /*00b4*/ 	.byte	0x04, 0x2f
        /*00b6*/ 	.short	(.L_72 - .L_71)
	.align		4
.L_71:
        /*00b8*/ 	.word	index@(_Z17weighted_energiesPfS_PN6thrust24THRUST_300001_SM_1000_NS7complexIfEES_i)
        /*00bc*/ 	.word	0x00000010


	//----- nvinfo : EIATTR_FRAME_SIZE
	.align		4
.L_72:
        /*00c0*/ 	.byte	0x04, 0x11
        /*00c2*/ 	.short	(.L_74 - .L_73)
	.align		4
.L_73:
        /*00c4*/ 	.word	index@($__internal_2_$__cuda_sm3x_div_rn_noftz_f32_slowpath)
        /*00c8*/ 	.word	0x00000000


	//----- nvinfo : EIATTR_FRAME_SIZE
	.align		4
.L_74:
        /*00cc*/ 	.byte	0x04, 0x11
        /*00ce*/ 	.short	(.L_76 - .L_75)
	.align		4
.L_75:
        /*00d0*/ 	.word	index@(_Z17weighted_energiesPfS_PN6thrust24THRUST_300001_SM_1000_NS7complexIfEES_i)
        /*00d4*/ 	.word	0x00000000


	//----- nvinfo : EIATTR_REGCOUNT
	.align		4
.L_76:
        /*00d8*/ 	.byte	0x04, 0x2f
        /*00da*/ 	.short	(.L_78 - .L_77)
	.align		4
.L_77:
        /*00dc*/ 	.word	index@(_Z14update_latticeILb1EEvPaS0_PKfS0_fxxf)
        /*00e0*/ 	.word	0x00000019


	//----- nvinfo : EIATTR_FRAME_SIZE
	.align		4
.L_78:
        /*00e4*/ 	.byte	0x04, 0x11
        /*00e6*/ 	.short	(.L_80 - .L_79)
	.align		4
.L_79:
        /*00e8*/ 	.word	index@($__internal_1_$__cuda_sm20_div_s64)
        /*00ec*/ 	.word	0x00000000


	//----- nvinfo : EIATTR_FRAME_SIZE
	.align		4
.L_80:
        /*00f0*/ 	.byte	0x04, 0x11
        /*00f2*/ 	.short	(.L_82 - .L_81)
	.align		4
.L_81:
        /*00f4*/ 	.word	index@(_Z14update_latticeILb1EEvPaS0_PKfS0_fxxf)
        /*00f8*/ 	.word	0x00000000


	//----- nvinfo : EIATTR_REGCOUNT
	.align		4
.L_82:
        /*00fc*/ 	.byte	0x04, 0x2f
        /*00fe*/ 	.short	(.L_84 - .L_83)
	.align		4
.L_83:
        /*0100*/ 	.word	index@(_Z14update_latticeILb0EEvPaS0_PKfS0_fxxf)
        /*0104*/ 	.word	0x0000001a


	//----- nvinfo : EIATTR_FRAME_SIZE
	.align		4
.L_84:
        /*0108*/ 	.byte	0x04, 0x11
        /*010a*/ 	.short	(.L_86 - .L_85)
	.align		4
.L_85:
        /*010c*/ 	.word	index@($__internal_0_$__cuda_sm20_div_s64)
        /*0110*/ 	.word	0x00000000


	//----- nvinfo : EIATTR_FRAME_SIZE
	.align		4
.L_86:
        /*0114*/ 	.byte	0x04, 0x11
        /*0116*/ 	.short	(.L_88 - .L_87)
	.align		4
.L_87:
        /*0118*/ 	.word	index@(_Z14update_latticeILb0EEvPaS0_PKfS0_fxxf)
        /*011c*/ 	.word	0x00000000


	//----- nvinfo : EIATTR_REGCOUNT
	.align		4
.L_88:
        /*0120*/ 	.byte	0x04, 0x2f
        /*0122*/ 	.short	(.L_90 - .L_89)
	.align		4
.L_89:
        /*0124*/ 	.word	index@(_ZN3cub18CUB_300001_SM_10006detail11EmptyKernelIvEEvv)
        /*0128*/ 	.word	0x00000004


	//----- nvinfo : EIATTR_FRAME_SIZE
	.align		4
.L_90:
        /*012c*/ 	.byte	0x04, 0x11
        /*012e*/ 	.short	(.L_92 - .L_91)
	.align		4
.L_91:
        /*0130*/ 	.word	index@(_ZN3cub18CUB_300001_SM_10006detail11EmptyKernelIvEEvv)
        /*0134*/ 	.word	0x00000000


	//----- nvinfo : EIATTR_REGCOUNT
	.align		4
.L_92:
        /*0138*/ 	.byte	0x04, 0x2f
        /*013a*/ 	.short	(.L_94 - .L_93)
	.align		4
.L_93:
        /*013c*/ 	.word	index@(_ZN3cub18CUB_300001_SM_10006detail6reduce28DeviceReduceSingleTileKernelINS2_10policy_hubIN6thrust24THRUST_300001_SM_1000_NS7complexIfEEyN4cuda3std3__44plusIvEEE10Policy1000EPS8_SG_ySD_S8_S8_NSB_10__identityEEEvT0_T1_T2_T3_T4_T6_)
        /*0140*/ 	.word	0x00000030


	//----- nvinfo : EIATTR_FRAME_SIZE
	.align		4
.L_94:
        /*0144*/ 	.byte	0x04, 0x11
        /*0146*/ 	.short	(.L_96 - .L_95)
	.align		4
.L_95:
        /*0148*/ 	.word	index@(_ZN3cub18CUB_300001_SM_10006detail6reduce28DeviceReduceSingleTileKernelINS2_10policy_hubIN6thrust24THRUST_300001_SM_1000_NS7complexIfEEyN4cuda3std3__44plusIvEEE10Policy1000EPS8_SG_ySD_S8_S8_NSB_10__identityEEEvT0_T1_T2_T3_T4_T6_)
        /*014c*/ 	.word	0x00000000


	//----- nvinfo : EIATTR_REGCOUNT
	.align		4
.L_96:
        /*0150*/ 	.byte	0x04, 0x2f
        /*0152*/ 	.short	(.L_98 - .L_97)
	.align		4
.L_97:
        /*0154*/ 	.word	index@(_ZN3cub18CUB_300001_SM_10006detail6reduce18DeviceReduceKernelINS2_10policy_hubIN6thrust24THRUST_300001_SM_1000_NS7complexIfEEyN4cuda3std3__44plusIvEEE10Policy1000EPS8_ySD_S8_NSB_10__identityEEEvT0_PT3_T1_NS0_13GridEvenShareISL_EET2_T4_)
        /*0158*/ 	.word	0x00000020


	//----- nvinfo : EIATTR_FRAME_SIZE
	.align		4
.L_98:
        /*015c*/ 	.byte	0x04, 0x11
        /*015e*/ 	.short	(.L_100 - .L_99)
	.align		4
.L_99:
        /*0160*/ 	.word	index@(_ZN3cub18CUB_300001_SM_10006detail6reduce18DeviceReduceKernelINS2_10policy_hubIN6thrust24THRUST_300001_SM_1000_NS7complexIfEEyN4cuda3std3__44plusIvEEE10Policy1000EPS8_ySD_S8_NSB_10__identityEEEvT0_PT3_T1_NS0_13GridEvenShareISL_EET2_T4_)
        /*0164*/ 	.word	0x00000000


	//----- nvinfo : EIATTR_REGCOUNT
	.align		4
.L_100:
        /*0168*/ 	.byte	0x04, 0x2f
        /*016a*/ 	.short	(.L_102 - .L_101)
	.align		4
.L_101:
        /*016c*/ 	.word	index@(_ZN3cub18CUB_300001_SM_10006detail6reduce28DeviceReduceSingleTileKernelINS2_10policy_hubIN6thrust24THRUST_300001_SM_1000_NS7complexIfEEyN4cuda3std3__44plusIvEEE10Policy1000EPS8_SG_iSD_S8_S8_NSB_10__identityEEEvT0_T1_T2_T3_T4_T6_)
        /*0170*/ 	.word	0x00000030


	//----- nvinfo : EIATTR_FRAME_SIZE
	.align		4
.L_102:
        /*0174*/ 	.byte	0x04, 0x11
        /*0176*/ 	.short	(.L_104 - .L_103)
	.align		4
.L_103:
        /*0178*/ 	.word	index@(_ZN3cub18CUB_300001_SM_10006detail6reduce28DeviceReduceSingleTileKernelINS2_10policy_hubIN6thrust24THRUST_300001_SM_1000_NS7complexIfEEyN4cuda3std3__44plusIvEEE10Policy1000EPS8_SG_iSD_S8_S8_NSB_10__identityEEEvT0_T1_T2_T3_T4_T6_)
        /*017c*/ 	.word	0x00000000


	//----- nvinfo : EIATTR_REGCOUNT
	.align		4
.L_104:
        /*0180*/ 	.byte	0x04, 0x2f
        /*0182*/ 	.short	(.L_106 - .L_105)
	.align		4
.L_105:
        /*0184*/ 	.word	index@(_ZN3cub18CUB_300001_SM_10006detail6reduce28DeviceReduceSingleTileKernelINS2_10policy_hubIfyN4cuda3std3__44plusIvEEE10Policy1000EPfSC_yS9_ffNS7_10__identityEEEvT0_T1_T2_T3_T4_T6_)
        /*0188*/ 	.word	0x00000020


	//----- nvinfo : EIATTR_FRAME_SIZE
	.align		4
.L_106:
        /*018c*/ 	.byte	0x04, 0x11
        /*018e*/ 	.short	(.L_108 - .L_107)
	.align		4
.L_107:
        /*0190*/ 	.word	index@(_ZN3cub18CUB_300001_SM_10006detail6reduce28DeviceReduceSingleTileKernelINS2_10policy_hubIfyN4cuda3std3__44plusIvEEE10Policy1000EPfSC_yS9_ffNS7_10__identityEEEvT0_T1_T2_T3_T4_T6_)
        /*0194*/ 	.word	0x00000000


	//----- nvinfo : EIATTR_REGCOUNT
	.align		4
.L_108:
        /*0198*/ 	.byte	0x04, 0x2f
        /*019a*/ 	.short	(.L_110 - .L_109)
	.align		4
.L_109:
        /*019c*/ 	.word	index@(_ZN3cub18CUB_300001_SM_10006detail6reduce18DeviceReduceKernelINS2_10policy_hubIfyN4cuda3std3__44plusIvEEE10Policy1000EPfyS9_fNS7_10__identityEEEvT0_PT3_T1_NS0_13GridEvenShareISH_EET2_T4_)
        /*01a0*/ 	.word	0x0000001f


	//----- nvinfo : EIATTR_FRAME_SIZE
	.align		4
.L_110:
        /*01a4*/ 	.byte	0x04, 0x11
        /*01a6*/ 	.short	(.L_112 - .L_111)
	.align		4
.L_111:
        /*01a8*/ 	.word	index@(_ZN3cub18CUB_300001_SM_10006detail6reduce18DeviceReduceKernelINS2_10policy_hubIfyN4cuda3std3__44plusIvEEE10Policy1000EPfyS9_fNS7_10__identityEEEvT0_PT3_T1_NS0_13GridEvenShareISH_EET2_T4_)
        /*01ac*/ 	.word	0x00000000


	//----- nvinfo : EIATTR_REGCOUNT
	.align		4
.L_112:
        /*01b0*/ 	.byte	0x04, 0x2f
        /*01b2*/ 	.short	(.L_114 - .L_113)
	.align		4
.L_113:
        /*01b4*/ 	.word	index@(_ZN3cub18CUB_300001_SM_10006detail6reduce28DeviceReduceSingleTileKernelINS2_10policy_hubIfyN4cuda3std3__44plusIvEEE10Policy1000EPfSC_iS9_ffNS7_10__identityEEEvT0_T1_T2_T3_T4_T6_)
        /*01b8*/ 	.word	0x0000001e


	//----- nvinfo : EIATTR_FRAME_SIZE
	.align		4
.L_114:
        /*01bc*/ 	.byte	0x04, 0x11
        /*01be*/ 	.short	(.L_116 - .L_115)
	.align		4
.L_115:
        /*01c0*/ 	.word	index@(_ZN3cub18CUB_300001_SM_10006detail6reduce28DeviceReduceSingleTileKernelINS2_10policy_hubIfyN4cuda3std3__44plusIvEEE10Policy1000EPfSC_iS9_ffNS7_10__identityEEEvT0_T1_T2_T3_T4_T6_)
        /*01c4*/ 	.word	0x00000000


	//----- nvinfo : EIATTR_REGCOUNT
	.align		4
.L_116:
        /*01c8*/ 	.byte	0x04, 0x2f
        /*01ca*/ 	.short	(.L_118 - .L_117)
	.align		4
.L_117:
        /*01cc*/ 	.word	index@(_ZN3cub18CUB_300001_SM_10006detail6reduce28DeviceReduceSingleTileKernelINS2_10policy_hubIfjN4cuda3std3__44plusIvEEE10Policy1000EPfSC_jS9_ffNS7_10__identityEEEvT0_T1_T2_T3_T4_T6_)
        /*01d0*/ 	.word	0x00000020


	//----- nvinfo : EIATTR_FRAME_SIZE
	.align		4
.L_118:
        /*01d4*/ 	.byte	0x04, 0x11
        /*01d6*/ 	.short	(.L_120 - .L_119)
	.align		4
.L_119:
        /*01d8*/ 	.word	index@(_ZN3cub18CUB_300001_SM_10006detail6reduce28DeviceReduceSingleTileKernelINS2_10policy_hubIfjN4cuda3std3__44plusIvEEE10Policy1000EPfSC_jS9_ffNS7_10__identityEEEvT0_T1_T2_T3_T4_T6_)
        /*01dc*/ 	.word	0x00000000


	//----- nvinfo : EIATTR_REGCOUNT
	.align		4
.L_120:
        /*01e0*/ 	.byte	0x04, 0x2f
        /*01e2*/ 	.short	(.L_122 - .L_121)
	.align		4
.L_121:
        /*01e4*/ 	.word	index@(_ZN3cub18CUB_300001_SM_10006detail6reduce18DeviceReduceKernelINS2_10policy_hubIfjN4cuda3std3__44plusIvEEE10Policy1000EPfjS9_fNS7_10__identityEEEvT0_PT3_T1_NS0_13GridEvenShareISH_EET2_T4_)
        /*01e8*/ 	.word	0x0000001e


	//----- nvinfo : EIATTR_FRAME_SIZE
	.align		4
.L_122:
        /*01ec*/ 	.byte	0x04, 0x11
        /*01ee*/ 	.short	(.L_124 - .L_123)
	.align		4
.L_123:
        /*01f0*/ 	.word	index@(_ZN3cub18CUB_300001_SM_10006detail6reduce18DeviceReduceKernelINS2_10policy_hubIfjN4cuda3std3__44plusIvEEE10Policy1000EPfjS9_fNS7_10__identityEEEvT0_PT3_T1_NS0_13GridEvenShareISH_EET2_T4_)
        /*01f4*/ 	.word	0x00000000


	//----- nvinfo : EIATTR_REGCOUNT
	.align		4
.L_124:
        /*01f8*/ 	.byte	0x04, 0x2f
        /*01fa*/ 	.short	(.L_126 - .L_125)
	.align		4
.L_125:
        /*01fc*/ 	.word	index@(_ZN3cub18CUB_300001_SM_10006detail6reduce28DeviceReduceSingleTileKernelINS2_10policy_hubIfjN4cuda3std3__44plusIvEEE10Policy1000EPfSC_iS9_ffNS7_10__identityEEEvT0_T1_T2_T3_T4_T6_)
        /*0200*/ 	.word	0x0000001e


	//----- nvinfo : EIATTR_FRAME_SIZE
	.align		4
.L_126:
        /*0204*/ 	.byte	0x04, 0x11
        /*0206*/ 	.short	(.L_128 - .L_127)
	.align		4
.L_127:
        /*0208*/ 	.word	index@(_ZN3cub18CUB_300001_SM_10006detail6reduce28DeviceReduceSingleTileKernelINS2_10policy_hubIfjN4cuda3std3__44plusIvEEE10Policy1000EPfSC_iS9_ffNS7_10__identityEEEvT0_T1_T2_T3_T4_T6_)
        /*020c*/ 	.word	0x00000000


	//----- nvinfo : EIATTR_MIN_STACK_SIZE
	.align		4
.L_128:
        /*0210*/ 	.byte	0x04, 0x12
        /*0212*/ 	.short	(.L_130 - .L_129)
	.align		4
.L_129:
        /*0214*/ 	.word	index@(_ZN3cub18CUB_300001_SM_10006detail6reduce28DeviceReduceSingleTileKernelINS2_10policy_hubIfjN4cuda3std3__44plusIvEEE10Policy1000EPfSC_iS9_ffNS7_10__identityEEEvT0_T1_T2_T3_T4_T6_)
        /*0218*/ 	.word	0x00000000


	//----- nvinfo : EIATTR_MIN_STACK_SIZE
	.align		4
.L_130:
        /*021c*/ 	.byte	0x04, 0x12
        /*021e*/ 	.short	(.L_132 - .L_131)
	.align		4
.L_131:
        /*0220*/ 	.word	index@(_ZN3cub18CUB_300001_SM_10006detail6reduce18DeviceReduceKernelINS2_10policy_hubIfjN4cuda3std3__44plusIvEEE10Policy1000EPfjS9_fNS7_10__identityEEEvT0_PT3_T1_NS0_13GridEvenShareISH_EET2_T4_)
        /*0224*/ 	.word	0x00000000


	//----- nvinfo : EIATTR_MIN_STACK_SIZE
	.align		4
.L_132:
        /*0228*/ 	.byte	0x04, 0x12
        /*022a*/ 	.short	(.L_134 - .L_133)
	.align		4
.L_133:
        /*022c*/ 	.word	index@(_ZN3cub18CUB_300001_SM_10006detail6reduce28DeviceReduceSingleTileKernelINS2_10policy_hubIfjN4cuda3std3__44plusIvEEE10Policy1000EPfSC_jS9_ffNS7_10__identityEEEvT0_T1_T2_T3_T4_T6_)
        /*0230*/ 	.word	0x00000000


	//----- nvinfo : EIATTR_MIN_STACK_SIZE
	.align		4
.L_134:
        /*0234*/ 	.byte	0x04, 0x12
        /*0236*/ 	.short	(.L_136 - .L_135)
	.align		4
.L_135:
        /*0238*/ 	.word	index@(_ZN3cub18CUB_300001_SM_10006detail6reduce28DeviceReduceSingleTileKernelINS2_10policy_hubIfyN4cuda3std3__44plusIvEEE10Policy1000EPfSC_iS9_ffNS7_10__identityEEEvT0_T1_T2_T3_T4_T6_)
        /*023c*/ 	.word	0x00000000


	//----- nvinfo : EIATTR_MIN_STACK_SIZE
	.align		4
.L_136:
        /*0240*/ 	.byte	0x04, 0x12
        /*0242*/ 	.short	(.L_138 - .L_137)
	.align		4
.L_137:
        /*0244*/ 	.word	index@(_ZN3cub18CUB_300001_SM_10006detail6reduce18DeviceReduceKernelINS2_10policy_hubIfyN4cuda3std3__44plusIvEEE10Policy1000EPfyS9_fNS7_10__identityEEEvT0_PT3_T1_NS0_13GridEvenShareISH_EET2_T4_)
        /*0248*/ 	.word	0x00000000


	//----- nvinfo : EIATTR_MIN_STACK_SIZE
	.align		4
.L_138:
        /*024c*/ 	.byte	0x04, 0x12
        /*024e*/ 	.short	(.L_140 - .L_139)
	.align		4
.L_139:
        /*0250*/ 	.word	index@(_ZN3cub18CUB_300001_SM_10006detail6reduce28DeviceReduceSingleTileKernelINS2_10policy_hubIfyN4cuda3std3__44plusIvEEE10Policy1000EPfSC_yS9_ffNS7_10__identityEEEvT0_T1_T2_T3_T4_T6_)
        /*0254*/ 	.word	0x00000000


	//----- nvinfo : EIATTR_MIN_STACK_SIZE
	.align		4
.L_140:
        /*0258*/ 	.byte	0x04, 0x12
        /*025a*/ 	.short	(.L_142 - .L_141)
	.align		4
.L_141:
        /*025c*/ 	.word	index@(_ZN3cub18CUB_300001_SM_10006detail6reduce28DeviceReduceSingleTileKernelINS2_10policy_hubIN6thrust24THRUST_300001_SM_1000_NS7complexIfEEyN4cuda3std3__44plusIvEEE10Policy1000EPS8_SG_iSD_S8_S8_NSB_10__identityEEEvT0_T1_T2_T3_T4_T6_)
        /*0260*/ 	.word	0x00000000


	//----- nvinfo : EIATTR_MIN_STACK_SIZE
	.align		4
.L_142:
        /*0264*/ 	.byte	0x04, 0x12
        /*0266*/ 	.short	(.L_144 - .L_143)
	.align		4
.L_143:
        /*0268*/ 	.word	index@(_ZN3cub18CUB_300001_SM_10006detail6reduce18DeviceReduceKernelINS2_10policy_hubIN6thrust24THRUST_300001_SM_1000_NS7complexIfEEyN4cuda3std3__44plusIvEEE10Policy1000EPS8_ySD_S8_NSB_10__identityEEEvT0_PT3_T1_NS0_13GridEvenShareISL_EET2_T4_)
        /*026c*/ 	.word	0x00000000


	//----- nvinfo : EIATTR_MIN_STACK_SIZE
	.align		4
.L_144:
        /*0270*/ 	.byte	0x04, 0x12
        /*0272*/ 	.short	(.L_146 - .L_145)
	.align		4
.L_145:
        /*0274*/ 	.word	index@(_ZN3cub18CUB_300001_SM_10006detail6reduce28DeviceReduceSingleTileKernelINS2_10policy_hubIN6thrust24THRUST_300001_SM_1000_NS7complexIfEEyN4cuda3std3__44plusIvEEE10Policy1000EPS8_SG_ySD_S8_S8_NSB_10__identityEEEvT0_T1_T2_T3_T4_T6_)
        /*0278*/ 	.word	0x00000000


	//----- nvinfo : EIATTR_MIN_STACK_SIZE
	.align		4
.L_146:
        /*027c*/ 	.byte	0x04, 0x12
        /*027e*/ 	.short	(.L_148 - .L_147)
	.align		4
.L_147:
        /*0280*/ 	.word	index@(_ZN3cub18CUB_300001_SM_10006detail11EmptyKernelIvEEvv)
        /*0284*/ 	.word	0x00000000


	//----- nvinfo : EIATTR_MIN_STACK_SIZE
	.align		4
.L_148:
        /*0288*/ 	.byte	0x04, 0x12
        /*028a*/ 	.short	(.L_150 - .L_149)
	.align		4
.L_149:
        /*028c*/ 	.word	index@(_Z14update_latticeILb0EEvPaS0_PKfS0_fxxf)
        /*0290*/ 	.word	0x00000000


	//----- nvinfo : EIATTR_MIN_STACK_SIZE
	.align		4
.L_150:
        /*0294*/ 	.byte	0x04, 0x12
        /*0296*/ 	.short	(.L_152 - .L_151)
	.align		4
.L_151:
        /*0298*/ 	.word	index@(_Z14update_latticeILb1EEvPaS0_PKfS0_fxxf)
        /*029c*/ 	.word	0x00000000


	//----- nvinfo : EIATTR_MIN_STACK_SIZE
	.align		4
.L_152:
        /*02a0*/ 	.byte	0x04, 0x12
        /*02a2*/ 	.short	(.L_154 - .L_153)
	.align		4
.L_153:
        /*02a4*/ 	.word	index@(_Z17weighted_energiesPfS_PN6thrust24THRUST_300001_SM_1000_NS7complexIfEES_i)
        /*02a8*/ 	.word	0x00000000


	//----- nvinfo : EIATTR_MIN_STACK_SIZE
	.align		4
.L_154:
        /*02ac*/ 	.byte	0x04, 0x12
        /*02ae*/ 	.short	(.L_156 - .L_155)
	.align		4
.L_155:
        /*02b0*/ 	.word	index@(_Z11calc_energyILb1EEvPfPaS1_S1_xxf)
        /*02b4*/ 	.word	0x00000000


	//----- nvinfo : EIATTR_MIN_STACK_SIZE
	.align		4
.L_156:
        /*02b8*/ 	.byte	0x04, 0x12
        /*02ba*/ 	.short	(.L_158 - .L_157)
	.align		4
.L_157:
        /*02bc*/ 	.word	index@(_Z8exp_betaPffii)
        /*02c0*/ 	.word	0x00000000


	//----- nvinfo : EIATTR_MIN_STACK_SIZE
	.align		4
.L_158:
        /*02c4*/ 	.byte	0x04, 0x12
        /*02c6*/ 	.short	(.L_160 - .L_159)
	.align		4
.L_159:
        /*02c8*/ 	.word	index@(_Z10abs_squarePN6thrust24THRUST_300001_SM_1000_NS7complexIfEEi)
        /*02cc*/ 	.word	0x00000000


	//----- nvinfo : EIATTR_MIN_STACK_SIZE
	.align		4
.L_160:
        /*02d0*/ 	.byte	0x04, 0x12
        /*02d2*/ 	.short	(.L_162 - .L_161)
	.align		4
.L_161:
        /*02d4*/ 	.word	index@(_Z11B2_latticesPaS_PKfPN6thrust24THRUST_300001_SM_1000_NS7complexIfEEii)
        /*02d8*/ 	.word	0x00000000


	//----- nvinfo : EIATTR_MIN_STACK_SIZE
	.align		4
.L_162:
        /*02dc*/ 	.byte	0x04, 0x12
        /*02de*/ 	.short	(.L_164 - .L_163)
	.align		4
.L_163:
        /*02e0*/ 	.word	index@(_Z10init_spinsPaPKfxx)
        /*02e4*/ 	.word	0x00000000


	//----- nvinfo : EIATTR_MIN_STACK_SIZE
	.align		4
.L_164:
        /*02e8*/ 	.byte	0x04, 0x12
        /*02ea*/ 	.short	(.L_166 - .L_165)
	.align		4
.L_165:
        /*02ec*/ 	.word	index@(_Z15init_randombondPaPKfxxf)
        /*02f0*/ 	.word	0x00000000
.L_166:


//--------------------- .nv.compat                --------------------------
	.section	.nv.compat,"",@"SHT_CUDA_COMPAT_INFO"
	.align	4
        /*0000*/ 	.byte	0x02, 0x09, 0x00, 0x00, 0x02, 0x02, 0x01, 0x00, 0x02, 0x05, 0x05, 0x00, 0x03, 0x07, 0x01, 0x01
        /*0010*/ 	.byte	0x02, 0x03, 0x00, 0x00, 0x02, 0x06, 0x01, 0x00, 0x04, 0x0b, 0x08, 0x00, 0x01, 0x00, 0x00, 0x00
        /*0020*/ 	.byte	0x00, 0x00, 0x00, 0x00


//--------------------- .nv.info._ZN3cub18CUB_300001_SM_10006detail6reduce28DeviceReduceSingleTileKernelINS2_10policy_hubIfjN4cuda3std3__44plusIvEEE10Policy1000EPfSC_iS9_ffNS7_10__identityEEEvT0_T1_T2_T3_T4_T6_ --------------------------
	.section	.nv.info._ZN3cub18CUB_300001_SM_10006detail6reduce28DeviceReduceSingleTileKernelINS2_10policy_hubIfjN4cuda3std3__44plusIvEEE10Policy1000EPfSC_iS9_ffNS7_10__identityEEEvT0_T1_T2_T3_T4_T6_,"",@"SHT_CUDA_INFO"
	.sectionflags	@""
	.align	4


	//----- nvinfo : EIATTR_CUDA_API_VERSION
	.align		4
        /*0000*/ 	.byte	0x04, 0x37
        /*0002*/ 	.short	(.L_168 - .L_167)
.L_167:
        /*0004*/ 	.word	0x00000082


	//----- nvinfo : EIATTR_KPARAM_INFO
	.align		4
.L_168:
        /*0008*/ 	.byte	0x04, 0x17
        /*000a*/ 	.short	(.L_170 - .L_169)
.L_169:
        /*000c*/ 	.word	0x00000000
        /*0010*/ 	.short	0x0005
        /*0012*/ 	.short	0x001c
        /*0014*/ 	.byte	0x00, 0xf0, 0x05, 0x00


	//----- nvinfo : EIATTR_KPARAM_INFO
	.align		4
.L_170:
        /*0018*/ 	.byte	0x04, 0x17
        /*001a*/ 	.short	(.L_172 - .L_171)
.L_171:
        /*001c*/ 	.word	0x00000000
        /*0020*/ 	.short	0x0004
        /*0022*/ 	.short	0x0018
        /*0024*/ 	.byte	0x00, 0xf0, 0x11, 0x00


	//----- nvinfo : EIATTR_KPARAM_INFO
	.align		4
.L_172:
        /*0028*/ 	.byte	0x04, 0x17
        /*002a*/ 	.short	(.L_174 - .L_173)
.L_173:
        /*002c*/ 	.word	0x00000000
        /*0030*/ 	.short	0x0003
        /*0032*/ 	.short	0x0014
        /*0034*/ 	.byte	0x00, 0xf0, 0x05, 0x00


	//----- nvinfo : EIATTR_KPARAM_INFO
	.align		4
.L_174:
        /*0038*/ 	.byte	0x04, 0x17
        /*003a*/ 	.short	(.L_176 - .L_175)
.L_175:
        /*003c*/ 	.word	0x00000000
        /*0040*/ 	.short	0x0002
        /*0042*/ 	.short	0x0010
        /*0044*/ 	.byte	0x00, 0xf0, 0x11, 0x00


	//----- nvinfo : EIATTR_KPARAM_INFO
	.align		4
.L_176:
        /*0048*/ 	.byte	0x04, 0x17
        /*004a*/ 	.short	(.L_178 - .L_177)
.L_177:
        /*004c*/ 	.word	0x00000000
        /*0050*/ 	.short	0x0001
        /*0052*/ 	.short	0x0008
        /*0054*/ 	.byte	0x00, 0xf5, 0x21, 0x00


	//----- nvinfo : EIATTR_KPARAM_INFO
	.align		4
.L_178:
        /*0058*/ 	.byte	0x04, 0x17
        /*005a*/ 	.short	(.L_180 - .L_179)
.L_179:
        /*005c*/ 	.word	0x00000000
        /*0060*/ 	.short	0x0000
        /*0062*/ 	.short	0x0000
        /*0064*/ 	.byte	0x00, 0xf5, 0x21, 0x00


	//----- nvinfo : EIATTR_SPARSE_MMA_MASK
	.align		4
.L_180:
        /*0068*/ 	.byte	0x03, 0x50
        /*006a*/ 	.short	0x0000


	//----- nvinfo : EIATTR_MAXREG_COUNT
	.align		4
        /*006c*/ 	.byte	0x03, 0x1b
        /*006e*/ 	.short	0x0080


	//----- nvinfo : EIATTR_NUM_BARRIERS
	.align		4
        /*0070*/ 	.byte	0x02, 0x4c
        /*0072*/ 	.byte	0x01
	.zero		1


	//----- nvinfo : EIATTR_MERCURY_ISA_VERSION
	.align		4
        /*0074*/ 	.byte	0x03, 0x5f
        /*0076*/ 	.short	0x0101


	//----- nvinfo : EIATTR_UNUSED_LOAD_BYTE_OFFSET
	.align		4
        /*0078*/ 	.byte	0x04, 0x44
        /*007a*/ 	.short	(.L_182 - .L_181)


	//   ....[0]....
.L_181:
        /*007c*/ 	.word	0x00000af0
        /*0080*/ 	.word	0x0000fff0


	//   ....[1]....
        /*0084*/ 	.word	0x00000e60
        /*0088*/ 	.word	0x0000fff0


	//   ....[2]....
        /*008c*/ 	.word	0x00001e80
        /*0090*/ 	.word	0x0000fff0


	//   ....[3]....
        /*0094*/ 	.word	0x000029a0
        /*0098*/ 	.word	0x0000fff0


	//   ....[4]....
        /*009c*/ 	.word	0x00002d10
        /*00a0*/ 	.word	0x0000fff0


	//   ....[5]....
        /*00a4*/ 	.word	0x00003e20
        /*00a8*/ 	.word	0x0000fff0


	//----- nvinfo : EIATTR_COOP_GROUP_MASK_REGIDS
	.align		4
.L_182:
        /*00ac*/ 	.byte	0x04, 0x29
        /*00ae*/ 	.short	(.L_184 - .L_183)


	//   ....[0]....
.L_183:
        /*00b0*/ 	.word	0xffffffff


	//   ....[1]....
        /*00b4*/ 	.word	0xffffffff


	//   ....[2]....
        /*00b8*/ 	.word	0xffffffff


	//   ....[3]....
        /*00bc*/ 	.word	0xffffffff


	//   ....[4]....
        /*00c0*/ 	.word	0xffffffff


	//   ....[5]....
        /*00c4*/ 	.word	0xffffffff


	//   ....[6]....
        /*00c8*/ 	.word	0xffffffff


	//   ....[7]....
        /*00cc*/ 	.word	0xffffffff


	//   ....[8]....
        /*00d0*/ 	.word	0xffffffff


	//   ....[9]....
        /*00d4*/ 	.word	0xffffffff


	//   ....[10]....
        /*00d8*/ 	.word	0xffffffff


	//   ....[11]....
        /*00dc*/ 	.word	0xffffffff


	//   ....[12]....
        /*00e0*/ 	.word	0xffffffff


	//   ....[13]....
        /*00e4*/ 	.word	0xffffffff


	//   ....[14]....
        /*00e8*/ 	.word	0xffffffff


	//   ....[15]....
        /*00ec*/ 	.word	0xffffffff


	//   ....[16]....
        /*00f0*/ 	.word	0xffffffff


	//   ....[17]....
        /*00f4*/ 	.word	0xffffffff


	//   ....[18]....
        /*00f8*/ 	.word	0xffffffff


	//   ....[19]....
        /*00fc*/ 	.word	0xffffffff


	//   ....[20]....
        /*0100*/ 	.word	0xffffffff


	//   ....[21]....
        /*0104*/ 	.word	0xffffffff


	//   ....[22]....
        /*0108*/ 	.word	0xffffffff


	//   ....[23]....
        /*010c*/ 	.word	0xffffffff


	//   ....[24]....
        /*0110*/ 	.word	0xffffffff


	//   ....[25]....
        /*0114*/ 	.word	0xffffffff


	//   ....[26]....
        /*0118*/ 	.word	0xffffffff


	//   ....[27]....
        /*011c*/ 	.word	0xffffffff


	//   ....[28]....
        /*0120*/ 	.word	0xffffffff


	//   ....[29]....
        /*0124*/ 	.word	0xffffffff


	//----- nvinfo : EIATTR_COOP_GROUP_INSTR_OFFSETS
	.align		4
.L_184:
        /*0128*/ 	.byte	0x04, 0x28
        /*012a*/ 	.short	(.L_186 - .L_185)


	//   ....[0]....
.L_185:
        /*012c*/ 	.word	0x00000960


	//   ....[1]....
        /*0130*/ 	.word	0x00000990


	//   ....[2]....
        /*0134*/ 	.word	0x000009f0


	//   ....[3]....
        /*0138*/ 	.word	0x00000a40


	//   ....[4]....
        /*013c*/ 	.word	0x00000a60


	//   ....[5]....
        /*0140*/ 	.word	0x00000ca0


	//   ....[6]....
        /*0144*/ 	.word	0x00000cf0


	//   ....[7]....
        /*0148*/ 	.word	0x00000d30


	//   ....[8]....
        /*014c*/ 	.word	0x00000d70


	//   ....[9]....
        /*0150*/ 	.word	0x00000d90


	//   ....[10]....
        /*0154*/ 	.word	0x00001cf0


	//   ....[11]....
        /*0158*/ 	.word	0x00001d20


	//   ....[12]....
        /*015c*/ 	.word	0x00001d80


	//   ....[13]....
        /*0160*/ 	.word	0x00001dd0


	//   ....[14]....
        /*0164*/ 	.word	0x00001df0


	//   ....[15]....
        /*0168*/ 	.word	0x00002810


	//   ....[16]....
        /*016c*/ 	.word	0x00002840


	//   ....[17]....
        /*0170*/ 	.word	0x000028a0


	//   ....[18]....
        /*0174*/ 	.word	0x000028f0


	//   ....[19]....
        /*0178*/ 	.word	0x00002910


	//   ....[20]....
        /*017c*/ 	.word	0x00002b50


	//   ....[21]....
        /*0180*/ 	.word	0x00002ba0


	//   ....[22]....
        /*0184*/ 	.word	0x00002be0


	//   ....[23]....
        /*0188*/ 	.word	0x00002c20


	//   ....[24]....
        /*018c*/ 	.word	0x00002c40


	//   ....[25]....
        /*0190*/ 	.word	0x00003c90


	//   ....[26]....
        /*0194*/ 	.word	0x00003cc0


	//   ....[27]....
        /*0198*/ 	.word	0x00003d20


	//   ....[28]....
        /*019c*/ 	.word	0x00003d70


	//   ....[29]....
        /*01a0*/ 	.word	0x00003d90


	//----- nvinfo : EIATTR_VRC_CTA_INIT_COUNT
	.align		4
.L_186:
        /*01a4*/ 	.byte	0x02, 0x4a
	.zero		1
	.zero		1


	//----- nvinfo : EIATTR_EXIT_INSTR_OFFSETS
	.align		4
        /*01a8*/ 	.byte	0x04, 0x1c
        /*01aa*/ 	.short	(.L_188 - .L_187)


	//   ....[0]....
.L_187:
        /*01ac*/ 	.word	0x00000080


	//   ....[1]....
        /*01b0*/ 	.word	0x000000c0


	//   ....[2]....
        /*01b4*/ 	.word	0x00003f60


	//   ....[3]....
        /*01b8*/ 	.word	0x00003fb0


	//----- nvinfo : EIATTR_MAX_THREADS
	.align		4
.L_188:
        /*01bc*/ 	.byte	0x04, 0x05
        /*01be*/ 	.short	(.L_190 - .L_189)
.L_189:
        /*01c0*/ 	.word	0x00000200
        /*01c4*/ 	.word	0x00000001
        /*01c8*/ 	.word	0x00000001


	//----- nvinfo : EIATTR_CRS_STACK_SIZE
	.align		4
.L_190:
        /*01cc*/ 	.byte	0x04, 0x1e
        /*01ce*/ 	.short	(.L_192 - .L_191)
.L_191:
        /*01d0*/ 	.word	0x00000000


	//----- nvinfo : EIATTR_CBANK_PARAM_SIZE
	.align		4
.L_192:
        /*01d4*/ 	.byte	0x03, 0x19
        /*01d6*/ 	.short	0x001d


	//----- nvinfo : EIATTR_PARAM_CBANK
	.align		4
        /*01d8*/ 	.byte	0x04, 0x0a
        /*01da*/ 	.short	(.L_194 - .L_193)
	.align		4
.L_193:
        /*01dc*/ 	.word	index@(.nv.constant0._ZN3cub18CUB_300001_SM_10006detail6reduce28DeviceReduceSingleTileKernelINS2_10policy_hubIfjN4cuda3std3__44plusIvEEE10Policy1000EPfSC_iS9_ffNS7_10__identityEEEvT0_T1_T2_T3_T4_T6_)
        /*01e0*/ 	.short	0x0380
        /*01e2*/ 	.short	0x001d


	//----- nvinfo : EIATTR_SW_WAR
	.align		4
.L_194:
        /*01e4*/ 	.byte	0x04, 0x36
        /*01e6*/ 	.short	(.L_196 - .L_195)
.L_195:
        /*01e8*/ 	.word	0x00000008
.L_196:


//--------------------- .nv.info._ZN3cub18CUB_300001_SM_10006detail6reduce18DeviceReduceKernelINS2_10policy_hubIfjN4cuda3std3__44plusIvEEE10Policy1000EPfjS9_fNS7_10__identityEEEvT0_PT3_T1_NS0_13GridEvenShareISH_EET2_T4_ --------------------------
	.section	.nv.info._ZN3cub18CUB_300001_SM_10006detail6reduce18DeviceReduceKernelINS2_10policy_hubIfjN4cuda3std3__44plusIvEEE10Policy1000EPfjS9_fNS7_10__identityEEEvT0_PT3_T1_NS0_13GridEvenShareISH_EET2_T4_,"",@"SHT_CUDA_INFO"
	.sectionflags	@""
	.align	4


	//----- nvinfo : EIATTR_CUDA_API_VERSION
	.align		4
        /*0000*/ 	.byte	0x04, 0x37
        /*0002*/ 	.short	(.L_198 - .L_197)
.L_197:
        /*0004*/ 	.word	0x00000082


	//----- nvinfo : EIATTR_KPARAM_INFO
	.align		4
.L_198:
        /*0008*/ 	.byte	0x04, 0x17
        /*000a*/ 	.short	(.L_200 - .L_199)
.L_199:
        /*000c*/ 	.word	0x00000000
        /*0010*/ 	.short	0x0005
        /*0012*/ 	.short	0x003d
        /*0014*/ 	.byte	0x00, 0xf0, 0x05, 0x00


	//----- nvinfo : EIATTR_KPARAM_INFO
	.align		4
.L_200:
        /*0018*/ 	.byte	0x04, 0x17
        /*001a*/ 	.short	(.L_202 - .L_201)
.L_201:
        /*001c*/ 	.word	0x00000000
        /*0020*/ 	.short	0x0004
        /*0022*/ 	.short	0x003c
        /*0024*/ 	.byte	0x00, 0xf0, 0x05, 0x00


	//----- nvinfo : EIATTR_KPARAM_INFO
	.align		4
.L_202:
        /*0028*/ 	.byte	0x04, 0x17
        /*002a*/ 	.short	(.L_204 - .L_203)
.L_203:
        /*002c*/ 	.word	0x00000000
        /*0030*/ 	.short	0x0003
        /*0032*/ 	.short	0x0014
        /*0034*/ 	.byte	0x00, 0xf0, 0xa1, 0x00


	//----- nvinfo : EIATTR_KPARAM_INFO
	.align		4
.L_204:
        /*0038*/ 	.byte	0x04, 0x17
        /*003a*/ 	.short	(.L_206 - .L_205)
.L_205:
        /*003c*/ 	.word	0x00000000
        /*0040*/ 	.short	0x0002
        /*0042*/ 	.short	0x0010
        /*0044*/ 	.byte	0x00, 0xf0, 0x11, 0x00


	//----- nvinfo : EIATTR_KPARAM_INFO
	.align		4
.L_206:
        /*0048*/ 	.byte	0x04, 0x17
        /*004a*/ 	.short	(.L_208 - .L_207)
.L_207:
        /*004c*/ 	.word	0x00000000
        /*0050*/ 	.short	0x0001
        /*0052*/ 	.short	0x0008
        /*0054*/ 	.byte	0x00, 0xf5, 0x21, 0x00


	//----- nvinfo : EIATTR_KPARAM_INFO
	.align		4
.L_208:
        /*0058*/ 	.byte	0x04, 0x17
        /*005a*/ 	.short	(.L_210 - .L_209)
.L_209:
        /*005c*/ 	.word	0x00000000
        /*0060*/ 	.short	0x0000
        /*0062*/ 	.short	0x0000
        /*0064*/ 	.byte	0x00, 0xf5, 0x21, 0x00


	//----- nvinfo : EIATTR_SPARSE_MMA_MASK
	.align		4
.L_210:
        /*0068*/ 	.byte	0x03, 0x50
        /*006a*/ 	.short	0x0000


	//----- nvinfo : EIATTR_MAXREG_COUNT
	.align		4
        /*006c*/ 	.byte	0x03, 0x1b
        /*006e*/ 	.short	0x0080


	//----- nvinfo : EIATTR_NUM_BARRIERS
	.align		4
        /*0070*/ 	.byte	0x02, 0x4c
        /*0072*/ 	.byte	0x01
	.zero		1


	//----- nvinfo : EIATTR_MERCURY_ISA_VERSION
	.align		4
        /*0074*/ 	.byte	0x03, 0x5f
        /*0076*/ 	.short	0x0101


	//----- nvinfo : EIATTR_UNUSED_LOAD_BYTE_OFFSET
	.align		4
        /*0078*/ 	.byte	0x04, 0x44
        /*007a*/ 	.short	(.L_212 - .L_211)


	//   ....[0]....
.L_211:
        /*007c*/ 	.word	0x00000670
        /*0080*/ 	.word	0x0000fff0


	//   ....[1]....
        /*0084*/ 	.word	0x000009e0
        /*0088*/ 	.word	0x0000fff0


	//   ....[2]....
        /*008c*/ 	.word	0x00001590
        /*0090*/ 	.word	0x0000fff0


	//   ....[3]....
        /*0094*/ 	.word	0x00001ca0
        /*0098*/ 	.word	0x0000fff0


	//   ....[4]....
        /*009c*/ 	.word	0x00002010
        /*00a0*/ 	.word	0x0000fff0


	//   ....[5]....
        /*00a4*/ 	.word	0x00002d00
        /*00a8*/ 	.word	0x0000fff0


	//----- nvinfo : EIATTR_COOP_GROUP_MASK_REGIDS
	.align		4
.L_212:
        /*00ac*/ 	.byte	0x04, 0x29
        /*00ae*/ 	.short	(.L_214 - .L_213)


	//   ....[0]....
.L_213:
        /*00b0*/ 	.word	0xffffffff


	//   ....[1]....
        /*00b4*/ 	.word	0xffffffff


	//   ....[2]....
        /*00b8*/ 	.word	0xffffffff


	//   ....[3]....
        /*00bc*/ 	.word	0xffffffff


	//   ....[4]....
        /*00c0*/ 	.word	0xffffffff


	//   ....[5]....
        /*00c4*/ 	.word	0xffffffff


	//   ....[6]....
        /*00c8*/ 	.word	0xffffffff


	//   ....[7]....
        /*00cc*/ 	.word	0xffffffff


	//   ....[8]....
        /*00d0*/ 	.word	0xffffffff


	//   ....[9]....
        /*00d4*/ 	.word	0xffffffff


	//   ....[10]....
        /*00d8*/ 	.word	0xffffffff


	//   ....[11]....
        /*00dc*/ 	.word	0xffffffff


	//   ....[12]....
        /*00e0*/ 	.word	0xffffffff


	//   ....[13]....
        /*00e4*/ 	.word	0xffffffff


	//   ....[14]....
        /*00e8*/ 	.word	0xffffffff


	//   ....[15]....
        /*00ec*/ 	.word	0xffffffff


	//   ....[16]....
        /*00f0*/ 	.word	0xffffffff


	//   ....[17]....
        /*00f4*/ 	.word	0xffffffff


	//   ....[18]....
        /*00f8*/ 	.word	0xffffffff


	//   ....[19]....
        /*00fc*/ 	.word	0xffffffff


	//   ....[20]....
        /*0100*/ 	.word	0xffffffff


	//   ....[21]....
        /*0104*/ 	.word	0xffffffff


	//   ....[22]....
        /*0108*/ 	.word	0xffffffff


	//   ....[23]....
        /*010c*/ 	.word	0xffffffff


	//   ....[24]....
        /*0110*/ 	.word	0xffffffff


	//   ....[25]....
        /*0114*/ 	.word	0xffffffff


	//   ....[26]....
        /*0118*/ 	.word	0xffffffff


	//   ....[27]....
        /*011c*/ 	.word	0xffffffff


	//   ....[28]....
        /*0120*/ 	.word	0xffffffff


	//   ....[29]....
        /*0124*/ 	.word	0xffffffff


	//----- nvinfo : EIATTR_COOP_GROUP_INSTR_OFFSETS
	.align		4
.L_214:
        /*0128*/ 	.byte	0x04, 0x28
        /*012a*/ 	.short	(.L_216 - .L_215)


	//   ....[0]....
.L_215:
        /*012c*/ 	.word	0x000004e0


	//   ....[1]....
        /*0130*/ 	.word	0x00000510


	//   ....[2]....
        /*0134*/ 	.word	0x00000570


	//   ....[3]....
        /*0138*/ 	.word	0x000005c0


	//   ....[4]....
        /*013c*/ 	.word	0x000005e0


	//   ....[5]....
        /*0140*/ 	.word	0x00000820


	//   ....[6]....
        /*0144*/ 	.word	0x00000870


	//   ....[7]....
        /*0148*/ 	.word	0x000008b0


	//   ....[8]....
        /*014c*/ 	.word	0x000008f0


	//   ....[9]....
        /*0150*/ 	.word	0x00000910


	//   ....[10]....
        /*0154*/ 	.word	0x00001400


	//   ....[11]....
        /*0158*/ 	.word	0x00001430


	//   ....[12]....
        /*015c*/ 	.word	0x00001490


	//   ....[13]....
        /*0160*/ 	.word	0x000014e0


	//   ....[14]....
        /*0164*/ 	.word	0x00001500


	//   ....[15]....
        /*0168*/ 	.word	0x00001b10


	//   ....[16]....
        /*016c*/ 	.word	0x00001b40


	//   ....[17]....
        /*0170*/ 	.word	0x00001ba0


	//   ....[18]....
        /*0174*/ 	.word	0x00001bf0


	//   ....[19]....
        /*0178*/ 	.word	0x00001c10


	//   ....[20]....
        /*017c*/ 	.word	0x00001e50


	//   ....[21]....
        /*0180*/ 	.word	0x00001ea0


	//   ....[22]....
        /*0184*/ 	.word	0x00001ee0


	//   ....[23]....
        /*0188*/ 	.word	0x00001f20


	//   ....[24]....
        /*018c*/ 	.word	0x00001f40


	//   ....[25]....
        /*0190*/ 	.word	0x00002b70


	//   ....[26]....
        /*0194*/ 	.word	0x00002ba0


	//   ....[27]....
        /*0198*/ 	.word	0x00002c00


	//   ....[28]....
        /*019c*/ 	.word	0x00002c50


	//   ....[29]....
        /*01a0*/ 	.word	0x00002c70


	//----- nvinfo : EIATTR_VRC_CTA_INIT_COUNT
	.align		4
.L_216:
        /*01a4*/ 	.byte	0x02, 0x4a
	.zero		1
	.zero		1


	//----- nvinfo : EIATTR_EXIT_INSTR_OFFSETS
	.align		4
        /*01a8*/ 	.byte	0x04, 0x1c
        /*01aa*/ 	.short	(.L_218 - .L_217)


	//   ....[0]....
.L_217:
        /*01ac*/ 	.word	0x00002e40


	//   ....[1]....
        /*01b0*/ 	.word	0x00002e80


	//----- nvinfo : EIATTR_MAX_THREADS
	.align		4
.L_218:
        /*01b4*/ 	.byte	0x04, 0x05
        /*01b6*/ 	.short	(.L_220 - .L_219)
.L_219:
        /*01b8*/ 	.word	0x00000200
        /*01bc*/ 	.word	0x00000001
        /*01c0*/ 	.word	0x00000001


	//----- nvinfo : EIATTR_CRS_STACK_SIZE
	.align		4
.L_220:
        /*01c4*/ 	.byte	0x04, 0x1e
        /*01c6*/ 	.short	(.L_222 - .L_221)
.L_221:
        /*01c8*/ 	.word	0x00000000


	//----- nvinfo : EIATTR_CBANK_PARAM_SIZE
	.align		4
.L_222:
        /*01cc*/ 	.byte	0x03, 0x19
        /*01ce*/ 	.short	0x003e


	//----- nvinfo : EIATTR_PARAM_CBANK
	.align		4
        /*01d0*/ 	.byte	0x04, 0x0a
        /*01d2*/ 	.short	(.L_224 - .L_223)
	.align		4
.L_223:
        /*01d4*/ 	.word	index@(.nv.constant0._ZN3cub18CUB_300001_SM_10006detail6reduce18DeviceReduceKernelINS2_10policy_hubIfjN4cuda3std3__44plusIvEEE10Policy1000EPfjS9_fNS7_10__identityEEEvT0_PT3_T1_NS0_13GridEvenShareISH_EET2_T4_)
        /*01d8*/ 	.short	0x0380
        /*01da*/ 	.short	0x003e


	//----- nvinfo : EIATTR_SW_WAR
	.align		4
.L_224:
        /*01dc*/ 	.byte	0x04, 0x36
        /*01de*/ 	.short	(.L_226 - .L_225)
.L_225:
        /*01e0*/ 	.word	0x00000008
.L_226:


//--------------------- .nv.info._ZN3cub18CUB_300001_SM_10006detail6reduce28DeviceReduceSingleTileKernelINS2_10policy_hubIfjN4cuda3std3__44plusIvEEE10Policy1000EPfSC_jS9_ffNS7_10__identityEEEvT0_T1_T2_T3_T4_T6_ --------------------------
	.section	.nv.info._ZN3cub18CUB_300001_SM_10006detail6reduce28DeviceReduceSingleTileKernelINS2_10policy_hubIfjN4cuda3std3__44plusIvEEE10Policy1000EPfSC_jS9_ffNS7_10__identityEEEvT0_T1_T2_T3_T4_T6_,"",@"SHT_CUDA_INFO"
	.sectionflags	@""
	.align	4


	//----- nvinfo : EIATTR_CUDA_API_VERSION
	.align		4
        /*0000*/ 	.byte	0x04, 0x37
        /*0002*/ 	.short	(.L_228 - .L_227)
.L_227:
        /*0004*/ 	.word	0x00000082


	//----- nvinfo : EIATTR_KPARAM_INFO
	.align		4
.L_228:
        /*0008*/ 	.byte	0x04, 0x17
        /*000a*/ 	.short	(.L_230 - .L_229)
.L_229:
        /*000c*/ 	.word	0x00000000
        /*0010*/ 	.short	0x0005
        /*0012*/ 	.short	0x001c
        /*0014*/ 	.byte	0x00, 0xf0, 0x05, 0x00


	//----- nvinfo : EIATTR_KPARAM_INFO
	.align		4
.L_230:
        /*0018*/ 	.byte	0x04, 0x17
        /*001a*/ 	.short	(.L_232 - .L_231)
.L_231:
        /*001c*/ 	.word	0x00000000
        /*0020*/ 	.short	0x0004
        /*0022*/ 	.short	0x0018
        /*0024*/ 	.byte	0x00, 0xf0, 0x11, 0x00


	//----- nvinfo : EIATTR_KPARAM_INFO
	.align		4
.L_232:
        /*0028*/ 	.byte	0x04, 0x17
        /*002a*/ 	.short	(.L_234 - .L_233)
.L_233:
        /*002c*/ 	.word	0x00000000
        /*0030*/ 	.short	0x0003
        /*0032*/ 	.short	0x0014
        /*0034*/ 	.byte	0x00, 0xf0, 0x05, 0x00


	//----- nvinfo : EIATTR_KPARAM_INFO
	.align		4
.L_234:
        /*0038*/ 	.byte	0x04, 0x17
        /*003a*/ 	.short	(.L_236 - .L_235)
.L_235:
        /*003c*/ 	.word	0x00000000
        /*0040*/ 	.short	0x0002
        /*0042*/ 	.short	0x0010
        /*0044*/ 	.byte	0x00, 0xf0, 0x11, 0x00


	//----- nvinfo : EIATTR_KPARAM_INFO
	.align		4
.L_236:
        /*0048*/ 	.byte	0x04, 0x17
        /*004a*/ 	.short	(.L_238 - .L_237)
.L_237:
        /*004c*/ 	.word	0x00000000
        /*0050*/ 	.short	0x0001
        /*0052*/ 	.short	0x0008
        /*0054*/ 	.byte	0x00, 0xf5, 0x21, 0x00


	//----- nvinfo : EIATTR_KPARAM_INFO
	.align		4
.L_238:
        /*0058*/ 	.byte	0x04, 0x17
        /*005a*/ 	.short	(.L_240 - .L_239)
.L_239:
        /*005c*/ 	.word	0x00000000
        /*0060*/ 	.short	0x0000
        /*0062*/ 	.short	0x0000
        /*0064*/ 	.byte	0x00, 0xf5, 0x21, 0x00


	//----- nvinfo : EIATTR_SPARSE_MMA_MASK
	.align		4
.L_240:
        /*0068*/ 	.byte	0x03, 0x50
        /*006a*/ 	.short	0x0000


	//----- nvinfo : EIATTR_MAXREG_COUNT
	.align		4
        /*006c*/ 	.byte	0x03, 0x1b
        /*006e*/ 	.short	0x0080


	//----- nvinfo : EIATTR_NUM_BARRIERS
	.align		4
        /*0070*/ 	.byte	0x02, 0x4c
        /*0072*/ 	.byte	0x01
	.zero		1


	//----- nvinfo : EIATTR_MERCURY_ISA_VERSION
	.align		4
        /*0074*/ 	.byte	0x03, 0x5f
        /*0076*/ 	.short	0x0101


	//----- nvinfo : EIATTR_UNUSED_LOAD_BYTE_OFFSET
	.align		4
        /*0078*/ 	.byte	0x04, 0x44
        /*007a*/ 	.short	(.L_242 - .L_241)


	//   ....[0]....
.L_241:
        /*007c*/ 	.word	0x00000a90
        /*0080*/ 	.word	0x0000fff0


	//   ....[1]....
        /*0084*/ 	.word	0x00000e00
        /*0088*/ 	.word	0x0000fff0


	//   ....[2]....
        /*008c*/ 	.word	0x00001900
        /*0090*/ 	.word	0x0000fff0


	//   ....[3]....
        /*0094*/ 	.word	0x000023c0
        /*0098*/ 	.word	0x0000fff0


	//   ....[4]....
        /*009c*/ 	.word	0x00002730
        /*00a0*/ 	.word	0x0000fff0


	//   ....[5]....
        /*00a4*/ 	.word	0x00003340
        /*00a8*/ 	.word	0x0000fff0


	//----- nvinfo : EIATTR_COOP_GROUP_MASK_REGIDS
	.align		4
.L_242:
        /*00ac*/ 	.byte	0x04, 0x29
        /*00ae*/ 	.short	(.L_244 - .L_243)


	//   ....[0]....
.L_243:
        /*00b0*/ 	.word	0xffffffff


	//   ....[1]....
        /*00b4*/ 	.word	0xffffffff


	//   ....[2]....
        /*00b8*/ 	.word	0xffffffff


	//   ....[3]....
        /*00bc*/ 	.word	0xffffffff


	//   ....[4]....
        /*00c0*/ 	.word	0xffffffff


	//   ....[5]....
        /*00c4*/ 	.word	0xffffffff


	//   ....[6]....
        /*00c8*/ 	.word	0xffffffff


	//   ....[7]....
        /*00cc*/ 	.word	0xffffffff


	//   ....[8]....
        /*00d0*/ 	.word	0xffffffff


	//   ....[9]....
        /*00d4*/ 	.word	0xffffffff


	//   ....[10]....
        /*00d8*/ 	.word	0xffffffff


	//   ....[11]....
        /*00dc*/ 	.word	0xffffffff


	//   ....[12]....
        /*00e0*/ 	.word	0xffffffff


	//   ....[13]....
        /*00e4*/ 	.word	0xffffffff


	//   ....[14]....
        /*00e8*/ 	.word	0xffffffff


	//   ....[15]....
        /*00ec*/ 	.word	0xffffffff


	//   ....[16]....
        /*00f0*/ 	.word	0xffffffff


	//   ....[17]....
        /*00f4*/ 	.word	0xffffffff


	//   ....[18]....
        /*00f8*/ 	.word	0xffffffff


	//   ....[19]....
        /*00fc*/ 	.word	0xffffffff


	//   ....[20]....
        /*0100*/ 	.word	0xffffffff


	//   ....[21]....
        /*0104*/ 	.word	0xffffffff


	//   ....[22]....
        /*0108*/ 	.word	0xffffffff


	//   ....[23]....
        /*010c*/ 	.word	0xffffffff


	//   ....[24]....
        /*0110*/ 	.word	0xffffffff


	//   ....[25]....
        /*0114*/ 	.word	0xffffffff


	//   ....[26]....
        /*0118*/ 	.word	0xffffffff


	//   ....[27]....
        /*011c*/ 	.word	0xffffffff


	//   ....[28]....
        /*0120*/ 	.word	0xffffffff


	//   ....[29]....
        /*0124*/ 	.word	0xffffffff


	//----- nvinfo : EIATTR_COOP_GROUP_INSTR_OFFSETS
	.align		4
.L_244:
        /*0128*/ 	.byte	0x04, 0x28
        /*012a*/ 	.short	(.L_246 - .L_245)


	//   ....[0]....
.L_245:
        /*012c*/ 	.word	0x00000900


	//   ....[1]....
        /*0130*/ 	.word	0x00000930


	//   ....[2]....
        /*0134*/ 	.word	0x00000990


	//   ....[3]....
        /*0138*/ 	.word	0x000009e0


	//   ....[4]....
        /*013c*/ 	.word	0x00000a00


	//   ....[5]....
        /*0140*/ 	.word	0x00000c40


	//   ....[6]....
        /*0144*/ 	.word	0x00000c70


	//   ....[7]....
        /*0148*/ 	.word	0x00000cc0


	//   ....[8]....
        /*014c*/ 	.word	0x00000d10


	//   ....[9]....
        /*0150*/ 	.word	0x00000d30


	//   ....[10]....
        /*0154*/ 	.word	0x00001770


	//   ....[11]....
        /*0158*/ 	.word	0x000017a0


	//   ....[12]....
        /*015c*/ 	.word	0x00001800


	//   ....[13]....
        /*0160*/ 	.word	0x00001850


	//   ....[14]....
        /*0164*/ 	.word	0x00001870


	//   ....[15]....
        /*0168*/ 	.word	0x00002230


	//   ....[16]....
        /*016c*/ 	.word	0x00002260


	//   ....[17]....
        /*0170*/ 	.word	0x000022c0


	//   ....[18]....
        /*0174*/ 	.word	0x00002310


	//   ....[19]....
        /*0178*/ 	.word	0x00002330


	//   ....[20]....
        /*017c*/ 	.word	0x00002570


	//   ....[21]....
        /*0180*/ 	.word	0x000025a0


	//   ....[22]....
        /*0184*/ 	.word	0x000025f0


	//   ....[23]....
        /*0188*/ 	.word	0x00002640


	//   ....[24]....
        /*018c*/ 	.word	0x00002660


	//   ....[25]....
        /*0190*/ 	.word	0x000031b0


	//   ....[26]....
        /*0194*/ 	.word	0x000031e0


	//   ....[27]....
        /*0198*/ 	.word	0x00003240


	//   ....[28]....
        /*019c*/ 	.word	0x00003290


	//   ....[29]....
        /*01a0*/ 	.word	0x000032b0


	//----- nvinfo : EIATTR_VRC_CTA_INIT_COUNT
	.align		4
.L_246:
        /*01a4*/ 	.byte	0x02, 0x4a
	.zero		1
	.zero		1


	//----- nvinfo : EIATTR_EXIT_INSTR_OFFSETS
	.align		4
        /*01a8*/ 	.byte	0x04, 0x1c
        /*01aa*/ 	.short	(.L_248 - .L_247)


	//   ....[0]....
.L_247:
        /*01ac*/ 	.word	0x00000080


	//   ....[1]....
        /*01b0*/ 	.word	0x000000c0


	//   ....[2]....
        /*01b4*/ 	.word	0x00003480


	//   ....[3]....
        /*01b8*/ 	.word	0x000034d0


	//----- nvinfo : EIATTR_MAX_THREADS
	.align		4
.L_248:
        /*01bc*/ 	.byte	0x04, 0x05
        /*01be*/ 	.short	(.L_250 - .L_249)
.L_249:
        /*01c0*/ 	.word	0x00000200
        /*01c4*/ 	.word	0x00000001
        /*01c8*/ 	.word	0x00000001


	//----- nvinfo : EIATTR_CRS_STACK_SIZE
	.align		4
.L_250:
        /*01cc*/ 	.byte	0x04, 0x1e
        /*01ce*/ 	.short	(.L_252 - .L_251)
.L_251:
        /*01d0*/ 	.word	0x00000000


	//----- nvinfo : EIATTR_CBANK_PARAM_SIZE
	.align		4
.L_252:
        /*01d4*/ 	.byte	0x03, 0x19
        /*01d6*/ 	.short	0x001d


	//----- nvinfo : EIATTR_PARAM_CBANK
	.align		4
        /*01d8*/ 	.byte	0x04, 0x0a
        /*01da*/ 	.short	(.L_254 - .L_253)
	.align		4
.L_253:
        /*01dc*/ 	.word	index@(.nv.constant0._ZN3cub18CUB_300001_SM_10006detail6reduce28DeviceReduceSingleTileKernelINS2_10policy_hubIfjN4cuda3std3__44plusIvEEE10Policy1000EPfSC_jS9_ffNS7_10__identityEEEvT0_T1_T2_T3_T4_T6_)
        /*01e0*/ 	.short	0x0380
        /*01e2*/ 	.short	0x001d


	//----- nvinfo : EIATTR_SW_WAR
	.align		4
.L_254:
        /*01e4*/ 	.byte	0x04, 0x36
        /*01e6*/ 	.short	(.L_256 - .L_255)
.L_255:
        /*01e8*/ 	.word	0x00000008
.L_256:


//--------------------- .nv.info._ZN3cub18CUB_300001_SM_10006detail6reduce28DeviceReduceSingleTileKernelINS2_10policy_hubIfyN4cuda3std3__44plusIvEEE10Policy1000EPfSC_iS9_ffNS7_10__identityEEEvT0_T1_T2_T3_T4_T6_ --------------------------
	.section	.nv.info._ZN3cub18CUB_300001_SM_10006detail6reduce28DeviceReduceSingleTileKernelINS2_10policy_hubIfyN4cuda3std3__44plusIvEEE10Policy1000EPfSC_iS9_ffNS7_10__identityEEEvT0_T1_T2_T3_T4_T6_,"",@"SHT_CUDA_INFO"
	.sectionflags	@""
	.align	4


	//----- nvinfo : EIATTR_CUDA_API_VERSION
	.align		4
        /*0000*/ 	.byte	0x04, 0x37
        /*0002*/ 	.short	(.L_258 - .L_257)
.L_257:
        /*0004*/ 	.word	0x00000082


	//----- nvinfo : EIATTR_KPARAM_INFO
	.align		4
.L_258:
        /*0008*/ 	.byte	0x04, 0x17
        /*000a*/ 	.short	(.L_260 - .L_259)
.L_259:
        /*000c*/ 	.word	0x00000000
        /*0010*/ 	.short	0x0005
        /*0012*/ 	.short	0x001c
        /*0014*/ 	.byte	0x00, 0xf0, 0x05, 0x00


	//----- nvinfo : EIATTR_KPARAM_INFO
	.align		4
.L_260:
        /*0018*/ 	.byte	0x04, 0x17
        /*001a*/ 	.short	(.L_262 - .L_261)
.L_261:
        /*001c*/ 	.word	0x00000000
        /*0020*/ 	.short	0x0004
        /*0022*/ 	.short	0x0018
        /*0024*/ 	.byte	0x00, 0xf0, 0x11, 0x00


	//----- nvinfo : EIATTR_KPARAM_INFO
	.align		4
.L_262:
        /*0028*/ 	.byte	0x04, 0x17
        /*002a*/ 	.short	(.L_264 - .L_263)
.L_263:
        /*002c*/ 	.word	0x00000000
        /*0030*/ 	.short	0x0003
        /*0032*/ 	.short	0x0014
        /*0034*/ 	.byte	0x00, 0xf0, 0x05, 0x00


	//----- nvinfo : EIATTR_KPARAM_INFO
	.align		4
.L_264:
        /*0038*/ 	.byte	0x04, 0x17
        /*003a*/ 	.short	(.L_266 - .L_265)
.L_265:
        /*003c*/ 	.word	0x00000000
        /*0040*/ 	.short	0x0002
        /*0042*/ 	.short	0x0010
        /*0044*/ 	.byte	0x00, 0xf0, 0x11, 0x00


	//----- nvinfo : EIATTR_KPARAM_INFO
	.align		4
.L_266:
        /*0048*/ 	.byte	0x04, 0x17
        /*004a*/ 	.short	(.L_268 - .L_267)
.L_267:
        /*004c*/ 	.word	0x00000000
        /*0050*/ 	.short	0x0001
        /*0052*/ 	.short	0x0008
        /*0054*/ 	.byte	0x00, 0xf5, 0x21, 0x00


	//----- nvinfo : EIATTR_KPARAM_INFO
	.align		4
.L_268:
        /*0058*/ 	.byte	0x04, 0x17
        /*005a*/ 	.short	(.L_270 - .L_269)
.L_269:
        /*005c*/ 	.word	0x00000000
        /*0060*/ 	.short	0x0000
        /*0062*/ 	.short	0x0000
        /*0064*/ 	.byte	0x00, 0xf5, 0x21, 0x00


	//----- nvinfo : EIATTR_SPARSE_MMA_MASK
	.align		4
.L_270:
        /*0068*/ 	.byte	0x03, 0x50
        /*006a*/ 	.short	0x0000


	//----- nvinfo : EIATTR_MAXREG_COUNT
	.align		4
        /*006c*/ 	.byte	0x03, 0x1b
        /*006e*/ 	.short	0x00ff


	//----- nvinfo : EIATTR_NUM_BARRIERS
	.align		4
        /*0070*/ 	.byte	0x02, 0x4c
        /*0072*/ 	.byte	0x01
	.zero		1


	//----- nvinfo : EIATTR_MERCURY_ISA_VERSION
	.align		4
        /*0074*/ 	.byte	0x03, 0x5f
        /*0076*/ 	.short	0x0101


	//----- nvinfo : EIATTR_COOP_GROUP_MASK_REGIDS
	.align		4
        /*0078*/ 	.byte	0x04, 0x29
        /*007a*/ 	.short	(.L_272 - .L_271)


	//   ....[0]....
.L_271:
        /*007c*/ 	.word	0xffffffff


	//   ....[1]....
        /*0080*/ 	.word	0xffffffff


	//   ....[2]....
        /*0084*/ 	.word	0xffffffff


	//   ....[3]....
        /*0088*/ 	.word	0xffffffff


	//   ....[4]....
        /*008c*/ 	.word	0xffffffff


	//   ....[5]....
        /*0090*/ 	.word	0xffffffff


	//   ....[6]....
        /*0094*/ 	.word	0xffffffff


	//   ....[7]....
        /*0098*/ 	.word	0xffffffff


	//   ....[8]....
        /*009c*/ 	.word	0xffffffff


	//   ....[9]....
        /*00a0*/ 	.word	0xffffffff


	//   ....[10]....
        /*00a4*/ 	.word	0xffffffff


	//   ....[11]....
        /*00a8*/ 	.word	0xffffffff


	//   ....[12]....
        /*00ac*/ 	.word	0xffffffff


	//   ....[13]....
        /*00b0*/ 	.word	0xffffffff


	//   ....[14]....
        /*00b4*/ 	.word	0xffffffff


	//   ....[15]....
        /*00b8*/ 	.word	0xffffffff


	//   ....[16]....
        /*00bc*/ 	.word	0xffffffff


	//   ....[17]....
        /*00c0*/ 	.word	0xffffffff


	//   ....[18]....
        /*00c4*/ 	.word	0xffffffff


	//   ....[19]....
        /*00c8*/ 	.word	0xffffffff


	//   ....[20]....
        /*00cc*/ 	.word	0xffffffff


	//   ....[21]....
        /*00d0*/ 	.word	0xffffffff


	//   ....[22]....
        /*00d4*/ 	.word	0xffffffff


	//   ....[23]....
        /*00d8*/ 	.word	0xffffffff


	//   ....[24]....
        /*00dc*/ 	.word	0xffffffff


	//   ....[25]....
        /*00e0*/ 	.word	0xffffffff


	//   ....[26]....
        /*00e4*/ 	.word	0xffffffff


	//   ....[27]....
        /*00e8*/ 	.word	0xffffffff


	//   ....[28]....
        /*00ec*/ 	.word	0xffffffff


	//   ....[29]....
        /*00f0*/ 	.word	0xffffffff


	//----- nvinfo : EIATTR_COOP_GROUP_INSTR_OFFSETS
	.align		4
.L_272:
        /*00f4*/ 	.byte	0x04, 0x28
        /*00f6*/ 	.short	(.L_274 - .L_273)


	//   ....[0]....
.L_273:
        /*00f8*/ 	.word	0x00000960


	//   ....[1]....
        /*00fc*/ 	.word	0x00000990


	//   ....[2]....
        /*0100*/ 	.word	0x00000a00


	//   ....[3]....
        /*0104*/ 	.word	0x00000a40


	//   ....[4]....
        /*0108*/ 	.word	0x00000a60


	//   ....[5]....
        /*010c*/ 	.word	0x00000c10


	//   ....[6]....
        /*0110*/ 	.word	0x00000c40


	//   ....[7]....
        /*0114*/ 	.word	0x00000ca0


	//   ....[8]....
        /*0118*/ 	.word	0x00000ce0


	//   ....[9]....
        /*011c*/ 	.word	0x00000d00


	//   ....[10]....
        /*0120*/ 	.word	0x00001ad0


	//   ....[11]....
        /*0124*/ 	.word	0x00001b00


	//   ....[12]....
        /*0128*/ 	.word	0x00001b60


	//   ....[13]....
        /*012c*/ 	.word	0x00001bb0


	//   ....[14]....
        /*0130*/ 	.word	0x00001bd0


	//   ....[15]....
        /*0134*/ 	.word	0x00002560


	//   ....[16]....
        /*0138*/ 	.word	0x00002590


	//   ....[17]....
        /*013c*/ 	.word	0x00002600


	//   ....[18]....
        /*0140*/ 	.word	0x00002640


	//   ....[19]....
        /*0144*/ 	.word	0x00002660


	//   ....[20]....
        /*0148*/ 	.word	0x00002810


	//   ....[21]....
        /*014c*/ 	.word	0x00002840


	//   ....[22]....
        /*0150*/ 	.word	0x000028a0


	//   ....[23]....
        /*0154*/ 	.word	0x000028e0


	//   ....[24]....
        /*0158*/ 	.word	0x00002900


	//   ....[25]....
        /*015c*/ 	.word	0x00003840


	//   ....[26]....
        /*0160*/ 	.word	0x00003870


	//   ....[27]....
        /*0164*/ 	.word	0x000038d0


	//   ....[28]....
        /*0168*/ 	.word	0x00003920


	//   ....[29]....
        /*016c*/ 	.word	0x00003940


	//----- nvinfo : EIATTR_VRC_CTA_INIT_COUNT
	.align		4
.L_274:
        /*0170*/ 	.byte	0x02, 0x4a
	.zero		1
	.zero		1


	//----- nvinfo : EIATTR_EXIT_INSTR_OFFSETS
	.align		4
        /*0174*/ 	.byte	0x04, 0x1c
        /*0176*/ 	.short	(.L_276 - .L_275)


	//   ....[0]....
.L_275:
        /*0178*/ 	.word	0x00000080


	//   ....[1]....
        /*017c*/ 	.word	0x000000c0


	//   ....[2]....
        /*0180*/ 	.word	0x00003a80


	//   ....[3]....
        /*0184*/ 	.word	0x00003ad0


	//----- nvinfo : EIATTR_MAX_THREADS
	.align		4
.L_276:
        /*0188*/ 	.byte	0x04, 0x05
        /*018a*/ 	.short	(.L_278 - .L_277)
.L_277:
        /*018c*/ 	.word	0x00000100
        /*0190*/ 	.word	0x00000001
        /*0194*/ 	.word	0x00000001


	//----- nvinfo : EIATTR_CRS_STACK_SIZE
	.align		4
.L_278:
        /*0198*/ 	.byte	0x04, 0x1e
        /*019a*/ 	.short	(.L_280 - .L_279)
.L_279:
        /*019c*/ 	.word	0x00000000


	//----- nvinfo : EIATTR_CBANK_PARAM_SIZE
	.align		4
.L_280:
        /*01a0*/ 	.byte	0x03, 0x19
        /*01a2*/ 	.short	0x001d


	//----- nvinfo : EIATTR_PARAM_CBANK
	.align		4
        /*01a4*/ 	.byte	0x04, 0x0a
        /*01a6*/ 	.short	(.L_282 - .L_281)
	.align		4
.L_281:
        /*01a8*/ 	.word	index@(.nv.constant0._ZN3cub18CUB_300001_SM_10006detail6reduce28DeviceReduceSingleTileKernelINS2_10policy_hubIfyN4cuda3std3__44plusIvEEE10Policy1000EPfSC_iS9_ffNS7_10__identityEEEvT0_T1_T2_T3_T4_T6_)
        /*01ac*/ 	.short	0x0380
        /*01ae*/ 	.short	0x001d


	//----- nvinfo : EIATTR_SW_WAR
	.align		4
.L_282:
        /*01b0*/ 	.byte	0x04, 0x36
        /*01b2*/ 	.short	(.L_284 - .L_283)
.L_283:
        /*01b4*/ 	.word	0x00000008
.L_284:


//--------------------- .nv.info._ZN3cub18CUB_300001_SM_10006detail6reduce18DeviceReduceKernelINS2_10policy_hubIfyN4cuda3std3__44plusIvEEE10Policy1000EPfyS9_fNS7_10__identityEEEvT0_PT3_T1_NS0_13GridEvenShareISH_EET2_T4_ --------------------------
	.section	.nv.info._ZN3cub18CUB_300001_SM_10006detail6reduce18DeviceReduceKernelINS2_10policy_hubIfyN4cuda3std3__44plusIvEEE10Policy1000EPfyS9_fNS7_10__identityEEEvT0_PT3_T1_NS0_13GridEvenShareISH_EET2_T4_,"",@"SHT_CUDA_INFO"
	.sectionflags	@""
	.align	4


	//----- nvinfo : EIATTR_CUDA_API_VERSION
	.align		4
        /*0000*/ 	.byte	0x04, 0x37
        /*0002*/ 	.short	(.L_286 - .L_285)
.L_285:
        /*0004*/ 	.word	0x00000082


	//----- nvinfo : EIATTR_KPARAM_INFO
	.align		4
.L_286:
        /*0008*/ 	.byte	0x04, 0x17
        /*000a*/ 	.short	(.L_288 - .L_287)
.L_287:
        /*000c*/ 	.word	0x00000000
        /*0010*/ 	.short	0x0005
        /*0012*/ 	.short	0x0061
        /*0014*/ 	.byte	0x00, 0xf0, 0x05, 0x00


	//----- nvinfo : EIATTR_KPARAM_INFO
	.align		4
.L_288:
        /*0018*/ 	.byte	0x04, 0x17
        /*001a*/ 	.short	(.L_290 - .L_289)
.L_289:
        /*001c*/ 	.word	0x00000000
        /*0020*/ 	.short	0x0004
        /*0022*/ 	.short	0x0060
        /*0024*/ 	.byte	0x00, 0xf0, 0x05, 0x00


	//----- nvinfo : EIATTR_KPARAM_INFO
	.align		4
.L_290:
        /*0028*/ 	.byte	0x04, 0x17
        /*002a*/ 	.short	(.L_292 - .L_291)
.L_291:
        /*002c*/ 	.word	0x00000000
        /*0030*/ 	.short	0x0003
        /*0032*/ 	.short	0x0018
        /*0034*/ 	.byte	0x00, 0xf0, 0x21, 0x01


	//----- nvinfo : EIATTR_KPARAM_INFO
	.align		4
.L_292:
        /*0038*/ 	.byte	0x04, 0x17
        /*003a*/ 	.short	(.L_294 - .L_293)
.L_293:
        /*003c*/ 	.word	0x00000000
        /*0040*/ 	.short	0x0002
        /*0042*/ 	.short	0x0010
        /*0044*/ 	.byte	0x00, 0xf0, 0x21, 0x00


	//----- nvinfo : EIATTR_KPARAM_INFO
	.align		4
.L_294:
        /*0048*/ 	.byte	0x04, 0x17
        /*004a*/ 	.short	(.L_296 - .L_295)
.L_295:
        /*004c*/ 	.word	0x00000000
        /*0050*/ 	.short	0x0001
        /*0052*/ 	.short	0x0008
        /*0054*/ 	.byte	0x00, 0xf5, 0x21, 0x00


	//----- nvinfo : EIATTR_KPARAM_INFO
	.align		4
.L_296:
        /*0058*/ 	.byte	0x04, 0x17
        /*005a*/ 	.short	(.L_298 - .L_297)
.L_297:
        /*005c*/ 	.word	0x00000000
        /*0060*/ 	.short	0x0000
        /*0062*/ 	.short	0x0000
        /*0064*/ 	.byte	0x00, 0xf5, 0x21, 0x00


	//----- nvinfo : EIATTR_SPARSE_MMA_MASK
	.align		4
.L_298:
        /*0068*/ 	.byte	0x03, 0x50
        /*006a*/ 	.short	0x0000


	//----- nvinfo : EIATTR_MAXREG_COUNT
	.align		4
        /*006c*/ 	.byte	0x03, 0x1b
        /*006e*/ 	.short	0x00ff


	//----- nvinfo : EIATTR_NUM_BARRIERS
	.align		4
        /*0070*/ 	.byte	0x02, 0x4c
        /*0072*/ 	.byte	0x01
	.zero		1


	//----- nvinfo : EIATTR_MERCURY_ISA_VERSION
	.align		4
        /*0074*/ 	.byte	0x03, 0x5f
        /*0076*/ 	.short	0x0101


	//----- nvinfo : EIATTR_COOP_GROUP_MASK_REGIDS
	.align		4
        /*0078*/ 	.byte	0x04, 0x29
        /*007a*/ 	.short	(.L_300 - .L_299)


	//   ....[0]....
.L_299:
        /*007c*/ 	.word	0xffffffff


	//   ....[1]....
        /*0080*/ 	.word	0xffffffff


	//   ....[2]....
        /*0084*/ 	.word	0xffffffff


	//   ....[3]....
        /*0088*/ 	.word	0xffffffff


	//   ....[4]....
        /*008c*/ 	.word	0xffffffff


	//   ....[5]....
        /*0090*/ 	.word	0xffffffff


	//   ....[6]....
        /*0094*/ 	.word	0xffffffff


	//   ....[7]....
        /*0098*/ 	.word	0xffffffff


	//   ....[8]....
        /*009c*/ 	.word	0xffffffff


	//   ....[9]....
        /*00a0*/ 	.word	0xffffffff


	//   ....[10]....
        /*00a4*/ 	.word	0xffffffff


	//   ....[11]....
        /*00a8*/ 	.word	0xffffffff


	//   ....[12]....
        /*00ac*/ 	.word	0xffffffff


	//   ....[13]....
        /*00b0*/ 	.word	0xffffffff


	//   ....[14]....
        /*00b4*/ 	.word	0xffffffff


	//   ....[15]....
        /*00b8*/ 	.word	0xffffffff


	//   ....[16]....
        /*00bc*/ 	.word	0xffffffff


	//   ....[17]....
        /*00c0*/ 	.word	0xffffffff


	//   ....[18]....
        /*00c4*/ 	.word	0xffffffff


	//   ....[19]....
        /*00c8*/ 	.word	0xffffffff


	//   ....[20]....
        /*00cc*/ 	.word	0xffffffff


	//   ....[21]....
        /*00d0*/ 	.word	0xffffffff


	//   ....[22]....
        /*00d4*/ 	.word	0xffffffff


	//   ....[23]....
        /*00d8*/ 	.word	0xffffffff


	//   ....[24]....
        /*00dc*/ 	.word	0xffffffff


	//   ....[25]....
        /*00e0*/ 	.word	0xffffffff


	//   ....[26]....
        /*00e4*/ 	.word	0xffffffff


	//   ....[27]....
        /*00e8*/ 	.word	0xffffffff


	//   ....[28]....
        /*00ec*/ 	.word	0xffffffff


	//   ....[29]....
        /*00f0*/ 	.word	0xffffffff


	//----- nvinfo : EIATTR_COOP_GROUP_INSTR_OFFSETS
	.align		4
.L_300:
        /*00f4*/ 	.byte	0x04, 0x28
        /*00f6*/ 	.short	(.L_302 - .L_301)


	//   ....[0]....
.L_301:
        /*00f8*/ 	.word	0x00000b00


	//   ....[1]....
        /*00fc*/ 	.word	0x00000b30


	//   ....[2]....
        /*0100*/ 	.word	0x00000b90


	//   ....[3]....
        /*0104*/ 	.word	0x00000be0


	//   ....[4]....
        /*0108*/ 	.word	0x00000c00


	//   ....[5]....
        /*010c*/ 	.word	0x00000db0


	//   ....[6]....
        /*0110*/ 	.word	0x00000de0


	//   ....[7]....
        /*0114*/ 	.word	0x00000e30


	//   ....[8]....
        /*0118*/ 	.word	0x00000e80


	//   ....[9]....
        /*011c*/ 	.word	0x00000ea0


	//   ....[10]....
        /*0120*/ 	.word	0x00001e30


	//   ....[11]....
        /*0124*/ 	.word	0x00001e60


	//   ....[12]....
        /*0128*/ 	.word	0x00001ed0


	//   ....[13]....
        /*012c*/ 	.word	0x00001f10


	//   ....[14]....
        /*0130*/ 	.word	0x00001f30


	//   ....[15]....
        /*0134*/ 	.word	0x00002ad0


	//   ....[16]....
        /*0138*/ 	.word	0x00002b00


	//   ....[17]....
        /*013c*/ 	.word	0x00002b60


	//   ....[18]....
        /*0140*/ 	.word	0x00002bb0


	//   ....[19]....
        /*0144*/ 	.word	0x00002bd0


	//   ....[20]....
        /*0148*/ 	.word	0x00002d80


	//   ....[21]....
        /*014c*/ 	.word	0x00002db0


	//   ....[22]....
        /*0150*/ 	.word	0x00002e00


	//   ....[23]....
        /*0154*/ 	.word	0x00002e50


	//   ....[24]....
        /*0158*/ 	.word	0x00002e70


	//   ....[25]....
        /*015c*/ 	.word	0x00003f80


	//   ....[26]....
        /*0160*/ 	.word	0x00003fc0


	//   ....[27]....
        /*0164*/ 	.word	0x00004020


	//   ....[28]....
        /*0168*/ 	.word	0x00004070


	//   ....[29]....
        /*016c*/ 	.word	0x00004090


	//----- nvinfo : EIATTR_VRC_CTA_INIT_COUNT
	.align		4
.L_302:
        /*0170*/ 	.byte	0x02, 0x4a
	.zero		1
	.zero		1


	//----- nvinfo : EIATTR_EXIT_INSTR_OFFSETS
	.align		4
        /*0174*/ 	.byte	0x04, 0x1c
        /*0176*/ 	.short	(.L_304 - .L_303)


	//   ....[0]....
.L_303:
        /*0178*/ 	.word	0x000041d0


	//   ....[1]....
        /*017c*/ 	.word	0x00004230


	//----- nvinfo : EIATTR_MAX_THREADS
	.align		4
.L_304:
        /*0180*/ 	.byte	0x04, 0x05
        /*0182*/ 	.short	(.L_306 - .L_305)
.L_305:
        /*0184*/ 	.word	0x00000100
        /*0188*/ 	.word	0x00000001
        /*018c*/ 	.word	0x00000001


	//----- nvinfo : EIATTR_CRS_STACK_SIZE
	.align		4
.L_306:
        /*0190*/ 	.byte	0x04, 0x1e
        /*0192*/ 	.short	(.L_308 - .L_307)
.L_307:
        /*0194*/ 	.word	0x00000000


	//----- nvinfo : EIATTR_CBANK_PARAM_SIZE
	.align		4
.L_308:
        /*0198*/ 	.byte	0x03, 0x19
        /*019a*/ 	.short	0x0062


	//----- nvinfo : EIATTR_PARAM_CBANK
	.align		4
        /*019c*/ 	.byte	0x04, 0x0a
        /*019e*/ 	.short	(.L_310 - .L_309)
	.align		4
.L_309:
        /*01a0*/ 	.word	index@(.nv.constant0._ZN3cub18CUB_300001_SM_10006detail6reduce18DeviceReduceKernelINS2_10policy_hubIfyN4cuda3std3__44plusIvEEE10Policy1000EPfyS9_fNS7_10__identityEEEvT0_PT3_T1_NS0_13GridEvenShareISH_EET2_T4_)
        /*01a4*/ 	.short	0x0380
        /*01a6*/ 	.short	0x0062


	//----- nvinfo : EIATTR_SW_WAR
	.align		4
.L_310:
        /*01a8*/ 	.byte	0x04, 0x36
        /*01aa*/ 	.short	(.L_312 - .L_311)
.L_311:
        /*01ac*/ 	.word	0x00000008
.L_312:


//--------------------- .nv.info._ZN3cub18CUB_300001_SM_10006detail6reduce28DeviceReduceSingleTileKernelINS2_10policy_hubIfyN4cuda3std3__44plusIvEEE10Policy1000EPfSC_yS9_ffNS7_10__identityEEEvT0_T1_T2_T3_T4_T6_ --------------------------
	.section	.nv.info._ZN3cub18CUB_300001_SM_10006detail6reduce28DeviceReduceSingleTileKernelINS2_10policy_hubIfyN4cuda3std3__44plusIvEEE10Policy1000EPfSC_yS9_ffNS7_10__identityEEEvT0_T1_T2_T3_T4_T6_,"",@"SHT_CUDA_INFO"
	.sectionflags	@""
	.align	4


	//----- nvinfo : EIATTR_CUDA_API_VERSION
	.align		4
        /*0000*/ 	.byte	0x04, 0x37
        /*0002*/ 	.short	(.L_314 - .L_313)
.L_313:
        /*0004*/ 	.word	0x00000082


	//----- nvinfo : EIATTR_KPARAM_INFO
	.align		4
.L_314:
        /*0008*/ 	.byte	0x04, 0x17
        /*000a*/ 	.short	(.L_316 - .L_315)
.L_315:
        /*000c*/ 	.word	0x00000000
        /*0010*/ 	.short	0x0005
        /*0012*/ 	.short	0x0020
        /*0014*/ 	.byte	0x00, 0xf0, 0x05, 0x00


	//----- nvinfo : EIATTR_KPARAM_INFO
	.align		4
.L_316:
        /*0018*/ 	.byte	0x04, 0x17
        /*001a*/ 	.short	(.L_318 - .L_317)
.L_317:
        /*001c*/ 	.word	0x00000000
        /*0020*/ 	.short	0x0004
        /*0022*/ 	.short	0x001c
        /*0024*/ 	.byte	0x00, 0xf0, 0x11, 0x00


	//----- nvinfo : EIATTR_KPARAM_INFO
	.align		4
.L_318:
        /*0028*/ 	.byte	0x04, 0x17
        /*002a*/ 	.short	(.L_320 - .L_319)
.L_319:
        /*002c*/ 	.word	0x00000000
        /*0030*/ 	.short	0x0003
        /*0032*/ 	.short	0x0018
        /*0034*/ 	.byte	0x00, 0xf0, 0x05, 0x00


	//----- nvinfo : EIATTR_KPARAM_INFO
	.align		4
.L_320:
        /*0038*/ 	.byte	0x04, 0x17
        /*003a*/ 	.short	(.L_322 - .L_321)
.L_321:
        /*003c*/ 	.word	0x00000000
        /*0040*/ 	.short	0x0002
        /*0042*/ 	.short	0x0010
        /*0044*/ 	.byte	0x00, 0xf0, 0x21, 0x00


	//----- nvinfo : EIATTR_KPARAM_INFO
	.align		4
.L_322:
        /*0048*/ 	.byte	0x04, 0x17
        /*004a*/ 	.short	(.L_324 - .L_323)
.L_323:
        /*004c*/ 	.word	0x00000000
        /*0050*/ 	.short	0x0001
        /*0052*/ 	.short	0x0008
        /*0054*/ 	.byte	0x00, 0xf5, 0x21, 0x00


	//----- nvinfo : EIATTR_KPARAM_INFO
	.align		4
.L_324:
        /*0058*/ 	.byte	0x04, 0x17
        /*005a*/ 	.short	(.L_326 - .L_325)
.L_325:
        /*005c*/ 	.word	0x00000000
        /*0060*/ 	.short	0x0000
        /*0062*/ 	.short	0x0000
        /*0064*/ 	.byte	0x00, 0xf5, 0x21, 0x00


	//----- nvinfo : EIATTR_SPARSE_MMA_MASK
	.align		4
.L_326:
        /*0068*/ 	.byte	0x03, 0x50
        /*006a*/ 	.short	0x0000


	//----- nvinfo : EIATTR_MAXREG_COUNT
	.align		4
        /*006c*/ 	.byte	0x03, 0x1b
        /*006e*/ 	.short	0x00ff


	//----- nvinfo : EIATTR_NUM_BARRIERS
	.align		4
        /*0070*/ 	.byte	0x02, 0x4c
        /*0072*/ 	.byte	0x01
	.zero		1


	//----- nvinfo : EIATTR_MERCURY_ISA_VERSION
	.align		4
        /*0074*/ 	.byte	0x03, 0x5f
        /*0076*/ 	.short	0x0101


	//----- nvinfo : EIATTR_COOP_GROUP_MASK_REGIDS
	.align		4
        /*0078*/ 	.byte	0x04, 0x29
        /*007a*/ 	.short	(.L_328 - .L_327)


	//   ....[0]....
.L_327:
        /*007c*/ 	.word	0xffffffff


	//   ....[1]....
        /*0080*/ 	.word	0xffffffff


	//   ....[2]....
        /*0084*/ 	.word	0xffffffff


	//   ....[3]....
        /*0088*/ 	.word	0xffffffff


	//   ....[4]....
        /*008c*/ 	.word	0xffffffff


	//   ....[5]....
        /*0090*/ 	.word	0xffffffff


	//   ....[6]....
        /*0094*/ 	.word	0xffffffff


	//   ....[7]....
        /*0098*/ 	.word	0xffffffff


	//   ....[8]....
        /*009c*/ 	.word	0xffffffff


	//   ....[9]....
        /*00a0*/ 	.word	0xffffffff


	//   ....[10]....
        /*00a4*/ 	.word	0xffffffff


	//   ....[11]....
        /*00a8*/ 	.word	0xffffffff


	//   ....[12]....
        /*00ac*/ 	.word	0xffffffff


	//   ....[13]....
        /*00b0*/ 	.word	0xffffffff


	//   ....[14]....
        /*00b4*/ 	.word	0xffffffff


	//   ....[15]....
        /*00b8*/ 	.word	0xffffffff


	//   ....[16]....
        /*00bc*/ 	.word	0xffffffff


	//   ....[17]....
        /*00c0*/ 	.word	0xffffffff


	//   ....[18]....
        /*00c4*/ 	.word	0xffffffff


	//   ....[19]....
        /*00c8*/ 	.word	0xffffffff


	//   ....[20]....
        /*00cc*/ 	.word	0xffffffff


	//   ....[21]....
        /*00d0*/ 	.word	0xffffffff


	//   ....[22]....
        /*00d4*/ 	.word	0xffffffff


	//   ....[23]....
        /*00d8*/ 	.word	0xffffffff


	//   ....[24]....
        /*00dc*/ 	.word	0xffffffff


	//   ....[25]....
        /*00e0*/ 	.word	0xffffffff


	//   ....[26]....
        /*00e4*/ 	.word	0xffffffff


	//   ....[27]....
        /*00e8*/ 	.word	0xffffffff


	//   ....[28]....
        /*00ec*/ 	.word	0xffffffff


	//   ....[29]....
        /*00f0*/ 	.word	0xffffffff


	//----- nvinfo : EIATTR_COOP_GROUP_INSTR_OFFSETS
	.align		4
.L_328:
        /*00f4*/ 	.byte	0x04, 0x28
        /*00f6*/ 	.short	(.L_330 - .L_329)


	//   ....[0]....
.L_329:
        /*00f8*/ 	.word	0x000009a0


	//   ....[1]....
        /*00fc*/ 	.word	0x000009e0


	//   ....[2]....
        /*0100*/ 	.word	0x00000a40


	//   ....[3]....
        /*0104*/ 	.word	0x00000a90


	//   ....[4]....
        /*0108*/ 	.word	0x00000ab0


	//   ....[5]....
        /*010c*/ 	.word	0x00000c60


	//   ....[6]....
        /*0110*/ 	.word	0x00000cb0


	//   ....[7]....
        /*0114*/ 	.word	0x00000cf0


	//   ....[8]....
        /*0118*/ 	.word	0x00000d30


	//   ....[9]....
        /*011c*/ 	.word	0x00000d50


	//   ....[10]....
        /*0120*/ 	.word	0x00001b40


	//   ....[11]....
        /*0124*/ 	.word	0x00001b80


	//   ....[12]....
        /*0128*/ 	.word	0x00001be0


	//   ....[13]....
        /*012c*/ 	.word	0x00001c30


	//   ....[14]....
        /*0130*/ 	.word	0x00001c50


	//   ....[15]....
        /*0134*/ 	.word	0x000025f0


	//   ....[16]....
        /*0138*/ 	.word	0x00002630


	//   ....[17]....
        /*013c*/ 	.word	0x00002690


	//   ....[18]....
        /*0140*/ 	.word	0x000026e0


	//   ....[19]....
        /*0144*/ 	.word	0x00002700


	//   ....[20]....
        /*0148*/ 	.word	0x000028b0


	//   ....[21]....
        /*014c*/ 	.word	0x00002900


	//   ....[22]....
        /*0150*/ 	.word	0x00002940


	//   ....[23]....
        /*0154*/ 	.word	0x00002980


	//   ....[24]....
        /*0158*/ 	.word	0x000029a0


	//   ....[25]....
        /*015c*/ 	.word	0x00003900


	//   ....[26]....
        /*0160*/ 	.word	0x00003940


	//   ....[27]....
        /*0164*/ 	.word	0x000039a0


	//   ....[28]....
        /*0168*/ 	.word	0x000039f0


	//   ....[29]....
        /*016c*/ 	.word	0x00003a10


	//----- nvinfo : EIATTR_VRC_CTA_INIT_COUNT
	.align		4
.L_330:
        /*0170*/ 	.byte	0x02, 0x4a
	.zero		1
	.zero		1


	//----- nvinfo : EIATTR_EXIT_INSTR_OFFSETS
	.align		4
        /*0174*/ 	.byte	0x04, 0x1c
        /*0176*/ 	.short	(.L_332 - .L_331)


	//   ....[0]....
.L_331:
        /*0178*/ 	.word	0x000000a0


	//   ....[1]....
        /*017c*/ 	.word	0x000000e0


	//   ....[2]....
        /*0180*/ 	.word	0x00003b40


	//   ....[3]....
        /*0184*/ 	.word	0x00003b90


	//----- nvinfo : EIATTR_MAX_THREADS
	.align		4
.L_332:
        /*0188*/ 	.byte	0x04, 0x05
        /*018a*/ 	.short	(.L_334 - .L_333)
.L_333:
        /*018c*/ 	.word	0x00000100
        /*0190*/ 	.word	0x00000001
        /*0194*/ 	.word	0x00000001


	//----- nvinfo : EIATTR_CRS_STACK_SIZE
	.align		4
.L_334:
        /*0198*/ 	.byte	0x04, 0x1e
        /*019a*/ 	.short	(.L_336 - .L_335)
.L_335:
        /*019c*/ 	.word	0x00000000


	//----- nvinfo : EIATTR_CBANK_PARAM_SIZE
	.align		4
.L_336:
        /*01a0*/ 	.byte	0x03, 0x19
        /*01a2*/ 	.short	0x0021


	//----- nvinfo : EIATTR_PARAM_CBANK
	.align		4
        /*01a4*/ 	.byte	0x04, 0x0a
        /*01a6*/ 	.short	(.L_338 - .L_337)
	.align		4
.L_337:
        /*01a8*/ 	.word	index@(.nv.constant0._ZN3cub18CUB_300001_SM_10006detail6reduce28DeviceReduceSingleTileKernelINS2_10policy_hubIfyN4cuda3std3__44plusIvEEE10Policy1000EPfSC_yS9_ffNS7_10__identityEEEvT0_T1_T2_T3_T4_T6_)
        /*01ac*/ 	.short	0x0380
        /*01ae*/ 	.short	0x0021


	//----- nvinfo : EIATTR_SW_WAR
	.align		4
.L_338:
        /*01b0*/ 	.byte	0x04, 0x36
        /*01b2*/ 	.short	(.L_340 - .L_339)
.L_339:
        /*01b4*/ 	.word	0x00000008
.L_340:


//--------------------- .nv.info._ZN3cub18CUB_300001_SM_10006detail6reduce28DeviceReduceSingleTileKernelINS2_10policy_hubIN6thrust24THRUST_300001_SM_1000_NS7complexIfEEyN4cuda3std3__44plusIvEEE10Policy1000EPS8_SG_iSD_S8_S8_NSB_10__identityEEEvT0_T1_T2_T3_T4_T6_ --------------------------
	.section	.nv.info._ZN3cub18CUB_300001_SM_10006detail6reduce28DeviceReduceSingleTileKernelINS2_10policy_hubIN6thrust24THRUST_300001_SM_1000_NS7complexIfEEyN4cuda3std3__44plusIvEEE10Policy1000EPS8_SG_iSD_S8_S8_NSB_10__identityEEEvT0_T1_T2_T3_T4_T6_,"",@"SHT_CUDA_INFO"
	.sectionflags	@""
	.align	4


	//----- nvinfo : EIATTR_CUDA_API_VERSION
	.align		4
        /*0000*/ 	.byte	0x04, 0x37
        /*0002*/ 	.short	(.L_342 - .L_341)
.L_341:
        /*0004*/ 	.word	0x00000082


	//----- nvinfo : EIATTR_KPARAM_INFO
	.align		4
.L_342:
        /*0008*/ 	.byte	0x04, 0x17
        /*000a*/ 	.short	(.L_344 - .L_343)
.L_343:
        /*000c*/ 	.word	0x00000000
        /*0010*/ 	.short	0x0005
        /*0012*/ 	.short	0x0020
        /*0014*/ 	.byte	0x00, 0xf0, 0x05, 0x00


	//----- nvinfo : EIATTR_KPARAM_INFO
	.align		4
.L_344:
        /*0018*/ 	.byte	0x04, 0x17
        /*001a*/ 	.short	(.L_346 - .L_345)
.L_345:
        /*001c*/ 	.word	0x00000000
        /*0020*/ 	.short	0x0004
        /*0022*/ 	.short	0x0018
        /*0024*/ 	.byte	0x00, 0xf0, 0x21, 0x00


	//----- nvinfo : EIATTR_KPARAM_INFO
	.align		4
.L_346:
        /*0028*/ 	.byte	0x04, 0x17
        /*002a*/ 	.short	(.L_348 - .L_347)
.L_347:
        /*002c*/ 	.word	0x00000000
        /*0030*/ 	.short	0x0003
        /*0032*/ 	.short	0x0014
        /*0034*/ 	.byte	0x00, 0xf0, 0x05, 0x00


	//----- nvinfo : EIATTR_KPARAM_INFO
	.align		4
.L_348:
        /*0038*/ 	.byte	0x04, 0x17
        /*003a*/ 	.short	(.L_350 - .L_349)
.L_349:
        /*003c*/ 	.word	0x00000000
        /*0040*/ 	.short	0x0002
        /*0042*/ 	.short	0x0010
        /*0044*/ 	.byte	0x00, 0xf0, 0x11, 0x00


	//----- nvinfo : EIATTR_KPARAM_INFO
	.align		4
.L_350:
        /*0048*/ 	.byte	0x04, 0x17
        /*004a*/ 	.short	(.L_352 - .L_351)
.L_351:
        /*004c*/ 	.word	0x00000000
        /*0050*/ 	.short	0x0001
        /*0052*/ 	.short	0x0008
        /*0054*/ 	.byte	0x00, 0xf5, 0x21, 0x00


	//----- nvinfo : EIATTR_KPARAM_INFO
	.align		4
.L_352:
        /*0058*/ 	.byte	0x04, 0x17
        /*005a*/ 	.short	(.L_354 - .L_353)
.L_353:
        /*005c*/ 	.word	0x00000000
        /*0060*/ 	.short	0x0000
        /*0062*/ 	.short	0x0000
        /*0064*/ 	.byte	0x00, 0xf5, 0x21, 0x00


	//----- nvinfo : EIATTR_SPARSE_MMA_MASK
	.align		4
.L_354:
        /*0068*/ 	.byte	0x03, 0x50
        /*006a*/ 	.short	0x0000


	//----- nvinfo : EIATTR_MAXREG_COUNT
	.align		4
        /*006c*/ 	.byte	0x03, 0x1b
        /*006e*/ 	.short	0x0080


	//----- nvinfo : EIATTR_NUM_BARRIERS
	.align		4
        /*0070*/ 	.byte	0x02, 0x4c
        /*0072*/ 	.byte	0x01
	.zero		1


	//----- nvinfo : EIATTR_MERCURY_ISA_VERSION
	.align		4
        /*0074*/ 	.byte	0x03, 0x5f
        /*0076*/ 	.short	0x0101


	//----- nvinfo : EIATTR_COOP_GROUP_MASK_REGIDS
	.align		4
        /*0078*/ 	.byte	0x04, 0x29
        /*007a*/ 	.short	(.L_356 - .L_355)


	//   ....[0]....
.L_355:
        /*007c*/ 	.word	0xffffffff


	//   ....[1]....
        /*0080*/ 	.word	0xffffffff


	//   ....[2]....
        /*0084*/ 	.word	0xffffffff


	//   ....[3]....
        /*0088*/ 	.word	0xffffffff


	//   ....[4]....
        /*008c*/ 	.word	0xffffffff


	//   ....[5]....
        /*0090*/ 	.word	0xffffffff


	//   ....[6]....
        /*0094*/ 	.word	0xffffffff


	//   ....[7]....
        /*0098*/ 	.word	0xffffffff


	//   ....[8]....
        /*009c*/ 	.word	0xffffffff


	//   ....[9]....
        /*00a0*/ 	.word	0xffffffff


	//   ....[10]....
        /*00a4*/ 	.word	0xffffffff


	//   ....[11]....
        /*00a8*/ 	.word	0xffffffff


	//   ....[12]....
        /*00ac*/ 	.word	0xffffffff


	//   ....[13]....
        /*00b0*/ 	.word	0xffffffff


	//   ....[14]....
        /*00b4*/ 	.word	0xffffffff


	//   ....[15]....
        /*00b8*/ 	.word	0xffffffff


	//   ....[16]....
        /*00bc*/ 	.word	0xffffffff


	//   ....[17]....
        /*00c0*/ 	.word	0xffffffff


	//   ....[18]....
        /*00c4*/ 	.word	0xffffffff


	//   ....[19]....
        /*00c8*/ 	.word	0xffffffff


	//   ....[20]....
        /*00cc*/ 	.word	0xffffffff


	//   ....[21]....
        /*00d0*/ 	.word	0xffffffff


	//   ....[22]....
        /*00d4*/ 	.word	0xffffffff


	//   ....[23]....
        /*00d8*/ 	.word	0xffffffff


	//   ....[24]....
        /*00dc*/ 	.word	0xffffffff


	//   ....[25]....
        /*00e0*/ 	.word	0xffffffff


	//   ....[26]....
        /*00e4*/ 	.word	0xffffffff


	//   ....[27]....
        /*00e8*/ 	.word	0xffffffff


	//   ....[28]....
        /*00ec*/ 	.word	0xffffffff


	//   ....[29]....
        /*00f0*/ 	.word	0xffffffff


	//----- nvinfo : EIATTR_COOP_GROUP_INSTR_OFFSETS
	.align		4
.L_356:
        /*00f4*/ 	.byte	0x04, 0x28
        /*00f6*/ 	.short	(.L_358 - .L_357)


	//   ....[0]....
.L_357:
        /*00f8*/ 	.word	0x00000b50


	//   ....[1]....
        /*00fc*/ 	.word	0x00000b60


	//   ....[2]....
        /*0100*/ 	.word	0x00000be0


	//   ....[3]....
        /*0104*/ 	.word	0x00000bf0


	//   ....[4]....
        /*0108*/ 	.word	0x00000c60


	//   ....[5]....
        /*010c*/ 	.word	0x00000c80


	//   ....[6]....
        /*0110*/ 	.word	0x00000cd0


	//   ....[7]....
        /*0114*/ 	.word	0x00000cf0


	//   ....[8]....
        /*0118*/ 	.word	0x00000d20


	//   ....[9]....
        /*011c*/ 	.word	0x00000d40


	//   ....[10]....
        /*0120*/ 	.word	0x000010e0


	//   ....[11]....
        /*0124*/ 	.word	0x000010f0


	//   ....[12]....
        /*0128*/ 	.word	0x00001160


	//   ....[13]....
        /*012c*/ 	.word	0x00001190


	//   ....[14]....
        /*0130*/ 	.word	0x000011e0


	//   ....[15]....
        /*0134*/ 	.word	0x00001210


	//   ....[16]....
        /*0138*/ 	.word	0x00001240


	//   ....[17]....
        /*013c*/ 	.word	0x00001270


	//   ....[18]....
        /*0140*/ 	.word	0x000012a0


	//   ....[19]....
        /*0144*/ 	.word	0x000012d0


	//   ....[20]....
        /*0148*/ 	.word	0x000024f0


	//   ....[21]....
        /*014c*/ 	.word	0x00002500


	//   ....[22]....
        /*0150*/ 	.word	0x00002590


	//   ....[23]....
        /*0154*/ 	.word	0x000025b0


	//   ....[24]....
        /*0158*/ 	.word	0x000025e0


	//   ....[25]....
        /*015c*/ 	.word	0x00002610


	//   ....[26]....
        /*0160*/ 	.word	0x00002650


	//   ....[27]....
        /*0164*/ 	.word	0x00002670


	//   ....[28]....
        /*0168*/ 	.word	0x000026a0


	//   ....[29]....
        /*016c*/ 	.word	0x000026c0


	//----- nvinfo : EIATTR_VRC_CTA_INIT_COUNT
	.align		4
.L_358:
        /*0170*/ 	.byte	0x02, 0x4a
	.zero		1
	.zero		1


	//----- nvinfo : EIATTR_EXIT_INSTR_OFFSETS
	.align		4
        /*0174*/ 	.byte	0x04, 0x1c
        /*0176*/ 	.short	(.L_360 - .L_359)


	//   ....[0]....
.L_359:
        /*0178*/ 	.word	0x00000080


	//   ....[1]....
        /*017c*/ 	.word	0x000000c0


	//   ....[2]....
        /*0180*/ 	.word	0x000029f0


	//   ....[3]....
        /*0184*/ 	.word	0x00002a50


	//----- nvinfo : EIATTR_MAX_THREADS
	.align		4
.L_360:
        /*0188*/ 	.byte	0x04, 0x05
        /*018a*/ 	.short	(.L_362 - .L_361)
.L_361:
        /*018c*/ 	.word	0x00000200
        /*0190*/ 	.word	0x00000001
        /*0194*/ 	.word	0x00000001


	//----- nvinfo : EIATTR_CRS_STACK_SIZE
	.align		4
.L_362:
        /*0198*/ 	.byte	0x04, 0x1e
        /*019a*/ 	.short	(.L_364 - .L_363)
.L_363:
        /*019c*/ 	.word	0x00000000


	//----- nvinfo : EIATTR_CBANK_PARAM_SIZE
	.align		4
.L_364:
        /*01a0*/ 	.byte	0x03, 0x19
        /*01a2*/ 	.short	0x0021


	//----- nvinfo : EIATTR_PARAM_CBANK
	.align		4
        /*01a4*/ 	.byte	0x04, 0x0a
        /*01a6*/ 	.short	(.L_366 - .L_365)
	.align		4
.L_365:
        /*01a8*/ 	.word	index@(.nv.constant0._ZN3cub18CUB_300001_SM_10006detail6reduce28DeviceReduceSingleTileKernelINS2_10policy_hubIN6thrust24THRUST_300001_SM_1000_NS7complexIfEEyN4cuda3std3__44plusIvEEE10Policy1000EPS8_SG_iSD_S8_S8_NSB_10__identityEEEvT0_T1_T2_T3_T4_T6_)
        /*01ac*/ 	.short	0x0380
        /*01ae*/ 	.short	0x0021


	//----- nvinfo : EIATTR_SW_WAR
	.align		4
.L_366:
        /*01b0*/ 	.byte	0x04, 0x36
        /*01b2*/ 	.short	(.L_368 - .L_367)
.L_367:
        /*01b4*/ 	.word	0x00000008
.L_368:


//--------------------- .nv.info._ZN3cub18CUB_300001_SM_10006detail6reduce18DeviceReduceKernelINS2_10policy_hubIN6thrust24THRUST_300001_SM_1000_NS7complexIfEEyN4cuda3std3__44plusIvEEE10Policy1000EPS8_ySD_S8_NSB_10__identityEEEvT0_PT3_T1_NS0_13GridEvenShareISL_EET2_T4_ --------------------------
	.section	.nv.info._ZN3cub18CUB_300001_SM_10006detail6reduce18DeviceReduceKernelINS2_10policy_hubIN6thrust24THRUST_300001_SM_1000_NS7complexIfEEyN4cuda3std3__44plusIvEEE10Policy1000EPS8_ySD_S8_NSB_10__identityEEEvT0_PT3_T1_NS0_13GridEvenShareISL_EET2_T4_,"",@"SHT_CUDA_INFO"
	.sectionflags	@""
	.align	4


	//----- nvinfo : EIATTR_CUDA_API_VERSION
	.align		4
        /*0000*/ 	.byte	0x04, 0x37
        /*0002*/ 	.short	(.L_370 - .L_369)
.L_369:
        /*0004*/ 	.word	0x00000082


	//----- nvinfo : EIATTR_KPARAM_INFO
	.align		4
.L_370:
        /*0008*/ 	.byte	0x04, 0x17
        /*000a*/ 	.short	(.L_372 - .L_371)
.L_371:
        /*000c*/ 	.word	0x00000000
        /*0010*/ 	.short	0x0005
        /*0012*/ 	.short	0x0061
        /*0014*/ 	.byte	0x00, 0xf0, 0x05, 0x00


	//----- nvinfo : EIATTR_KPARAM_INFO
	.align		4
.L_372:
        /*0018*/ 	.byte	0x04, 0x17
        /*001a*/ 	.short	(.L_374 - .L_373)
.L_373:
        /*001c*/ 	.word	0x00000000
        /*0020*/ 	.short	0x0004
        /*0022*/ 	.short	0x0060
        /*0024*/ 	.byte	0x00, 0xf0, 0x05, 0x00


	//----- nvinfo : EIATTR_KPARAM_INFO
	.align		4
.L_374:
        /*0028*/ 	.byte	0x04, 0x17
        /*002a*/ 	.short	(.L_376 - .L_375)
.L_375:
        /*002c*/ 	.word	0x00000000
        /*0030*/ 	.short	0x0003
        /*0032*/ 	.short	0x0018
        /*0034*/ 	.byte	0x00, 0xf0, 0x21, 0x01


	//----- nvinfo : EIATTR_KPARAM_INFO
	.align		4
.L_376:
        /*0038*/ 	.byte	0x04, 0x17
        /*003a*/ 	.short	(.L_378 - .L_377)
.L_377:
        /*003c*/ 	.word	0x00000000
        /*0040*/ 	.short	0x0002
        /*0042*/ 	.short	0x0010
        /*0044*/ 	.byte	0x00, 0xf0, 0x21, 0x00


	//----- nvinfo : EIATTR_KPARAM_INFO
	.align		4
.L_378:
        /*0048*/ 	.byte	0x04, 0x17
        /*004a*/ 	.short	(.L_380 - .L_379)
.L_379:
        /*004c*/ 	.word	0x00000000
        /*0050*/ 	.short	0x0001
        /*0052*/ 	.short	0x0008
        /*0054*/ 	.byte	0x00, 0xf5, 0x21, 0x00


	//----- nvinfo : EIATTR_KPARAM_INFO
	.align		4
.L_380:
        /*0058*/ 	.byte	0x04, 0x17
        /*005a*/ 	.short	(.L_382 - .L_381)
.L_381:
        /*005c*/ 	.word	0x00000000
        /*0060*/ 	.short	0x0000
        /*0062*/ 	.short	0x0000
        /*0064*/ 	.byte	0x00, 0xf5, 0x21, 0x00


	//----- nvinfo : EIATTR_SPARSE_MMA_MASK
	.align		4
.L_382:
        /*0068*/ 	.byte	0x03, 0x50
        /*006a*/ 	.short	0x0000


	//----- nvinfo : EIATTR_MAXREG_COUNT
	.align		4
        /*006c*/ 	.byte	0x03, 0x1b
        /*006e*/ 	.short	0x0080


	//----- nvinfo : EIATTR_NUM_BARRIERS
	.align		4
        /*0070*/ 	.byte	0x02, 0x4c
        /*0072*/ 	.byte	0x01
	.zero		1


	//----- nvinfo : EIATTR_MERCURY_ISA_VERSION
	.align		4
        /*0074*/ 	.byte	0x03, 0x5f
        /*0076*/ 	.short	0x0101


	//----- nvinfo : EIATTR_COOP_GROUP_MASK_REGIDS
	.align		4
        /*0078*/ 	.byte	0x04, 0x29
        /*007a*/ 	.short	(.L_384 - .L_383)


	//   ....[0]....
.L_383:
        /*007c*/ 	.word	0xffffffff


	//   ....[1]....
        /*0080*/ 	.word	0xffffffff


	//   ....[2]....
        /*0084*/ 	.word	0xffffffff


	//   ....[3]....
        /*0088*/ 	.word	0xffffffff


	//   ....[4]....
        /*008c*/ 	.word	0xffffffff


	//   ....[5]....
        /*0090*/ 	.word	0xffffffff


	//   ....[6]....
        /*0094*/ 	.word	0xffffffff


	//   ....[7]....
        /*0098*/ 	.word	0xffffffff


	//   ....[8]....
        /*009c*/ 	.word	0xffffffff


	//   ....[9]....
        /*00a0*/ 	.word	0xffffffff


	//   ....[10]....
        /*00a4*/ 	.word	0xffffffff


	//   ....[11]....
        /*00a8*/ 	.word	0xffffffff


	//   ....[12]....
        /*00ac*/ 	.word	0xffffffff


	//   ....[13]....
        /*00b0*/ 	.word	0xffffffff


	//   ....[14]....
        /*00b4*/ 	.word	0xffffffff


	//   ....[15]....
        /*00b8*/ 	.word	0xffffffff


	//   ....[16]....
        /*00bc*/ 	.word	0xffffffff


	//   ....[17]....
        /*00c0*/ 	.word	0xffffffff


	//   ....[18]....
        /*00c4*/ 	.word	0xffffffff


	//   ....[19]....
        /*00c8*/ 	.word	0xffffffff


	//   ....[20]....
        /*00cc*/ 	.word	0xffffffff


	//   ....[21]....
        /*00d0*/ 	.word	0xffffffff


	//   ....[22]....
        /*00d4*/ 	.word	0xffffffff


	//   ....[23]....
        /*00d8*/ 	.word	0xffffffff


	//   ....[24]....
        /*00dc*/ 	.word	0xffffffff


	//   ....[25]....
        /*00e0*/ 	.word	0xffffffff


	//   ....[26]....
        /*00e4*/ 	.word	0xffffffff


	//   ....[27]....
        /*00e8*/ 	.word	0xffffffff


	//   ....[28]....
        /*00ec*/ 	.word	0xffffffff


	//   ....[29]....
        /*00f0*/ 	.word	0xffffffff


	//----- nvinfo : EIATTR_COOP_GROUP_INSTR_OFFSETS
	.align		4
.L_384:
        /*00f4*/ 	.byte	0x04, 0x28
        /*00f6*/ 	.short	(.L_386 - .L_385)


	//   ....[0]....
.L_385:
        /*00f8*/ 	.word	0x00000b90


	//   ....[1]....
        /*00fc*/ 	.word	0x00000ba0


	//   ....[2]....
        /*0100*/ 	.word	0x00000c20


	//   ....[3]....
        /*0104*/ 	.word	0x00000c30


	//   ....[4]....
        /*0108*/ 	.word	0x00000c80


	//   ....[5]....
        /*010c*/ 	.word	0x00000cb0


	//   ....[6]....
        /*0110*/ 	.word	0x00000cf0


	//   ....[7]....
        /*0114*/ 	.word	0x00000d10


	//   ....[8]....
        /*0118*/ 	.word	0x00000d60


	//   ....[9]....
        /*011c*/ 	.word	0x00000d80


	//   ....[10]....
        /*0120*/ 	.word	0x00001120


	//   ....[11]....
        /*0124*/ 	.word	0x00001130


	//   ....[12]....
        /*0128*/ 	.word	0x000011a0


	//   ....[13]....
        /*012c*/ 	.word	0x000011c0


	//   ....[14]....
        /*0130*/ 	.word	0x00001200


	//   ....[15]....
        /*0134*/ 	.word	0x00001230


	//   ....[16]....
        /*0138*/ 	.word	0x00001260


	//   ....[17]....
        /*013c*/ 	.word	0x00001290


	//   ....[18]....
        /*0140*/ 	.word	0x000012e0


	//   ....[19]....
        /*0144*/ 	.word	0x00001310


	//   ....[20]....
        /*0148*/ 	.word	0x00002680


	//   ....[21]....
        /*014c*/ 	.word	0x00002690


	//   ....[22]....
        /*0150*/ 	.word	0x00002720


	//   ....[23]....
        /*0154*/ 	.word	0x00002740


	//   ....[24]....
        /*0158*/ 	.word	0x00002770


	//   ....[25]....
        /*015c*/ 	.word	0x000027a0


	//   ....[26]....
        /*0160*/ 	.word	0x000027e0


	//   ....[27]....
        /*0164*/ 	.word	0x00002800


	//   ....[28]....
        /*0168*/ 	.word	0x00002830


	//   ....[29]....
        /*016c*/ 	.word	0x00002850


	//----- nvinfo : EIATTR_VRC_CTA_INIT_COUNT
	.align		4
.L_386:
        /*0170*/ 	.byte	0x02, 0x4a
	.zero		1
	.zero		1


	//----- nvinfo : EIATTR_EXIT_INSTR_OFFSETS
	.align		4
        /*0174*/ 	.byte	0x04, 0x1c
        /*0176*/ 	.short	(.L_388 - .L_387)


	//   ....[0]....
.L_387:
        /*0178*/ 	.word	0x00002b80


	//   ....[1]....
        /*017c*/ 	.word	0x00002be0


	//----- nvinfo : EIATTR_MAX_THREADS
	.align		4
.L_388:
        /*0180*/ 	.byte	0x04, 0x05
        /*0182*/ 	.short	(.L_390 - .L_389)
.L_389:
        /*0184*/ 	.word	0x00000200
        /*0188*/ 	.word	0x00000001
        /*018c*/ 	.word	0x00000001


	//----- nvinfo : EIATTR_CRS_STACK_SIZE
	.align		4
.L_390:
        /*0190*/ 	.byte	0x04, 0x1e
        /*0192*/ 	.short	(.L_392 - .L_391)
.L_391:
        /*0194*/ 	.word	0x00000000


	//----- nvinfo : EIATTR_CBANK_PARAM_SIZE
	.align		4
.L_392:
        /*0198*/ 	.byte	0x03, 0x19
        /*019a*/ 	.short	0x0062


	//----- nvinfo : EIATTR_PARAM_CBANK
	.align		4
        /*019c*/ 	.byte	0x04, 0x0a
        /*019e*/ 	.short	(.L_394 - .L_393)
	.align		4
.L_393:
        /*01a0*/ 	.word	index@(.nv.constant0._ZN3cub18CUB_300001_SM_10006detail6reduce18DeviceReduceKernelINS2_10policy_hubIN6thrust24THRUST_300001_SM_1000_NS7complexIfEEyN4cuda3std3__44plusIvEEE10Policy1000EPS8_ySD_S8_NSB_10__identityEEEvT0_PT3_T1_NS0_13GridEvenShareISL_EET2_T4_)
        /*01a4*/ 	.short	0x0380
        /*01a6*/ 	.short	0x0062


	//----- nvinfo : EIATTR_SW_WAR
	.align		4
.L_394:
        /*01a8*/ 	.byte	0x04, 0x36
        /*01aa*/ 	.short	(.L_396 - .L_395)
.L_395:
        /*01ac*/ 	.word	0x00000008
.L_396:


//--------------------- .nv.info._ZN3cub18CUB_300001_SM_10006detail6reduce28DeviceReduceSingleTileKernelINS2_10policy_hubIN6thrust24THRUST_300001_SM_1000_NS7complexIfEEyN4cuda3std3__44plusIvEEE10Policy1000EPS8_SG_ySD_S8_S8_NSB_10__identityEEEvT0_T1_T2_T3_T4_T6_ --------------------------
	.section	.nv.info._ZN3cub18CUB_300001_SM_10006detail6reduce28DeviceReduceSingleTileKernelINS2_10policy_hubIN6thrust24THRUST_300001_SM_1000_NS7complexIfEEyN4cuda3std3__44plusIvEEE10Policy1000EPS8_SG_ySD_S8_S8_NSB_10__identityEEEvT0_T1_T2_T3_T4_T6_,"",@"SHT_CUDA_INFO"
	.sectionflags	@""
	.align	4


	//----- nvinfo : EIATTR_CUDA_API_VERSION
	.align		4
        /*0000*/ 	.byte	0x04, 0x37
        /*0002*/ 	.short	(.L_398 - .L_397)
.L_397:
        /*0004*/ 	.word	0x00000082


	//----- nvinfo : EIATTR_KPARAM_INFO
	.align		4
.L_398:
        /*0008*/ 	.byte	0x04, 0x17
        /*000a*/ 	.short	(.L_400 - .L_399)
.L_399:
        /*000c*/ 	.word	0x00000000
        /*0010*/ 	.short	0x0005
        /*0012*/ 	.short	0x0028
        /*0014*/ 	.byte	0x00, 0xf0, 0x05, 0x00


	//----- nvinfo : EIATTR_KPARAM_INFO
	.align		4
.L_400:
        /*0018*/ 	.byte	0x04, 0x17
        /*001a*/ 	.short	(.L_402 - .L_401)
.L_401:
        /*001c*/ 	.word	0x00000000
        /*0020*/ 	.short	0x0004
        /*0022*/ 	.short	0x0020
        /*0024*/ 	.byte	0x00, 0xf0, 0x21, 0x00


	//----- nvinfo : EIATTR_KPARAM_INFO
	.align		4
.L_402:
        /*0028*/ 	.byte	0x04, 0x17
        /*002a*/ 	.short	(.L_404 - .L_403)
.L_403:
        /*002c*/ 	.word	0x00000000
        /*0030*/ 	.short	0x0003
        /*0032*/ 	.short	0x0018
        /*0034*/ 	.byte	0x00, 0xf0, 0x05, 0x00


	//----- nvinfo : EIATTR_KPARAM_INFO
	.align		4
.L_404:
        /*0038*/ 	.byte	0x04, 0x17
        /*003a*/ 	.short	(.L_406 - .L_405)
.L_405:
        /*003c*/ 	.word	0x00000000
        /*0040*/ 	.short	0x0002
        /*0042*/ 	.short	0x0010
        /*0044*/ 	.byte	0x00, 0xf0, 0x21, 0x00


	//----- nvinfo : EIATTR_KPARAM_INFO
	.align		4
.L_406:
        /*0048*/ 	.byte	0x04, 0x17
        /*004a*/ 	.short	(.L_408 - .L_407)
.L_407:
        /*004c*/ 	.word	0x00000000
        /*0050*/ 	.short	0x0001
        /*0052*/ 	.short	0x0008
        /*0054*/ 	.byte	0x00, 0xf5, 0x21, 0x00


	//----- nvinfo : EIATTR_KPARAM_INFO
	.align		4
.L_408:
        /*0058*/ 	.byte	0x04, 0x17
        /*005a*/ 	.short	(.L_410 - .L_409)
.L_409:
        /*005c*/ 	.word	0x00000000
        /*0060*/ 	.short	0x0000
        /*0062*/ 	.short	0x0000
        /*0064*/ 	.byte	0x00, 0xf5, 0x21, 0x00


	//----- nvinfo : EIATTR_SPARSE_MMA_MASK
	.align		4
.L_410:
        /*0068*/ 	.byte	0x03, 0x50
        /*006a*/ 	.short	0x0000


	//----- nvinfo : EIATTR_MAXREG_COUNT
	.align		4
        /*006c*/ 	.byte	0x03, 0x1b
        /*006e*/ 	.short	0x0080


	//----- nvinfo : EIATTR_NUM_BARRIERS
	.align		4
        /*0070*/ 	.byte	0x02, 0x4c
        /*0072*/ 	.byte	0x01
	.zero		1


	//----- nvinfo : EIATTR_MERCURY_ISA_VERSION
	.align		4
        /*0074*/ 	.byte	0x03, 0x5f
        /*0076*/ 	.short	0x0101


	//----- nvinfo : EIATTR_COOP_GROUP_MASK_REGIDS
	.align		4
        /*0078*/ 	.byte	0x04, 0x29
        /*007a*/ 	.short	(.L_412 - .L_411)


	//   ....[0]....
.L_411:
        /*007c*/ 	.word	0xffffffff


	//   ....[1]....
        /*0080*/ 	.word	0xffffffff


	//   ....[2]....
        /*0084*/ 	.word	0xffffffff


	//   ....[3]....
        /*0088*/ 	.word	0xffffffff


	//   ....[4]....
        /*008c*/ 	.word	0xffffffff


	//   ....[5]....
        /*0090*/ 	.word	0xffffffff


	//   ....[6]....
        /*0094*/ 	.word	0xffffffff


	//   ....[7]....
        /*0098*/ 	.word	0xffffffff


	//   ....[8]....
        /*009c*/ 	.word	0xffffffff


	//   ....[9]....
        /*00a0*/ 	.word	0xffffffff


	//   ....[10]....
        /*00a4*/ 	.word	0xffffffff


	//   ....[11]....
        /*00a8*/ 	.word	0xffffffff


	//   ....[12]....
        /*00ac*/ 	.word	0xffffffff


	//   ....[13]....
        /*00b0*/ 	.word	0xffffffff


	//   ....[14]....
        /*00b4*/ 	.word	0xffffffff


	//   ....[15]....
        /*00b8*/ 	.word	0xffffffff


	//   ....[16]....
        /*00bc*/ 	.word	0xffffffff


	//   ....[17]....
        /*00c0*/ 	.word	0xffffffff


	//   ....[18]....
        /*00c4*/ 	.word	0xffffffff


	//   ....[19]....
        /*00c8*/ 	.word	0xffffffff


	//   ....[20]....
        /*00cc*/ 	.word	0xffffffff


	//   ....[21]....
        /*00d0*/ 	.word	0xffffffff


	//   ....[22]....
        /*00d4*/ 	.word	0xffffffff


	//   ....[23]....
        /*00d8*/ 	.word	0xffffffff


	//   ....[24]....
        /*00dc*/ 	.word	0xffffffff


	//   ....[25]....
        /*00e0*/ 	.word	0xffffffff


	//   ....[26]....
        /*00e4*/ 	.word	0xffffffff


	//   ....[27]....
        /*00e8*/ 	.word	0xffffffff


	//   ....[28]....
        /*00ec*/ 	.word	0xffffffff


	//   ....[29]....
        /*00f0*/ 	.word	0xffffffff


	//----- nvinfo : EIATTR_COOP_GROUP_INSTR_OFFSETS
	.align		4
.L_412:
        /*00f4*/ 	.byte	0x04, 0x28
        /*00f6*/ 	.short	(.L_414 - .L_413)


	//   ....[0]....
.L_413:
        /*00f8*/ 	.word	0x00000b90


	//   ....[1]....
        /*00fc*/ 	.word	0x00000ba0


	//   ....[2]....
        /*0100*/ 	.word	0x00000c20


	//   ....[3]....
        /*0104*/ 	.word	0x00000c30


	//   ....[4]....
        /*0108*/ 	.word	0x00000ca0


	//   ....[5]....
        /*010c*/ 	.word	0x00000cc0


	//   ....[6]....
        /*0110*/ 	.word	0x00000d10


	//   ....[7]....
        /*0114*/ 	.word	0x00000d30


	//   ....[8]....
        /*0118*/ 	.word	0x00000d60


	//   ....[9]....
        /*011c*/ 	.word	0x00000d80


	//   ....[10]....
        /*0120*/ 	.word	0x00001120


	//   ....[11]....
        /*0124*/ 	.word	0x00001130


	//   ....[12]....
        /*0128*/ 	.word	0x000011a0


	//   ....[13]....
        /*012c*/ 	.word	0x000011d0


	//   ....[14]....
        /*0130*/ 	.word	0x00001210


	//   ....[15]....
        /*0134*/ 	.word	0x00001240


	//   ....[16]....
        /*0138*/ 	.word	0x00001280


	//   ....[17]....
        /*013c*/ 	.word	0x000012b0


	//   ....[18]....
        /*0140*/ 	.word	0x000012e0


	//   ....[19]....
        /*0144*/ 	.word	0x00001310


	//   ....[20]....
        /*0148*/ 	.word	0x00002600


	//   ....[21]....
        /*014c*/ 	.word	0x00002610


	//   ....[22]....
        /*0150*/ 	.word	0x000026a0


	//   ....[23]....
        /*0154*/ 	.word	0x000026c0


	//   ....[24]....
        /*0158*/ 	.word	0x000026f0


	//   ....[25]....
        /*015c*/ 	.word	0x00002720


	//   ....[26]....
        /*0160*/ 	.word	0x00002760


	//   ....[27]....
        /*0164*/ 	.word	0x00002780


	//   ....[28]....
        /*0168*/ 	.word	0x000027b0


	//   ....[29]....
        /*016c*/ 	.word	0x000027d0


	//----- nvinfo : EIATTR_VRC_CTA_INIT_COUNT
	.align		4
.L_414:
        /*0170*/ 	.byte	0x02, 0x4a
	.zero		1
	.zero		1


	//----- nvinfo : EIATTR_EXIT_INSTR_OFFSETS
	.align		4
        /*0174*/ 	.byte	0x04, 0x1c
        /*0176*/ 	.short	(.L_416 - .L_415)


	//   ....[0]....
.L_415:
        /*0178*/ 	.word	0x000000a0


	//   ....[1]....
        /*017c*/ 	.word	0x000000e0


	//   ....[2]....
        /*0180*/ 	.word	0x00002af0


	//   ....[3]....
        /*0184*/ 	.word	0x00002b50


	//----- nvinfo : EIATTR_MAX_THREADS
	.align		4
.L_416:
        /*0188*/ 	.byte	0x04, 0x05
        /*018a*/ 	.short	(.L_418 - .L_417)
.L_417:
        /*018c*/ 	.word	0x00000200
        /*0190*/ 	.word	0x00000001
        /*0194*/ 	.word	0x00000001


	//----- nvinfo : EIATTR_CRS_STACK_SIZE
	.align		4
.L_418:
        /*0198*/ 	.byte	0x04, 0x1e
        /*019a*/ 	.short	(.L_420 - .L_419)
.L_419:
        /*019c*/ 	.word	0x00000000


	//----- nvinfo : EIATTR_CBANK_PARAM_SIZE
	.align		4
.L_420:
        /*01a0*/ 	.byte	0x03, 0x19
        /*01a2*/ 	.short	0x0029


	//----- nvinfo : EIATTR_PARAM_CBANK
	.align		4
        /*01a4*/ 	.byte	0x04, 0x0a
        /*01a6*/ 	.short	(.L_422 - .L_421)
	.align		4
.L_421:
        /*01a8*/ 	.word	index@(.nv.constant0._ZN3cub18CUB_300001_SM_10006detail6reduce28DeviceReduceSingleTileKernelINS2_10policy_hubIN6thrust24THRUST_300001_SM_1000_NS7complexIfEEyN4cuda3std3__44plusIvEEE10Policy1000EPS8_SG_ySD_S8_S8_NSB_10__identityEEEvT0_T1_T2_T3_T4_T6_)
        /*01ac*/ 	.short	0x0380
        /*01ae*/ 	.short	0x0029


	//----- nvinfo : EIATTR_SW_WAR
	.align		4
.L_422:
        /*01b0*/ 	.byte	0x04, 0x36
        /*01b2*/ 	.short	(.L_424 - .L_423)
.L_423:
        /*01b4*/ 	.word	0x00000008
.L_424:


//--------------------- .nv.info._ZN3cub18CUB_300001_SM_10006detail11EmptyKernelIvEEvv --------------------------
	.section	.nv.info._ZN3cub18CUB_300001_SM_10006detail11EmptyKernelIvEEvv,"",@"SHT_CUDA_INFO"
	.sectionflags	@""
	.align	4


	//----- nvinfo : EIATTR_CUDA_API_VERSION
	.align		4
        /*0000*/ 	.byte	0x04, 0x37
        /*0002*/ 	.short	(.L_426 - .L_425)
.L_425:
        /*0004*/ 	.word	0x00000082


	//----- nvinfo : EIATTR_SPARSE_MMA_MASK
	.align		4
.L_426:
        /*0008*/ 	.byte	0x03, 0x50
        /*000a*/ 	.short	0x0000


	//----- nvinfo : EIATTR_MAXREG_COUNT
	.align		4
        /*000c*/ 	.byte	0x03, 0x1b
        /*000e*/ 	.short	0x00ff


	//----- nvinfo : EIATTR_MERCURY_ISA_VERSION
	.align		4
        /*0010*/ 	.byte	0x03, 0x5f
        /*0012*/ 	.short	0x0101


	//----- nvinfo : EIATTR_VRC_CTA_INIT_COUNT
	.align		4
        /*0014*/ 	.byte	0x02, 0x4a
	.zero		1
	.zero		1


	//----- nvinfo : EIATTR_EXIT_INSTR_OFFSETS
	.align		4
        /*0018*/ 	.byte	0x04, 0x1c
        /*001a*/ 	.short	(.L_428 - .L_427)


	//   ....[0]....
.L_427:
        /*001c*/ 	.word	0x00000010


	//----- nvinfo : EIATTR_SW_WAR
	.align		4
.L_428:
        /*0020*/ 	.byte	0x04, 0x36
        /*0022*/ 	.short	(.L_430 - .L_429)
.L_429:
        /*0024*/ 	.word	0x00000008
.L_430:


//--------------------- .nv.info._Z14update_latticeILb0EEvPaS0_PKfS0_fxxf --------------------------
	.section	.nv.info._Z14update_latticeILb0EEvPaS0_PKfS0_fxxf,"",@"SHT_CUDA_INFO"
	.sectionflags	@""
	.align	4


	//----- nvinfo : EIATTR_CUDA_API_VERSION
	.align		4
        /*0000*/ 	.byte	0x04, 0x37
        /*0002*/ 	.short	(.L_432 - .L_431)
.L_431:
        /*0004*/ 	.word	0x00000082


	//----- nvinfo : EIATTR_KPARAM_INFO
	.align		4
.L_432:
        /*0008*/ 	.byte	0x04, 0x17
        /*000a*/ 	.short	(.L_434 - .L_433)
.L_433:
        /*000c*/ 	.word	0x00000000
        /*0010*/ 	.short	0x0007
        /*0012*/ 	.short	0x0038
        /*0014*/ 	.byte	0x00, 0xf0, 0x11, 0x00


	//----- nvinfo : EIATTR_KPARAM_INFO
	.align		4
.L_434:
        /*0018*/ 	.byte	0x04, 0x17
        /*001a*/ 	.short	(.L_436 - .L_435)
.L_435:
        /*001c*/ 	.word	0x00000000
        /*0020*/ 	.short	0x0006
        /*0022*/ 	.short	0x0030
        /*0024*/ 	.byte	0x00, 0xf0, 0x21, 0x00


	//----- nvinfo : EIATTR_KPARAM_INFO
	.align		4
.L_436:
        /*0028*/ 	.byte	0x04, 0x17
        /*002a*/ 	.short	(.L_438 - .L_437)
.L_437:
        /*002c*/ 	.word	0x00000000
        /*0030*/ 	.short	0x0005
        /*0032*/ 	.short	0x0028
        /*0034*/ 	.byte	0x00, 0xf0, 0x21, 0x00


	//----- nvinfo : EIATTR_KPARAM_INFO
	.align		4
.L_438:
        /*0038*/ 	.byte	0x04, 0x17
        /*003a*/ 	.short	(.L_440 - .L_439)
.L_439:
        /*003c*/ 	.word	0x00000000
        /*0040*/ 	.short	0x0004
        /*0042*/ 	.short	0x0020
        /*0044*/ 	.byte	0x00, 0xf0, 0x11, 0x00


	//----- nvinfo : EIATTR_KPARAM_INFO
	.align		4
.L_440:
        /*0048*/ 	.byte	0x04, 0x17
        /*004a*/ 	.short	(.L_442 - .L_441)
.L_441:
        /*004c*/ 	.word	0x00000000
        /*0050*/ 	.short	0x0003
        /*0052*/ 	.short	0x0018
        /*0054*/ 	.byte	0x00, 0xf5, 0x21, 0x00


	//----- nvinfo : EIATTR_KPARAM_INFO
	.align		4
.L_442:
        /*0058*/ 	.byte	0x04, 0x17
        /*005a*/ 	.short	(.L_444 - .L_443)
.L_443:
        /*005c*/ 	.word	0x00000000
        /*0060*/ 	.short	0x0002
        /*0062*/ 	.short	0x0010
        /*0064*/ 	.byte	0x00, 0xf5, 0x21, 0x00


	//----- nvinfo : EIATTR_KPARAM_INFO
	.align		4
.L_444:
        /*0068*/ 	.byte	0x04, 0x17
        /*006a*/ 	.short	(.L_446 - .L_445)
.L_445:
        /*006c*/ 	.word	0x00000000
        /*0070*/ 	.short	0x0001
        /*0072*/ 	.short	0x0008
        /*0074*/ 	.byte	0x00, 0xf5, 0x21, 0x00


	//----- nvinfo : EIATTR_KPARAM_INFO
	.align		4
.L_446:
        /*0078*/ 	.byte	0x04, 0x17
        /*007a*/ 	.short	(.L_448 - .L_447)
.L_447:
        /*007c*/ 	.word	0x00000000
        /*0080*/ 	.short	0x0000
        /*0082*/ 	.short	0x0000
        /*0084*/ 	.byte	0x00, 0xf5, 0x21, 0x00


	//----- nvinfo : EIATTR_SPARSE_MMA_MASK
	.align		4
.L_448:
        /*0088*/ 	.byte	0x03, 0x50
        /*008a*/ 	.short	0x0000


	//----- nvinfo : EIATTR_MAXREG_COUNT
	.align		4
        /*008c*/ 	.byte	0x03, 0x1b
        /*008e*/ 	.short	0x00ff


	//----- nvinfo : EIATTR_MERCURY_ISA_VERSION
	.align		4
        /*0090*/ 	.byte	0x03, 0x5f
        /*0092*/ 	.short	0x0101


	//----- nvinfo : EIATTR_VRC_CTA_INIT_COUNT
	.align		4
        /*0094*/ 	.byte	0x02, 0x4a
	.zero		1
	.zero		1


	//----- nvinfo : EIATTR_EXIT_INSTR_OFFSETS
	.align		4
        /*0098*/ 	.byte	0x04, 0x1c
        /*009a*/ 	.short	(.L_450 - .L_449)


	//   ....[0]....
.L_449:
        /*009c*/ 	.word	0x00000310


	//   ....[1]....
        /*00a0*/ 	.word	0x00000a40


	//   ....[2]....
        /*00a4*/ 	.word	0x00000a80


	//----- nvinfo : EIATTR_CRS_STACK_SIZE
	.align		4
.L_450:
        /*00a8*/ 	.byte	0x04, 0x1e
        /*00aa*/ 	.short	(.L_452 - .L_451)
.L_451:
        /*00ac*/ 	.word	0x00000000


	//----- nvinfo : EIATTR_CBANK_PARAM_SIZE
	.align		4
.L_452:
        /*00b0*/ 	.byte	0x03, 0x19
        /*00b2*/ 	.short	0x003c


	//----- nvinfo : EIATTR_PARAM_CBANK
	.align		4
        /*00b4*/ 	.byte	0x04, 0x0a
        /*00b6*/ 	.short	(.L_454 - .L_453)
	.align		4
.L_453:
        /*00b8*/ 	.word	index@(.nv.constant0._Z14update_latticeILb0EEvPaS0_PKfS0_fxxf)
        /*00bc*/ 	.short	0x0380
        /*00be*/ 	.short	0x003c


	//----- nvinfo : EIATTR_SW_WAR
	.align		4
.L_454:
        /*00c0*/ 	.byte	0x04, 0x36
        /*00c2*/ 	.short	(.L_456 - .L_455)
.L_455:
        /*00c4*/ 	.word	0x00000008
.L_456:


//--------------------- .nv.info._Z14update_latticeILb1EEvPaS0_PKfS0_fxxf --------------------------
	.section	.nv.info._Z14update_latticeILb1EEvPaS0_PKfS0_fxxf,"",@"SHT_CUDA_INFO"
	.sectionflags	@""
	.align	4


	//----- nvinfo : EIATTR_CUDA_API_VERSION
	.align		4
        /*0000*/ 	.byte	0x04, 0x37
        /*0002*/ 	.short	(.L_458 - .L_457)
.L_457:
        /*0004*/ 	.word	0x00000082


	//----- nvinfo : EIATTR_KPARAM_INFO
	.align		4
.L_458:
        /*0008*/ 	.byte	0x04, 0x17
        /*000a*/ 	.short	(.L_460 - .L_459)
.L_459:
        /*000c*/ 	.word	0x00000000
        /*0010*/ 	.short	0x0007
        /*0012*/ 	.short	0x0038
        /*0014*/ 	.byte	0x00, 0xf0, 0x11, 0x00


	//----- nvinfo : EIATTR_KPARAM_INFO
	.align		4
.L_460:
        /*0018*/ 	.byte	0x04, 0x17
        /*001a*/ 	.short	(.L_462 - .L_461)
.L_461:
        /*001c*/ 	.word	0x00000000
        /*0020*/ 	.short	0x0006
        /*0022*/ 	.short	0x0030
        /*0024*/ 	.byte	0x00, 0xf0, 0x21, 0x00


	//----- nvinfo : EIATTR_KPARAM_INFO
	.align		4
.L_462:
        /*0028*/ 	.byte	0x04, 0x17
        /*002a*/ 	.short	(.L_464 - .L_463)
.L_463:
        /*002c*/ 	.word	0x00000000
        /*0030*/ 	.short	0x0005
        /*0032*/ 	.short	0x0028
        /*0034*/ 	.byte	0x00, 0xf0, 0x21, 0x00


	//----- nvinfo : EIATTR_KPARAM_INFO
	.align		4
.L_464:
        /*0038*/ 	.byte	0x04, 0x17
        /*003a*/ 	.short	(.L_466 - .L_465)
.L_465:
        /*003c*/ 	.word	0x00000000
        /*0040*/ 	.short	0x0004
        /*0042*/ 	.short	0x0020
        /*0044*/ 	.byte	0x00, 0xf0, 0x11, 0x00


	//----- nvinfo : EIATTR_KPARAM_INFO
	.align		4
.L_466:
        /*0048*/ 	.byte	0x04, 0x17
        /*004a*/ 	.short	(.L_468 - .L_467)
.L_467:
        /*004c*/ 	.word	0x00000000
        /*0050*/ 	.short	0x0003
        /*0052*/ 	.short	0x0018
        /*0054*/ 	.byte	0x00, 0xf5, 0x21, 0x00


	//----- nvinfo : EIATTR_KPARAM_INFO
	.align		4
.L_468:
        /*0058*/ 	.byte	0x04, 0x17
        /*005a*/ 	.short	(.L_470 - .L_469)
.L_469:
        /*005c*/ 	.word	0x00000000
        /*0060*/ 	.short	0x0002
        /*0062*/ 	.short	0x0010
        /*0064*/ 	.byte	0x00, 0xf5, 0x21, 0x00


	//----- nvinfo : EIATTR_KPARAM_INFO
	.align		4
.L_470:
        /*0068*/ 	.byte	0x04, 0x17
        /*006a*/ 	.short	(.L_472 - .L_471)
.L_471:
        /*006c*/ 	.word	0x00000000
        /*0070*/ 	.short	0x0001
        /*0072*/ 	.short	0x0008
        /*0074*/ 	.byte	0x00, 0xf5, 0x21, 0x00


	//----- nvinfo : EIATTR_KPARAM_INFO
	.align		4
.L_472:
        /*0078*/ 	.byte	0x04, 0x17
        /*007a*/ 	.short	(.L_474 - .L_473)
.L_473:
        /*007c*/ 	.word	0x00000000
        /*0080*/ 	.short	0x0000
        /*0082*/ 	.short	0x0000
        /*0084*/ 	.byte	0x00, 0xf5, 0x21, 0x00


	//----- nvinfo : EIATTR_SPARSE_MMA_MASK
	.align		4
.L_474:
        /*0088*/ 	.byte	0x03, 0x50
        /*008a*/ 	.short	0x0000


	//----- nvinfo : EIATTR_MAXREG_COUNT
	.align		4
        /*008c*/ 	.byte	0x03, 0x1b
        /*008e*/ 	.short	0x00ff


	//----- nvinfo : EIATTR_MERCURY_ISA_VERSION
	.align		4
        /*0090*/ 	.byte	0x03, 0x5f
        /*0092*/ 	.short	0x0101


	//----- nvinfo : EIATTR_VRC_CTA_INIT_COUNT
	.align		4
        /*0094*/ 	.byte	0x02, 0x4a
	.zero		1
	.zero		1


	//----- nvinfo : EIATTR_EXIT_INSTR_OFFSETS
	.align		4
        /*0098*/ 	.byte	0x04, 0x1c
        /*009a*/ 	.short	(.L_476 - .L_475)


	//   ....[0]....
.L_475:
        /*009c*/ 	.word	0x00000310


	//   ....[1]....
        /*00a0*/ 	.word	0x00000a40


	//   ....[2]....
        /*00a4*/ 	.word	0x00000a80


	//----- nvinfo : EIATTR_CRS_STACK_SIZE
	.align		4
.L_476:
        /*00a8*/ 	.byte	0x04, 0x1e
        /*00aa*/ 	.short	(.L_478 - .L_477)
.L_477:
        /*00ac*/ 	.word	0x00000000


	//----- nvinfo : EIATTR_CBANK_PARAM_SIZE
	.align		4
.L_478:
        /*00b0*/ 	.byte	0x03, 0x19
        /*00b2*/ 	.short	0x003c


	//----- nvinfo : EIATTR_PARAM_CBANK
	.align		4
        /*00b4*/ 	.byte	0x04, 0x0a
        /*00b6*/ 	.short	(.L_480 - .L_479)
	.align		4
.L_479:
        /*00b8*/ 	.word	index@(.nv.constant0._Z14update_latticeILb1EEvPaS0_PKfS0_fxxf)
        /*00bc*/ 	.short	0x0380
        /*00be*/ 	.short	0x003c


	//----- nvinfo : EIATTR_SW_WAR
	.align		4
.L_480:
        /*00c0*/ 	.byte	0x04, 0x36
        /*00c2*/ 	.short	(.L_482 - .L_481)
.L_481:
        /*00c4*/ 	.word	0x00000008
.L_482:


//--------------------- .nv.info._Z17weighted_energiesPfS_PN6thrust24THRUST_300001_SM_1000_NS7complexIfEES_i --------------------------
	.section	.nv.info._Z17weighted_energiesPfS_PN6thrust24THRUST_300001_SM_1000_NS7complexIfEES_i,"",@"SHT_CUDA_INFO"
	.sectionflags	@""
	.align	4


	//----- nvinfo : EIATTR_CUDA_API_VERSION
	.align		4
        /*0000*/ 	.byte	0x04, 0x37
        /*0002*/ 	.short	(.L_484 - .L_483)
.L_483:
        /*0004*/ 	.word	0x00000082


	//----- nvinfo : EIATTR_KPARAM_INFO
	.align		4
.L_484:
        /*0008*/ 	.byte	0x04, 0x17
        /*000a*/ 	.short	(.L_486 - .L_485)
.L_485:
        /*000c*/ 	.word	0x00000000
        /*0010*/ 	.short	0x0004
        /*0012*/ 	.short	0x0020
        /*0014*/ 	.byte	0x00, 0xf0, 0x11, 0x00


	//----- nvinfo : EIATTR_KPARAM_INFO
	.align		4
.L_486:
        /*0018*/ 	.byte	0x04, 0x17
        /*001a*/ 	.short	(.L_488 - .L_487)
.L_487:
        /*001c*/ 	.word	0x00000000
        /*0020*/ 	.short	0x0003
        /*0022*/ 	.short	0x0018
        /*0024*/ 	.byte	0x00, 0xf5, 0x21, 0x00


	//----- nvinfo : EIATTR_KPARAM_INFO
	.align		4
.L_488:
        /*0028*/ 	.byte	0x04, 0x17
        /*002a*/ 	.short	(.L_490 - .L_489)
.L_489:
        /*002c*/ 	.word	0x00000000
        /*0030*/ 	.short	0x0002
        /*0032*/ 	.short	0x0010
        /*0034*/ 	.byte	0x00, 0xf5, 0x21, 0x00


	//----- nvinfo : EIATTR_KPARAM_INFO
	.align		4
.L_490:
        /*0038*/ 	.byte	0x04, 0x17
        /*003a*/ 	.short	(.L_492 - .L_491)
.L_491:
        /*003c*/ 	.word	0x00000000
        /*0040*/ 	.short	0x0001
        /*0042*/ 	.short	0x0008
        /*0044*/ 	.byte	0x00, 0xf5, 0x21, 0x00


	//----- nvinfo : EIATTR_KPARAM_INFO
	.align		4
.L_492:
        /*0048*/ 	.byte	0x04, 0x17
        /*004a*/ 	.short	(.L_494 - .L_493)
.L_493:
        /*004c*/ 	.word	0x00000000
        /*0050*/ 	.short	0x0000
        /*0052*/ 	.short	0x0000
        /*0054*/ 	.byte	0x00, 0xf5, 0x21, 0x00


	//----- nvinfo : EIATTR_SPARSE_MMA_MASK
	.align		4
.L_494:
        /*0058*/ 	.byte	0x03, 0x50
        /*005a*/ 	.short	0x0000


	//----- nvinfo : EIATTR_MAXREG_COUNT
	.align		4
        /*005c*/ 	.byte	0x03, 0x1b
        /*005e*/ 	.short	0x00ff


	//----- nvinfo : EIATTR_MERCURY_ISA_VERSION
	.align		4
        /*0060*/ 	.byte	0x03, 0x5f
        /*0062*/ 	.short	0x0101


	//----- nvinfo : EIATTR_VRC_CTA_INIT_COUNT
	.align		4
        /*0064*/ 	.byte	0x02, 0x4a
	.zero		1
	.zero		1


	//----- nvinfo : EIATTR_EXIT_INSTR_OFFSETS
	.align		4
        /*0068*/ 	.byte	0x04, 0x1c
        /*006a*/ 	.short	(.L_496 - .L_495)


	//   ....[0]....
.L_495:
        /*006c*/ 	.word	0x000000a0


	//   ....[1]....
        /*0070*/ 	.word	0x000002a0


	//----- nvinfo : EIATTR_CRS_STACK_SIZE
	.align		4
.L_496:
        /*0074*/ 	.byte	0x04, 0x1e
        /*0076*/ 	.short	(.L_498 - .L_497)
.L_497:
        /*0078*/ 	.word	0x00000000


	//----- nvinfo : EIATTR_CBANK_PARAM_SIZE
	.align		4
.L_498:
        /*007c*/ 	.byte	0x03, 0x19
        /*007e*/ 	.short	0x0024


	//----- nvinfo : EIATTR_PARAM_CBANK
	.align		4
        /*0080*/ 	.byte	0x04, 0x0a
        /*0082*/ 	.short	(.L_500 - .L_499)
	.align		4
.L_499:
        /*0084*/ 	.word	index@(.nv.constant0._Z17weighted_energiesPfS_PN6thrust24THRUST_300001_SM_1000_NS7complexIfEES_i)
        /*0088*/ 	.short	0x0380
        /*008a*/ 	.short	0x0024


	//----- nvinfo : EIATTR_SW_WAR
	.align		4
.L_500:
        /*008c*/ 	.byte	0x04, 0x36
        /*008e*/ 	.short	(.L_502 - .L_501)
.L_501:
        /*0090*/ 	.word	0x00000008
.L_502:


//--------------------- .nv.info._Z11calc_energyILb1EEvPfPaS1_S1_xxf --------------------------
	.section	.nv.info._Z11calc_energyILb1EEvPfPaS1_S1_xxf,"",@"SHT_CUDA_INFO"
	.sectionflags	@""
	.align	4


	//----- nvinfo : EIATTR_CUDA_API_VERSION
	.align		4
        /*0000*/ 	.byte	0x04, 0x37
        /*0002*/ 	.short	(.L_504 - .L_503)
.L_503:
        /*0004*/ 	.word	0x00000082


	//----- nvinfo : EIATTR_KPARAM_INFO
	.align		4
.L_504:
        /*0008*/ 	.byte	0x04, 0x17
        /*000a*/ 	.short	(.L_506 - .L_505)
.L_505:
        /*000c*/ 	.word	0x00000000
        /*0010*/ 	.short	0x0006
        /*0012*/ 	.short	0x0030
        /*0014*/ 	.byte	0x00, 0xf0, 0x11, 0x00


	//----- nvinfo : EIATTR_KPARAM_INFO
	.align		4
.L_506:
        /*0018*/ 	.byte	0x04, 0x17
        /*001a*/ 	.short	(.L_508 - .L_507)
.L_507:
        /*001c*/ 	.word	0x00000000
        /*0020*/ 	.short	0x0005
        /*0022*/ 	.short	0x0028
        /*0024*/ 	.byte	0x00, 0xf0, 0x21, 0x00


	//----- nvinfo : EIATTR_KPARAM_INFO
	.align		4
.L_508:
        /*0028*/ 	.byte	0x04, 0x17
        /*002a*/ 	.short	(.L_510 - .L_509)
.L_509:
        /*002c*/ 	.word	0x00000000
        /*0030*/ 	.short	0x0004
        /*0032*/ 	.short	0x0020
        /*0034*/ 	.byte	0x00, 0xf0, 0x21, 0x00


	//----- nvinfo : EIATTR_KPARAM_INFO
	.align		4
.L_510:
        /*0038*/ 	.byte	0x04, 0x17
        /*003a*/ 	.short	(.L_512 - .L_511)
.L_511:
        /*003c*/ 	.word	0x00000000
        /*0040*/ 	.short	0x0003
        /*0042*/ 	.short	0x0018
        /*0044*/ 	.byte	0x00, 0xf5, 0x21, 0x00


	//----- nvinfo : EIATTR_KPARAM_INFO
	.align		4
.L_512:
        /*0048*/ 	.byte	0x04, 0x17
        /*004a*/ 	.short	(.L_514 - .L_513)
.L_513:
        /*004c*/ 	.word	0x00000000
        /*0050*/ 	.short	0x0002
        /*0052*/ 	.short	0x0010
        /*0054*/ 	.byte	0x00, 0xf5, 0x21, 0x00


	//----- nvinfo : EIATTR_KPARAM_INFO
	.align		4
.L_514:
        /*0058*/ 	.byte	0x04, 0x17
        /*005a*/ 	.short	(.L_516 - .L_515)
.L_515:
        /*005c*/ 	.word	0x00000000
        /*0060*/ 	.short	0x0001
        /*0062*/ 	.short	0x0008
        /*0064*/ 	.byte	0x00, 0xf5, 0x21, 0x00


	//----- nvinfo : EIATTR_KPARAM_INFO
	.align		4
.L_516:
        /*0068*/ 	.byte	0x04, 0x17
        /*006a*/ 	.short	(.L_518 - .L_517)
.L_517:
        /*006c*/ 	.word	0x00000000
        /*0070*/ 	.short	0x0000
        /*0072*/ 	.short	0x0000
        /*0074*/ 	.byte	0x00, 0xf5, 0x21, 0x00


	//----- nvinfo : EIATTR_SPARSE_MMA_MASK
	.align		4
.L_518:
        /*0078*/ 	.byte	0x03, 0x50
        /*007a*/ 	.short	0x0000


	//----- nvinfo : EIATTR_MAXREG_COUNT
	.align		4
        /*007c*/ 	.byte	0x03, 0x1b
        /*007e*/ 	.short	0x00ff


	//----- nvinfo : EIATTR_MERCURY_ISA_VERSION
	.align		4
        /*0080*/ 	.byte	0x03, 0x5f
        /*0082*/ 	.short	0x0101


	//----- nvinfo : EIATTR_VRC_CTA_INIT_COUNT
	.align		4
        /*0084*/ 	.byte	0x02, 0x4a
	.zero		1
	.zero		1


	//----- nvinfo : EIATTR_EXIT_INSTR_OFFSETS
	.align		4
        /*0088*/ 	.byte	0x04, 0x1c
        /*008a*/ 	.short	(.L_520 - .L_519)


	//   ....[0]....
.L_519:
        /*008c*/ 	.word	0x00000310


	//   ....[1]....
        /*0090*/ 	.word	0x000009a0


	//----- nvinfo : EIATTR_CRS_STACK_SIZE
	.align		4
.L_520:
        /*0094*/ 	.byte	0x04, 0x1e
        /*0096*/ 	.short	(.L_522 - .L_521)
.L_521:
        /*0098*/ 	.word	0x00000000


	//----- nvinfo : EIATTR_CBANK_PARAM_SIZE
	.align		4
.L_522:
        /*009c*/ 	.byte	0x03, 0x19
        /*009e*/ 	.short	0x0034


	//----- nvinfo : EIATTR_PARAM_CBANK
	.align		4
        /*00a0*/ 	.byte	0x04, 0x0a
        /*00a2*/ 	.short	(.L_524 - .L_523)
	.align		4
.L_523:
        /*00a4*/ 	.word	index@(.nv.constant0._Z11calc_energyILb1EEvPfPaS1_S1_xxf)
        /*00a8*/ 	.short	0x0380
        /*00aa*/ 	.short	0x0034


	//----- nvinfo : EIATTR_SW_WAR
	.align		4
.L_524:
        /*00ac*/ 	.byte	0x04, 0x36
        /*00ae*/ 	.short	(.L_526 - .L_525)
.L_525:
        /*00b0*/ 	.word	0x00000008
.L_526:


//--------------------- .nv.info._Z8exp_betaPffii --------------------------
	.section	.nv.info._Z8exp_betaPffii,"",@"SHT_CUDA_INFO"
	.sectionflags	@""
	.align	4


	//----- nvinfo : EIATTR_CUDA_API_VERSION
	.align		4
        /*0000*/ 	.byte	0x04, 0x37
        /*0002*/ 	.short	(.L_528 - .L_527)
.L_527:
        /*0004*/ 	.word	0x00000082


	//----- nvinfo : EIATTR_KPARAM_INFO
	.align		4
.L_528:
        /*0008*/ 	.byte	0x04, 0x17
        /*000a*/ 	.short	(.L_530 - .L_529)
.L_529:
        /*000c*/ 	.word	0x00000000
        /*0010*/ 	.short	0x0003
        /*0012*/ 	.short	0x0010
        /*0014*/ 	.byte	0x00, 0xf0, 0x11, 0x00


	//----- nvinfo : EIATTR_KPARAM_INFO
	.align		4
.L_530:
        /*0018*/ 	.byte	0x04, 0x17
        /*001a*/ 	.short	(.L_532 - .L_531)
.L_531:
        /*001c*/ 	.word	0x00000000
        /*0020*/ 	.short	0x0002
        /*0022*/ 	.short	0x000c
        /*0024*/ 	.byte	0x00, 0xf0, 0x11, 0x00


	//----- nvinfo : EIATTR_KPARAM_INFO
	.align		4
.L_532:
        /*0028*/ 	.byte	0x04, 0x17
        /*002a*/ 	.short	(.L_534 - .L_533)
.L_533:
        /*002c*/ 	.word	0x00000000
        /*0030*/ 	.short	0x0001
        /*0032*/ 	.short	0x0008
        /*0034*/ 	.byte	0x00, 0xf0, 0x11, 0x00


	//----- nvinfo : EIATTR_KPARAM_INFO
	.align		4
.L_534:
        /*0038*/ 	.byte	0x04, 0x17
        /*003a*/ 	.short	(.L_536 - .L_535)
.L_535:
        /*003c*/ 	.word	0x00000000
        /*0040*/ 	.short	0x0000
        /*0042*/ 	.short	0x0000
        /*0044*/ 	.byte	0x00, 0xf5, 0x21, 0x00


	//----- nvinfo : EIATTR_SPARSE_MMA_MASK
	.align		4
.L_536:
        /*0048*/ 	.byte	0x03, 0x50
        /*004a*/ 	.short	0x0000


	//----- nvinfo : EIATTR_MAXREG_COUNT
	.align		4
        /*004c*/ 	.byte	0x03, 0x1b
        /*004e*/ 	.short	0x00ff


	//----- nvinfo : EIATTR_MERCURY_ISA_VERSION
	.align		4
        /*0050*/ 	.byte	0x03, 0x5f
        /*0052*/ 	.short	0x0101


	//----- nvinfo : EIATTR_VRC_CTA_INIT_COUNT
	.align		4
        /*0054*/ 	.byte	0x02, 0x4a
	.zero		1
	.zero		1


	//----- nvinfo : EIATTR_EXIT_INSTR_OFFSETS
	.align		4
        /*0058*/ 	.byte	0x04, 0x1c
        /*005a*/ 	.short	(.L_538 - .L_537)


	//   ....[0]....
.L_537:
        /*005c*/ 	.word	0x000000a0


	//   ....[1]....
        /*0060*/ 	.word	0x000002d0


	//----- nvinfo : EIATTR_CRS_STACK_SIZE
	.align		4
.L_538:
        /*0064*/ 	.byte	0x04, 0x1e
        /*0066*/ 	.short	(.L_540 - .L_539)
.L_539:
        /*0068*/ 	.word	0x00000000


	//----- nvinfo : EIATTR_CBANK_PARAM_SIZE
	.align		4
.L_540:
        /*006c*/ 	.byte	0x03, 0x19
        /*006e*/ 	.short	0x0014


	//----- nvinfo : EIATTR_PARAM_CBANK
	.align		4
        /*0070*/ 	.byte	0x04, 0x0a
        /*0072*/ 	.short	(.L_542 - .L_541)
	.align		4
.L_541:
        /*0074*/ 	.word	index@(.nv.constant0._Z8exp_betaPffii)
        /*0078*/ 	.short	0x0380
        /*007a*/ 	.short	0x0014


	//----- nvinfo : EIATTR_SW_WAR
	.align		4
.L_542:
        /*007c*/ 	.byte	0x04, 0x36
        /*007e*/ 	.short	(.L_544 - .L_543)
.L_543:
        /*0080*/ 	.word	0x00000008
.L_544:


//--------------------- .nv.info._Z10abs_squarePN6thrust24THRUST_300001_SM_1000_NS7complexIfEEi --------------------------
	.section	.nv.info._Z10abs_squarePN6thrust24THRUST_300001_SM_1000_NS7complexIfEEi,"",@"SHT_CUDA_INFO"
	.sectionflags	@""
	.align	4


	//----- nvinfo : EIATTR_CUDA_API_VERSION
	.align		4
        /*0000*/ 	.byte	0x04, 0x37
        /*0002*/ 	.short	(.L_546 - .L_545)
.L_545:
        /*0004*/ 	.word	0x00000082


	//----- nvinfo : EIATTR_KPARAM_INFO
	.align		4
.L_546:
        /*0008*/ 	.byte	0x04, 0x17
        /*000a*/ 	.short	(.L_548 - .L_547)
.L_547:
        /*000c*/ 	.word	0x00000000
        /*0010*/ 	.short	0x0001
        /*0012*/ 	.short	0x0008
        /*0014*/ 	.byte	0x00, 0xf0, 0x11, 0x00


	//----- nvinfo : EIATTR_KPARAM_INFO
	.align		4
.L_548:
        /*0018*/ 	.byte	0x04, 0x17
        /*001a*/ 	.short	(.L_550 - .L_549)
.L_549:
        /*001c*/ 	.word	0x00000000
        /*0020*/ 	.short	0x0000
        /*0022*/ 	.short	0x0000
        /*0024*/ 	.byte	0x00, 0xf5, 0x21, 0x00


	//----- nvinfo : EIATTR_SPARSE_MMA_MASK
	.align		4
.L_550:
        /*0028*/ 	.byte	0x03, 0x50
        /*002a*/ 	.short	0x0000


	//----- nvinfo : EIATTR_MAXREG_COUNT
	.align		4
        /*002c*/ 	.byte	0x03, 0x1b
        /*002e*/ 	.short	0x00ff


	//----- nvinfo : EIATTR_MERCURY_ISA_VERSION
	.align		4
        /*0030*/ 	.byte	0x03, 0x5f
        /*0032*/ 	.short	0x0101


	//----- nvinfo : EIATTR_VRC_CTA_INIT_COUNT
	.align		4
        /*0034*/ 	.byte	0x02, 0x4a
	.zero		1
	.zero		1


	//----- nvinfo : EIATTR_EXIT_INSTR_OFFSETS
	.align		4
        /*0038*/ 	.byte	0x04, 0x1c
        /*003a*/ 	.short	(.L_552 - .L_551)


	//   ....[0]....
.L_551:
        /*003c*/ 	.word	0x000000a0


	//   ....[1]....
        /*0040*/ 	.word	0x00000300


	//----- nvinfo : EIATTR_CRS_STACK_SIZE
	.align		4
.L_552:
        /*0044*/ 	.byte	0x04, 0x1e
        /*0046*/ 	.short	(.L_554 - .L_553)
.L_553:
        /*0048*/ 	.word	0x00000000


	//----- nvinfo : EIATTR_CBANK_PARAM_SIZE
	.align		4
.L_554:
        /*004c*/ 	.byte	0x03, 0x19
        /*004e*/ 	.short	0x000c


	//----- nvinfo : EIATTR_PARAM_CBANK
	.align		4
        /*0050*/ 	.byte	0x04, 0x0a
        /*0052*/ 	.short	(.L_556 - .L_555)
	.align		4
.L_555:
        /*0054*/ 	.word	index@(.nv.constant0._Z10abs_squarePN6thrust24THRUST_300001_SM_1000_NS7complexIfEEi)
        /*0058*/ 	.short	0x0380
        /*005a*/ 	.short	0x000c


	//----- nvinfo : EIATTR_SW_WAR
	.align		4
.L_556:
        /*005c*/ 	.byte	0x04, 0x36
        /*005e*/ 	.short	(.L_558 - .L_557)
.L_557:
        /*0060*/ 	.word	0x00000008
.L_558:


//--------------------- .nv.info._Z11B2_latticesPaS_PKfPN6thrust24THRUST_300001_SM_1000_NS7complexIfEEii --------------------------
	.section	.nv.info._Z11B2_latticesPaS_PKfPN6thrust24THRUST_300001_SM_1000_NS7complexIfEEii,"",@"SHT_CUDA_INFO"
	.sectionflags	@""
	.align	4


	//----- nvinfo : EIATTR_CUDA_API_VERSION
	.align		4
        /*0000*/ 	.byte	0x04, 0x37
        /*0002*/ 	.short	(.L_560 - .L_559)
.L_559:
        /*0004*/ 	.word	0x00000082


	//----- nvinfo : EIATTR_KPARAM_INFO
	.align		4
.L_560:
        /*0008*/ 	.byte	0x04, 0x17
        /*000a*/ 	.short	(.L_562 - .L_561)
.L_561:
        /*000c*/ 	.word	0x00000000
        /*0010*/ 	.short	0x0005
        /*0012*/ 	.short	0x0024
        /*0014*/ 	.byte	0x00, 0xf0, 0x11, 0x00


	//----- nvinfo : EIATTR_KPARAM_INFO
	.align		4
.L_562:
        /*0018*/ 	.byte	0x04, 0x17
        /*001a*/ 	.short	(.L_564 - .L_563)
.L_563:
        /*001c*/ 	.word	0x00000000
        /*0020*/ 	.short	0x0004
        /*0022*/ 	.short	0x0020
        /*0024*/ 	.byte	0x00, 0xf0, 0x11, 0x00


	//----- nvinfo : EIATTR_KPARAM_INFO
	.align		4
.L_564:
        /*0028*/ 	.byte	0x04, 0x17
        /*002a*/ 	.short	(.L_566 - .L_565)
.L_565:
        /*002c*/ 	.word	0x00000000
        /*0030*/ 	.short	0x0003
        /*0032*/ 	.short	0x0018
        /*0034*/ 	.byte	0x00, 0xf5, 0x21, 0x00


	//----- nvinfo : EIATTR_KPARAM_INFO
	.align		4
.L_566:
        /*0038*/ 	.byte	0x04, 0x17
        /*003a*/ 	.short	(.L_568 - .L_567)
.L_567:
        /*003c*/ 	.word	0x00000000
        /*0040*/ 	.short	0x0002
        /*0042*/ 	.short	0x0010
        /*0044*/ 	.byte	0x00, 0xf5, 0x21, 0x00


	//----- nvinfo : EIATTR_KPARAM_INFO
	.align		4
.L_568:
        /*0048*/ 	.byte	0x04, 0x17
        /*004a*/ 	.short	(.L_570 - .L_569)
.L_569:
        /*004c*/ 	.word	0x00000000
        /*0050*/ 	.short	0x0001
        /*0052*/ 	.short	0x0008
        /*0054*/ 	.byte	0x00, 0xf5, 0x21, 0x00


	//----- nvinfo : EIATTR_KPARAM_INFO
	.align		4
.L_570:
        /*0058*/ 	.byte	0x04, 0x17
        /*005a*/ 	.short	(.L_572 - .L_571)
.L_571:
        /*005c*/ 	.word	0x00000000
        /*0060*/ 	.short	0x0000
        /*0062*/ 	.short	0x0000
        /*0064*/ 	.byte	0x00, 0xf5, 0x21, 0x00


	//----- nvinfo : EIATTR_SPARSE_MMA_MASK
	.align		4
.L_572:
        /*0068*/ 	.byte	0x03, 0x50
        /*006a*/ 	.short	0x0000


	//----- nvinfo : EIATTR_MAXREG_COUNT
	.align		4
        /*006c*/ 	.byte	0x03, 0x1b
        /*006e*/ 	.short	0x00ff


	//----- nvinfo : EIATTR_MERCURY_ISA_VERSION
	.align		4
        /*0070*/ 	.byte	0x03, 0x5f
        /*0072*/ 	.short	0x0101


	//----- nvinfo : EIATTR_VRC_CTA_INIT_COUNT
	.align		4
        /*0074*/ 	.byte	0x02, 0x4a
	.zero		1
	.zero		1


	//----- nvinfo : EIATTR_EXIT_INSTR_OFFSETS
	.align		4
        /*0078*/ 	.byte	0x04, 0x1c
        /*007a*/ 	.short	(.L_574 - .L_573)


	//   ....[0]....
.L_573:
        /*007c*/ 	.word	0x00000210


	//   ....[1]....
        /*0080*/ 	.word	0x00006720


	//----- nvinfo : EIATTR_CRS_STACK_SIZE
	.align		4
.L_574:
        /*0084*/ 	.byte	0x04, 0x1e
        /*0086*/ 	.short	(.L_576 - .L_575)
.L_575:
        /*0088*/ 	.word	0x00000000


	//----- nvinfo : EIATTR_CBANK_PARAM_SIZE
	.align		4
.L_576:
        /*008c*/ 	.byte	0x03, 0x19
        /*008e*/ 	.short	0x0028


	//----- nvinfo : EIATTR_PARAM_CBANK
	.align		4
        /*0090*/ 	.byte	0x04, 0x0a
        /*0092*/ 	.short	(.L_578 - .L_577)
	.align		4
.L_577:
        /*0094*/ 	.word	index@(.nv.constant0._Z11B2_latticesPaS_PKfPN6thrust24THRUST_300001_SM_1000_NS7complexIfEEii)
        /*0098*/ 	.short	0x0380
        /*009a*/ 	.short	0x0028


	//----- nvinfo : EIATTR_SW_WAR
	.align		4
.L_578:
        /*009c*/ 	.byte	0x04, 0x36
        /*009e*/ 	.short	(.L_580 - .L_579)
.L_579:
        /*00a0*/ 	.word	0x00000008
.L_580:


//--------------------- .nv.info._Z10init_spinsPaPKfxx --------------------------
	.section	.nv.info._Z10init_spinsPaPKfxx,"",@"SHT_CUDA_INFO"
	.sectionflags	@""
	.align	4


	//----- nvinfo : EIATTR_CUDA_API_VERSION
	.align		4
        /*0000*/ 	.byte	0x04, 0x37
        /*0002*/ 	.short	(.L_582 - .L_581)
.L_581:
        /*0004*/ 	.word	0x00000082


	//----- nvinfo : EIATTR_KPARAM_INFO
	.align		4
.L_582:
        /*0008*/ 	.byte	0x04, 0x17
        /*000a*/ 	.short	(.L_584 - .L_583)
.L_583:
        /*000c*/ 	.word	0x00000000
        /*0010*/ 	.short	0x0003
        /*0012*/ 	.short	0x0018
        /*0014*/ 	.byte	0x00, 0xf0, 0x21, 0x00


	//----- nvinfo : EIATTR_KPARAM_INFO
	.align		4
.L_584:
        /*0018*/ 	.byte	0x04, 0x17
        /*001a*/ 	.short	(.L_586 - .L_585)
.L_585:
        /*001c*/ 	.word	0x00000000
        /*0020*/ 	.short	0x0002
        /*0022*/ 	.short	0x0010
        /*0024*/ 	.byte	0x00, 0xf0, 0x21, 0x00


	//----- nvinfo : EIATTR_KPARAM_INFO
	.align		4
.L_586:
        /*0028*/ 	.byte	0x04, 0x17
        /*002a*/ 	.short	(.L_588 - .L_587)
.L_587:
        /*002c*/ 	.word	0x00000000
        /*0030*/ 	.short	0x0001
        /*0032*/ 	.short	0x0008
        /*0034*/ 	.byte	0x00, 0xf5, 0x21, 0x00


	//----- nvinfo : EIATTR_KPARAM_INFO
	.align		4
.L_588:
        /*0038*/ 	.byte	0x04, 0x17
        /*003a*/ 	.short	(.L_590 - .L_589)
.L_589:
        /*003c*/ 	.word	0x00000000
        /*0040*/ 	.short	0x0000
        /*0042*/ 	.short	0x0000
        /*0044*/ 	.byte	0x00, 0xf5, 0x21, 0x00


	//----- nvinfo : EIATTR_SPARSE_MMA_MASK
	.align		4
.L_590:
        /*0048*/ 	.byte	0x03, 0x50
        /*004a*/ 	.short	0x0000


	//----- nvinfo : EIATTR_MAXREG_COUNT
	.align		4
        /*004c*/ 	.byte	0x03, 0x1b
        /*004e*/ 	.short	0x00ff


	//----- nvinfo : EIATTR_MERCURY_ISA_VERSION
	.align		4
        /*0050*/ 	.byte	0x03, 0x5f
        /*0052*/ 	.short	0x0101


	//----- nvinfo : EIATTR_VRC_CTA_INIT_COUNT
	.align		4
        /*0054*/ 	.byte	0x02, 0x4a
	.zero		1
	.zero		1


	//----- nvinfo : EIATTR_EXIT_INSTR_OFFSETS
	.align		4
        /*0058*/ 	.byte	0x04, 0x1c
        /*005a*/ 	.short	(.L_592 - .L_591)


	//   ....[0]....
.L_591:
        /*005c*/ 	.word	0x000000d0


	//   ....[1]....
        /*0060*/ 	.word	0x00000190


	//----- nvinfo : EIATTR_CBANK_PARAM_SIZE
	.align		4
.L_592:
        /*0064*/ 	.byte	0x03, 0x19
        /*0066*/ 	.short	0x0020


	//----- nvinfo : EIATTR_PARAM_CBANK
	.align		4
        /*0068*/ 	.byte	0x04, 0x0a
        /*006a*/ 	.short	(.L_594 - .L_593)
	.align		4
.L_593:
        /*006c*/ 	.word	index@(.nv.constant0._Z10init_spinsPaPKfxx)
        /*0070*/ 	.short	0x0380
        /*0072*/ 	.short	0x0020


	//----- nvinfo : EIATTR_SW_WAR
	.align		4
.L_594:
        /*0074*/ 	.byte	0x04, 0x36
        /*0076*/ 	.short	(.L_596 - .L_595)
.L_595:
        /*0078*/ 	.word	0x00000008
.L_596:


//--------------------- .nv.info._Z15init_randombondPaPKfxxf --------------------------
	.section	.nv.info._Z15init_randombondPaPKfxxf,"",@"SHT_CUDA_INFO"
	.sectionflags	@""
	.align	4


	//----- nvinfo : EIATTR_CUDA_API_VERSION
	.align		4
        /*0000*/ 	.byte	0x04, 0x37
        /*0002*/ 	.short	(.L_598 - .L_597)
.L_597:
        /*0004*/ 	.word	0x00000082


	//----- nvinfo : EIATTR_KPARAM_INFO
	.align		4
.L_598:
        /*0008*/ 	.byte	0x04, 0x17
        /*000a*/ 	.short	(.L_600 - .L_599)
.L_599:
        /*000c*/ 	.word	0x00000000
        /*0010*/ 	.short	0x0004
        /*0012*/ 	.short	0x0020
        /*0014*/ 	.byte	0x00, 0xf0, 0x11, 0x00


	//----- nvinfo : EIATTR_KPARAM_INFO
	.align		4
.L_600:
        /*0018*/ 	.byte	0x04, 0x17
        /*001a*/ 	.short	(.L_602 - .L_601)
.L_601:
        /*001c*/ 	.word	0x00000000
        /*0020*/ 	.short	0x0003
        /*0022*/ 	.short	0x0018
        /*0024*/ 	.byte	0x00, 0xf0, 0x21, 0x00


	//----- nvinfo : EIATTR_KPARAM_INFO
	.align		4
.L_602:
        /*0028*/ 	.byte	0x04, 0x17
        /*002a*/ 	.short	(.L_604 - .L_603)
.L_603:
        /*002c*/ 	.word	0x00000000
        /*0030*/ 	.short	0x0002
        /*0032*/ 	.short	0x0010
        /*0034*/ 	.byte	0x00, 0xf0, 0x21, 0x00


	//----- nvinfo : EIATTR_KPARAM_INFO
	.align		4
.L_604:
        /*0038*/ 	.byte	0x04, 0x17
        /*003a*/ 	.short	(.L_606 - .L_605)
.L_605:
        /*003c*/ 	.word	0x00000000
        /*0040*/ 	.short	0x0001
        /*0042*/ 	.short	0x0008
        /*0044*/ 	.byte	0x00, 0xf5, 0x21, 0x00


	//----- nvinfo : EIATTR_KPARAM_INFO
	.align		4
.L_606:
        /*0048*/ 	.byte	0x04, 0x17
        /*004a*/ 	.short	(.L_608 - .L_607)
.L_607:
        /*004c*/ 	.word	0x00000000
        /*0050*/ 	.short	0x0000
        /*0052*/ 	.short	0x0000
        /*0054*/ 	.byte	0x00, 0xf5, 0x21, 0x00


	//----- nvinfo : EIATTR_SPARSE_MMA_MASK
	.align		4
.L_608:
        /*0058*/ 	.byte	0x03, 0x50
        /*005a*/ 	.short	0x0000


	//----- nvinfo : EIATTR_MAXREG_COUNT
	.align		4
        /*005c*/ 	.byte	0x03, 0x1b
        /*005e*/ 	.short	0x00ff


	//----- nvinfo : EIATTR_MERCURY_ISA_VERSION
	.align		4
        /*0060*/ 	.byte	0x03, 0x5f
        /*0062*/ 	.short	0x0101


	//----- nvinfo : EIATTR_VRC_CTA_INIT_COUNT
	.align		4
        /*0064*/ 	.byte	0x02, 0x4a
	.zero		1
	.zero		1


	//----- nvinfo : EIATTR_EXIT_INSTR_OFFSETS
	.align		4
        /*0068*/ 	.byte	0x04, 0x1c
        /*006a*/ 	.short	(.L_610 - .L_609)


	//   ....[0]....
.L_609:
        /*006c*/ 	.word	0x000000f0


	//   ....[1]....
        /*0070*/ 	.word	0x000001c0


	//----- nvinfo : EIATTR_CBANK_PARAM_SIZE
	.align		4
.L_610:
        /*0074*/ 	.byte	0x03, 0x19
        /*0076*/ 	.short	0x0024


	//----- nvinfo : EIATTR_PARAM_CBANK
	.align		4
        /*0078*/ 	.byte	0x04, 0x0a
        /*007a*/ 	.short	(.L_612 - .L_611)
	.align		4
.L_611:
        /*007c*/ 	.word	index@(.nv.constant0._Z15init_randombondPaPKfxxf)
        /*0080*/ 	.short	0x0380
        /*0082*/ 	.short	0x0024


	//----- nvinfo : EIATTR_SW_WAR
	.align		4
.L_612:
        /*0084*/ 	.byte	0x04, 0x36
        /*0086*/ 	.short	(.L_614 - .L_613)
.L_613:
        /*0088*/ 	.word	0x00000008
.L_614:


//--------------------- .nv.callgraph             --------------------------
	.section	.nv.callgraph,"",@"SHT_CUDA_CALLGRAPH"
	.align	4
	.sectionentsize	8
	.align		4
        /*0000*/ 	.word	0x00000000
	.align		4
        /*0004*/ 	.word	0xffffffff
	.align		4
        /*0008*/ 	.word	0x00000000
	.align		4
        /*000c*/ 	.word	0xfffffffe
	.align		4
        /*0010*/ 	.word	0x00000000
	.align		4
        /*0014*/ 	.word	0xfffffffd
	.align		4
        /*0018*/ 	.word	0x00000000
	.align		4
        /*001c*/ 	.word	0xfffffffc


//--------------------- .nv.constant4             --------------------------
	.section	.nv.constant4,"a",@progbits
	.align	8
	.align		8
.nv.constant4:
        /*0000*/ 	.dword	_ZN34_INTERNAL_facf584a_4_k_cu_d56355524cuda3std3__45__cpo5beginE
	.align		8
        /*0008*/ 	.dword	_ZN34_INTERNAL_facf584a_4_k_cu_d56355524cuda3std3__45__cpo3endE
	.align		8
        /*0010*/ 	.dword	_ZN34_INTERNAL_facf584a_4_k_cu_d56355524cuda3std3__45__cpo6cbeginE
	.align		8
        /*0018*/ 	.dword	_ZN34_INTERNAL_facf584a_4_k_cu_d56355524cuda3std3__45__cpo4cendE
	.align		8
        /*0020*/ 	.dword	_ZN34_INTERNAL_facf584a_4_k_cu_d56355524cuda3std3__45__cpo6rbeginE
	.align		8
        /*0028*/ 	.dword	_ZN34_INTERNAL_facf584a_4_k_cu_d56355524cuda3std3__45__cpo4rendE
	.align		8
        /*0030*/ 	.dword	_ZN34_INTERNAL_facf584a_4_k_cu_d56355524cuda3std3__45__cpo7crbeginE
	.align		8
        /*0038*/ 	.dword	_ZN34_INTERNAL_facf584a_4_k_cu_d56355524cuda3std3__45__cpo5crendE
	.align		8
        /*0040*/ 	.dword	_ZN34_INTERNAL_facf584a_4_k_cu_d56355524cuda3std3__436_GLOBAL__N__facf584a_4_k_cu_d56355526ignoreE
	.align		8
        /*0048*/ 	.dword	_ZN34_INTERNAL_facf584a_4_k_cu_d56355524cuda3std3__419piecewise_constructE
	.align		8
        /*0050*/ 	.dword	_ZN34_INTERNAL_facf584a_4_k_cu_d56355524cuda3std3__48in_placeE
	.align		8
        /*0058*/ 	.dword	_ZN34_INTERNAL_facf584a_4_k_cu_d56355524cuda3std3__420unreachable_sentinelE
	.align		8
        /*0060*/ 	.dword	_ZN34_INTERNAL_facf584a_4_k_cu_d56355524cuda3std3__47nulloptE
	.align		8
        /*0068*/ 	.dword	_ZN34_INTERNAL_facf584a_4_k_cu_d56355524cuda3std3__48unexpectE
	.align		8
        /*0070*/ 	.dword	_ZN34_INTERNAL_facf584a_4_k_cu_d56355524cuda3std6ranges3__45__cpo4swapE
	.align		8
        /*0078*/ 	.dword	_ZN34_INTERNAL_facf584a_4_k_cu_d56355524cuda3std6ranges3__45__cpo9iter_moveE
	.align		8
        /*0080*/ 	.dword	_ZN34_INTERNAL_facf584a_4_k_cu_d56355524cuda3std6ranges3__45__cpo5beginE
	.align		8
        /*0088*/ 	.dword	_ZN34_INTERNAL_facf584a_4_k_cu_d56355524cuda3std6ranges3__45__cpo3endE
	.align		8
        /*0090*/ 	.dword	_ZN34_INTERNAL_facf584a_4_k_cu_d56355524cuda3std6ranges3__45__cpo6cbeginE
	.align		8
        /*0098*/ 	.dword	_ZN34_INTERNAL_facf584a_4_k_cu_d56355524cuda3std6ranges3__45__cpo4cendE
	.align		8
        /*00a0*/ 	.dword	_ZN34_INTERNAL_facf584a_4_k_cu_d56355524cuda3std6ranges3__45__cpo7advanceE
	.align		8
        /*00a8*/ 	.dword	_ZN34_INTERNAL_facf584a_4_k_cu_d56355524cuda3std6ranges3__45__cpo9iter_swapE
	.align		8
        /*00b0*/ 	.dword	_ZN34_INTERNAL_facf584a_4_k_cu_d56355524cuda3std6ranges3__45__cpo4nextE
	.align		8
        /*00b8*/ 	.dword	_ZN34_INTERNAL_facf584a_4_k_cu_d56355524cuda3std6ranges3__45__cpo4prevE
	.align		8
        /*00c0*/ 	.dword	_ZN34_INTERNAL_facf584a_4_k_cu_d56355524cuda3std6ranges3__45__cpo4dataE
	.align		8
        /*00c8*/ 	.dword	_ZN34_INTERNAL_facf584a_4_k_cu_d56355524cuda3std6ranges3__45__cpo5cdataE
	.align		8
        /*00d0*/ 	.dword	_ZN34_INTERNAL_facf584a_4_k_cu_d56355524cuda3std6ranges3__45__cpo4sizeE
	.align		8
        /*00d8*/ 	.dword	_ZN34_INTERNAL_facf584a_4_k_cu_d56355524cuda3std6ranges3__45__cpo5ssizeE
	.align		8
        /*00e0*/ 	.dword	_ZN34_INTERNAL_facf584a_4_k_cu_d56355524cuda3std6ranges3__45__cpo8distanceE
	.align		8
        /*00e8*/ 	.dword	_ZN34_INTERNAL_facf584a_4_k_cu_d56355526thrust24THRUST_300001_SM_1000_NS6system6detail10sequential3seqE
	.align		8
        /*00f0*/ 	.dword	_ZN34_INTERNAL_facf584a_4_k_cu_d56355526thrust24THRUST_300001_SM_1000_NS12placeholders2_1E
	.align		8
        /*00f8*/ 	.dword	_ZN34_INTERNAL_facf584a_4_k_cu_d56355526thrust24THRUST_300001_SM_1000_NS12placeholders2_2E
	.align		8
        /*0100*/ 	.dword	_ZN34_INTERNAL_facf584a_4_k_cu_d56355526thrust24THRUST_300001_SM_1000_NS12placeholders2_3E
	.align		8
        /*0108*/ 	.dword	_ZN34_INTERNAL_facf584a_4_k_cu_d56355526thrust24THRUST_300001_SM_1000_NS12placeholders2_4E
	.align		8
        /*0110*/ 	.dword	_ZN34_INTERNAL_facf584a_4_k_cu_d56355526thrust24THRUST_300001_SM_1000_NS12placeholders2_5E
	.align		8
        /*0118*/ 	.dword	_ZN34_INTERNAL_facf584a_4_k_cu_d56355526thrust24THRUST_300001_SM_1000_NS12placeholders2_6E
	.align		8
        /*0120*/ 	.dword	_ZN34_INTERNAL_facf584a_4_k_cu_d56355526thrust24THRUST_300001_SM_1000_NS12placeholders2_7E
	.align		8
        /*0128*/ 	.dword	_ZN34_INTERNAL_facf584a_4_k_cu_d56355526thrust24THRUST_300001_SM_1000_NS12placeholders2_8E
	.align		8
        /*0130*/ 	.dword	_ZN34_INTERNAL_facf584a_4_k_cu_d56355526thrust24THRUST_300001_SM_1000_NS12placeholders2_9E
	.align		8
        /*0138*/ 	.dword	_ZN34_INTERNAL_facf584a_4_k_cu_d56355526thrust24THRUST_300001_SM_1000_NS12placeholders3_10E
	.align		8
        /*0140*/ 	.dword	__cudart_i2opi_f


//--------------------- .text._ZN3cub18CUB_300001_SM_10006detail6reduce28DeviceReduceSingleTileKernelINS2_10policy_hubIfjN4cuda3std3__44plusIvEEE10Policy1000EPfSC_iS9_ffNS7_10__identityEEEvT0_T1_T2_T3_T4_T6_ --------------------------
	.section	.text._ZN3cub18CUB_300001_SM_10006detail6reduce28DeviceReduceSingleTileKernelINS2_10policy_hubIfjN4cuda3std3__44plusIvEEE10Policy1000EPfSC_iS9_ffNS7_10__identityEEEvT0_T1_T2_T3_T4_T6_,"ax",@progbits
	.align	128
        .global         _ZN3cub18CUB_300001_SM_10006detail6reduce28DeviceReduceSingleTileKernelINS2_10policy_hubIfjN4cuda3std3__44plusIvEEE10Policy1000EPfSC_iS9_ffNS7_10__identityEEEvT0_T1_T2_T3_T4_T6_
        .type           _ZN3cub18CUB_300001_SM_10006detail6reduce28DeviceReduceSingleTileKernelINS2_10policy_hubIfjN4cuda3std3__44plusIvEEE10Policy1000EPfSC_iS9_ffNS7_10__identityEEEvT0_T1_T2_T3_T4_T6_,@function
        .size           _ZN3cub18CUB_300001_SM_10006detail6reduce28DeviceReduceSingleTileKernelINS2_10policy_hubIfjN4cuda3std3__44plusIvEEE10Policy1000EPfSC_iS9_ffNS7_10__identityEEEvT0_T1_T2_T3_T4_T6_,(.L_x_539 - _ZN3cub18CUB_300001_SM_10006detail6reduce28DeviceReduceSingleTileKernelINS2_10policy_hubIfjN4cuda3std3__44plusIvEEE10Policy1000EPfSC_iS9_ffNS7_10__identityEEEvT0_T1_T2_T3_T4_T6_)
        .other          _ZN3cub18CUB_300001_SM_10006detail6reduce28DeviceReduceSingleTileKernelINS2_10policy_hubIfjN4cuda3std3__44plusIvEEE10Policy1000EPfSC_iS9_ffNS7_10__identityEEEvT0_T1_T2_T3_T4_T6_,@"STO_CUDA_ENTRY STV_DEFAULT"
_ZN3cub18CUB_300001_SM_10006detail6reduce28DeviceReduceSingleTileKernelINS2_10policy_hubIfjN4cuda3std3__44plusIvEEE10Policy1000EPfSC_iS9_ffNS7_10__identityEEEvT0_T1_T2_T3_T4_T6_:
.text._ZN3cub18CUB_300001_SM_10006detail6reduce28DeviceReduceSingleTileKernelINS2_10policy_hubIfjN4cuda3std3__44plusIvEEE10Policy1000EPfSC_iS9_ffNS7_10__identityEEEvT0_T1_T2_T3_T4_T6_:
[----:B------:R-:W-:Y:S01]  /*0000*/  LDC R1, c[0x0][0x37c] ;  /* 0x0000df00ff017b82 */ /* 0x000fe20000000800 */
[----:B------:R-:W0:Y:S01]  /*0010*/  LDCU UR4, c[0x0][0x390] ;  /* 0x00007200ff0477ac */ /* 0x000e220008000800 */
[----:B------:R-:W1:Y:S01]  /*0020*/  LDCU.64 UR6, c[0x0][0x358] ;  /* 0x00006b00ff0677ac */ /* 0x000e620008000a00 */
[----:B0-----:R-:W-:-:S04]  /*0030*/  MOV R3, UR4 ;  /* 0x0000000400037c02 */ /* 0x001fc80008000f00 */
[----:B------:R-:W-:-:S13]  /*0040*/  ISETP.NE.AND P0, PT, R3, RZ, PT ;  /* 0x000000ff0300720c */ /* 0x000fda0003f05270 */
[----:B-1----:R-:W-:Y:S05]  /*0050*/  @P0 BRA `(.L_x_0) ;  /* 0x00000000001c0947 */ /* 0x002fea0003800000 */
[----:B------:R-:W0:Y:S02]  /*0060*/  S2R R0, SR_TID.X ;  /* 0x0000000000007919 */ /* 0x000e240000002100 */
[----:B0-----:R-:W-:-:S13]  /*0070*/  ISETP.NE.AND P0, PT, R0, RZ, PT ;  /* 0x000000ff0000720c */ /* 0x001fda0003f05270 */
[----:B------:R-:W-:Y:S05]  /*0080*/  @P0 EXIT ;  /* 0x000000000000094d */ /* 0x000fea0003800000 */
[----:B------:R-:W0:Y:S08]  /*0090*/  LDC R5, c[0x0][0x398] ;  /* 0x0000e600ff057b82 */ /* 0x000e300000000800 */
[----:B------:R-:W0:Y:S02]  /*00a0*/  LDC.64 R2, c[0x0][0x388] ;  /* 0x0000e200ff027b82 */ /* 0x000e240000000a00 */
[----:B0-----:R-:W-:Y:S01]  /*00b0*/  STG.E desc[UR6][R2.64], R5 ;  /* 0x0000000502007986 */ /* 0x001fe2000c101906 */
[----:B------:R-:W-:Y:S05]  /*00c0*/  EXIT ;  /* 0x000000000000794d */ /* 0x000fea0003800000 */
.L_x_0:
[----:B------:R-:W0:Y:S01]  /*00d0*/  LDCU UR4, c[0x0][0x380] ;  /* 0x00007000ff0477ac */ /* 0x000e220008000800 */
[----:B------:R-:W-:Y:S01]  /*00e0*/  BSSY.RECONVERGENT B0, `(.L_x_1) ;  /* 0x00003e7000007945 */ /* 0x000fe20003800200 */
[----:B0-----:R-:W-:-:S09]  /*00f0*/  ULOP3.LUT UP0, URZ, UR4, 0x7, URZ, 0xc0, !UPT ;  /* 0x0000000704ff7892 */ /* 0x001fd2000f80c0ff */
[----:B------:R-:W-:Y:S05]  /*0100*/  BRA.U UP0, `(.L_x_2) ;  /* 0x0000001d00ac7547 */ /* 0x000fea000b800000 */
[----:B------:R-:W-:-:S13]  /*0110*/  ISETP.GT.AND P0, PT, R3, 0x1fff, PT ;  /* 0x00001fff0300780c */ /* 0x000fda0003f04270 */
[----:B------:R-:W-:Y:S05]  /*0120*/  @P0 BRA `(.L_x_3) ;  /* 0x0000000c00c80947 */ /* 0x000fea0003800000 */
[----:B------:R-:W0:Y:S01]  /*0130*/  S2R R0, SR_TID.X ;  /* 0x0000000000007919 */ /* 0x000e220000002100 */
[----:B------:R-:W-:Y:S01]  /*0140*/  BSSY.RECONVERGENT B1, `(.L_x_4) ;  /* 0x0000009000017945 */ /* 0x000fe20003800200 */
[----:B------:R-:W-:Y:S01]  /*0150*/  HFMA2 R2, -RZ, RZ, 0, 0 ;  /* 0x00000000ff027431 */ /* 0x000fe200000001ff */
[----:B0-----:R-:W-:Y:S02]  /*0160*/  ISETP.GE.AND P0, PT, R0, R3, PT ;  /* 0x000000030000720c */ /* 0x001fe40003f06270 */
[----:B------:R-:W-:-:S11]  /*0170*/  MOV R10, R0 ;  /* 0x00000000000a7202 */ /* 0x000fd60000000f00 */
[----:B------:R-:W-:Y:S05]  /*0180*/  @P0 BRA `(.L_x_5) ;  /* 0x0000000000100947 */ /* 0x000fea0003800000 */
[----:B------:R-:W0:Y:S02]  /*0190*/  LDC.64 R4, c[0x0][0x380] ;  /* 0x0000e000ff047b82 */ /* 0x000e240000000a00 */
[----:B0-----:R-:W-:-:S05]  /*01a0*/  IMAD.WIDE.U32 R4, R0, 0x4, R4 ;  /* 0x0000000400047825 */ /* 0x001fca00078e0004 */
[----:B------:R0:W5:Y:S01]  /*01b0*/  LDG.E.CONSTANT R2, desc[UR6][R4.64] ;  /* 0x0000000604027981 */ /* 0x000162000c1e9900 */
[----:B------:R-:W-:-:S07]  /*01c0*/  IADD3 R10, PT, PT, R0, 0x200, RZ ;  /* 0x00000200000a7810 */ /* 0x000fce0007ffe0ff */
.L_x_5:
[----:B------:R-:W-:Y:S05]  /*01d0*/  BSYNC.RECONVERGENT B1 ;  /* 0x0000000000017941 */ /* 0x000fea0003800200 */
.L_x_4:
[----:B------:R-:W-:Y:S01]  /*01e0*/  ISETP.GE.AND P0, PT, R10, R3, PT ;  /* 0x000000030a00720c */ /* 0x000fe20003f06270 */
[----:B------:R-:W-:-:S12]  /*01f0*/  BSSY.RECONVERGENT B1, `(.L_x_6) ;  /* 0x0000074000017945 */ /* 0x000fd80003800200 */
[----:B------:R-:W-:Y:S05]  /*0200*/  @P0 BRA `(.L_x_7) ;  /* 0x0000000400c80947 */ /* 0x000fea0003800000 */
[----:B0-----:R-:W-:Y:S01]  /*0210*/  LOP3.LUT R4, RZ, R10, RZ, 0x33, !PT ;  /* 0x0000000aff047212 */ /* 0x001fe200078e33ff */
[----:B------:R-:W-:Y:S03]  /*0220*/  BSSY.RECONVERGENT B2, `(.L_x_8) ;  /* 0x0000015000027945 */ /* 0x000fe60003800200 */
[----:B------:R-:W-:-:S04]  /*0230*/  IADD3 R6, PT, PT, R4, R3, RZ ;  /* 0x0000000304067210 */ /* 0x000fc80007ffe0ff */
[C---:B------:R-:W-:Y:S02]  /*0240*/  LOP3.LUT R4, R6.reuse, 0x600, RZ, 0xc0, !PT ;  /* 0x0000060006047812 */ /* 0x040fe400078ec0ff */
[----:B------:R-:W-:Y:S02]  /*0250*/  ISETP.GE.U32.AND P1, PT, R6, 0x600, PT ;  /* 0x000006000600780c */ /* 0x000fe40003f26070 */
[----:B------:R-:W-:-:S13]  /*0260*/  ISETP.NE.AND P0, PT, R4, 0x600, PT ;  /* 0x000006000400780c */ /* 0x000fda0003f05270 */
[----:B------:R-:W-:Y:S05]  /*0270*/  @!P0 BRA `(.L_x_9) ;  /* 0x00000000003c8947 */ /* 0x000fea0003800000 */
[----:B------:R-:W0:Y:S01]  /*0280*/  LDC.64 R4, c[0x0][0x380] ;  /* 0x0000e000ff047b82 */ /* 0x000e220000000a00 */
[----:B------:R-:W-:-:S04]  /*0290*/  LEA.HI R6, R6, 0x1, RZ, 0x17 ;  /* 0x0000000106067811 */ /* 0x000fc800078fb8ff */
[----:B------:R-:W-:-:S04]  /*02a0*/  LOP3.LUT R6, R6, 0x3, RZ, 0xc0, !PT ;  /* 0x0000000306067812 */ /* 0x000fc800078ec0ff */
[----:B------:R-:W-:Y:S01]  /*02b0*/  IADD3 R6, PT, PT, -R6, RZ, RZ ;  /* 0x000000ff06067210 */ /* 0x000fe20007ffe1ff */
[----:B0-----:R-:W-:-:S05]  /*02c0*/  IMAD.WIDE.U32 R4, R10, 0x4, R4 ;  /* 0x000000040a047825 */ /* 0x001fca00078e0004 */
[----:B------:R-:W-:-:S07]  /*02d0*/  MOV R7, R5 ;  /* 0x0000000500077202 */ /* 0x000fce0000000f00 */
.L_x_10:
[----:B------:R-:W-:-:S06]  /*02e0*/  MOV R5, R7 ;  /* 0x0000000700057202 */ /* 0x000fcc0000000f00 */
[----:B------:R0:W2:Y:S01]  /*02f0*/  LDG.E.CONSTANT R5, desc[UR6][R4.64] ;  /* 0x0000000604057981 */ /* 0x0000a2000c1e9900 */
[----:B------:R-:W-:Y:S02]  /*0300*/  IADD3 R6, PT, PT, R6, 0x1, RZ ;  /* 0x0000000106067810 */ /* 0x000fe40007ffe0ff */
[----:B------:R-:W-:Y:S02]  /*0310*/  IADD3 R10, PT, PT, R10, 0x200, RZ ;  /* 0x000002000a0a7810 */ /* 0x000fe40007ffe0ff */
[----:B------:R-:W-:Y:S02]  /*0320*/  ISETP.NE.AND P0, PT, R6, RZ, PT ;  /* 0x000000ff0600720c */ /* 0x000fe40003f05270 */
[----:B0-----:R-:W-:-:S04]  /*0330*/  IADD3 R4, P2, PT, R4, 0x800, RZ ;  /* 0x0000080004047810 */ /* 0x001fc80007f5e0ff */
[----:B------:R-:W-:Y:S01]  /*0340*/  IADD3.X R7, PT, PT, RZ, R7, RZ, P2, !PT ;  /* 0x00000007ff077210 */ /* 0x000fe200017fe4ff */
[----:B--2--5:R-:W-:-:S06]  /*0350*/  FADD R2, R5, R2 ;  /* 0x0000000205027221 */ /* 0x024fcc0000000000 */
[----:B------:R-:W-:Y:S05]  /*0360*/  @P0 BRA `(.L_x_10) ;  /* 0xfffffffc00dc0947 */ /* 0x000fea000383ffff */
.L_x_9:
[----:B------:R-:W-:Y:S05]  /*0370*/  BSYNC.RECONVERGENT B2 ;  /* 0x0000000000027941 */ /* 0x000fea0003800200 */
.L_x_8:
[----:B------:R-:W-:Y:S05]  /*0380*/  @!P1 BRA `(.L_x_7) ;  /* 0x0000000400689947 */ /* 0x000fea0003800000 */
[----:B------:R-:W-:Y:S01]  /*0390*/  IADD3 R4, PT, PT, -R10, R3, RZ ;  /* 0x000000030a047210 */ /* 0x000fe20007ffe1ff */
[----:B------:R-:W-:Y:S01]  /*03a0*/  BSSY.RECONVERGENT B2, `(.L_x_11) ;  /* 0x0000031000027945 */ /* 0x000fe20003800200 */
[----:B------:R-:W-:Y:S02]  /*03b0*/  PLOP3.LUT P0, PT, PT, PT, PT, 0x80, 0x8 ;  /* 0x000000000008781c */ /* 0x000fe40003f0f070 */
[----:B------:R-:W-:-:S13]  /*03c0*/  ISETP.GT.AND P1, PT, R4, 0x1800, PT ;  /* 0x000018000400780c */ /* 0x000fda0003f24270 */
[----:B------:R-:W-:Y:S05]  /*03d0*/  @!P1 BRA `(.L_x_12) ;  /* 0x0000000000b49947 */ /* 0x000fea0003800000 */
[----:B------:R-:W-:Y:S02]  /*03e0*/  PLOP3.LUT P0, PT, PT, PT, PT, 0x8, 0x80 ;  /* 0x000000000080781c */ /* 0x000fe40003f0e170 */
[----:B------:R-:W-:-:S11]  /*03f0*/  IADD3 R11, PT, PT, R3, -0x1800, RZ ;  /* 0xffffe800030b7810 */ /* 0x000fd60007ffe0ff */
.L_x_13:
[----:B------:R-:W0:Y:S01]  /*0400*/  LDC.64 R8, c[0x0][0x380] ;  /* 0x0000e000ff087b82 */ /* 0x000e220000000a00 */
[C---:B------:R-:W-:Y:S01]  /*0410*/  IADD3 R7, PT, PT, R10.reuse, 0x800, RZ ;  /* 0x000008000a077810 */ /* 0x040fe20007ffe0ff */
[----:B0-----:R-:W-:-:S05]  /*0420*/  IMAD.WIDE R24, R10, 0x4, R8 ;  /* 0x000000040a187825 */ /* 0x001fca00078e0208 */
[----:B------:R-:W2:Y:S04]  /*0430*/  LDG.E.CONSTANT R13, desc[UR6][R24.64] ;  /* 0x00000006180d7981 */ /* 0x000ea8000c1e9900 */
[----:B------:R-:W3:Y:S01]  /*0440*/  LDG.E.CONSTANT R12, desc[UR6][R24.64+0x800] ;  /* 0x00080006180c7981 */ /* 0x000ee2000c1e9900 */
[----:B------:R-:W-:-:S03]  /*0450*/  IMAD.WIDE R6, R7, 0x4, R8 ;  /* 0x0000000407067825 */ /* 0x000fc600078e0208 */
[----:B------:R-:W4:Y:S04]  /*0460*/  LDG.E.CONSTANT R14, desc[UR6][R24.64+0x1000] ;  /* 0x00100006180e7981 */ /* 0x000f28000c1e9900 */
[----:B------:R-:W4:Y:S04]  /*0470*/  LDG.E.CONSTANT R18, desc[UR6][R24.64+0x1800] ;  /* 0x0018000618127981 */ /* 0x000f28000c1e9900 */
[----:B------:R-:W4:Y:S01]  /*0480*/  LDG.E.CONSTANT R17, desc[UR6][R6.64] ;  /* 0x0000000606117981 */ /* 0x000f22000c1e9900 */
[----:B------:R-:W-:-:S03]  /*0490*/  IADD3 R5, PT, PT, R10, 0x1000, RZ ;  /* 0x000010000a057810 */ /* 0x000fc60007ffe0ff */
[----:B------:R-:W4:Y:S04]  /*04a0*/  LDG.E.CONSTANT R16, desc[UR6][R6.64+0x800] ;  /* 0x0008000606107981 */ /* 0x000f28000c1e9900 */
[----:B------:R-:W4:Y:S01]  /*04b0*/  LDG.E.CONSTANT R15, desc[UR6][R6.64+0x1000] ;  /* 0x00100006060f7981 */ /* 0x000f22000c1e9900 */
[----:B------:R-:W-:-:S03]  /*04c0*/  IMAD.WIDE R4, R5, 0x4, R8 ;  /* 0x0000000405047825 */ /* 0x000fc600078e0208 */
[----:B------:R-:W4:Y:S04]  /*04d0*/  LDG.E.CONSTANT R22, desc[UR6][R6.64+0x1800] ;  /* 0x0018000606167981 */ /* 0x000f28000c1e9900 */
[----:B------:R-:W4:Y:S01]  /*04e0*/  LDG.E.CONSTANT R21, desc[UR6][R4.64] ;  /* 0x0000000604157981 */ /* 0x000f22000c1e9900 */
[----:B------:R-:W-:-:S03]  /*04f0*/  IADD3 R23, PT, PT, R10, 0x1800, RZ ;  /* 0x000018000a177810 */ /* 0x000fc60007ffe0ff */
[----:B------:R-:W4:Y:S04]  /*0500*/  LDG.E.CONSTANT R20, desc[UR6][R4.64+0x800] ;  /* 0x0008000604147981 */ /* 0x000f28000c1e9900 */
[----:B------:R-:W4:Y:S01]  /*0510*/  LDG.E.CONSTANT R19, desc[UR6][R4.64+0x1000] ;  /* 0x0010000604137981 */ /* 0x000f22000c1e9900 */
[----:B------:R-:W-:-:S03]  /*0520*/  IMAD.WIDE R8, R23, 0x4, R8 ;  /* 0x0000000417087825 */ /* 0x000fc600078e0208 */
[----:B------:R-:W4:Y:S04]  /*0530*/  LDG.E.CONSTANT R26, desc[UR6][R4.64+0x1800] ;  /* 0x00180006041a7981 */ /* 0x000f28000c1e9900 */
[----:B------:R-:W4:Y:S04]  /*0540*/  LDG.E.CONSTANT R25, desc[UR6][R8.64] ;  /* 0x0000000608197981 */ /* 0x000f28000c1e9900 */
[----:B------:R-:W4:Y:S04]  /*0550*/  LDG.E.CONSTANT R23, desc[UR6][R8.64+0x800] ;  /* 0x0008000608177981 */ /* 0x000f28000c1e9900 */
[----:B------:R-:W4:Y:S04]  /*0560*/  LDG.E.CONSTANT R24, desc[UR6][R8.64+0x1000] ;  /* 0x0010000608187981 */ /* 0x000f28000c1e9900 */
[----:B------:R-:W4:Y:S01]  /*0570*/  LDG.E.CONSTANT R27, desc[UR6][R8.64+0x1800] ;  /* 0x00180006081b7981 */ /* 0x000f22000c1e9900 */
[----:B------:R-:W-:-:S04]  /*0580*/  IADD3 R10, PT, PT, R10, 0x2000, RZ ;  /* 0x000020000a0a7810 */ /* 0x000fc80007ffe0ff */
[----:B------:R-:W-:Y:S01]  /*0590*/  ISETP.GE.AND P1, PT, R10, R11, PT ;  /* 0x0000000b0a00720c */ /* 0x000fe20003f26270 */
[----:B--2--5:R-:W-:-:S04]  /*05a0*/  FADD R13, R13, R2 ;  /* 0x000000020d0d7221 */ /* 0x024fc80000000000 */
[----:B---3--:R-:W-:-:S04]  /*05b0*/  FADD R13, R13, R12 ;  /* 0x0000000c0d0d7221 */ /* 0x008fc80000000000 */
[----:B----4-:R-:W-:-:S04]  /*05c0*/  FADD R13, R13, R14 ;  /* 0x0000000e0d0d7221 */ /* 0x010fc80000000000 */
[----:B------:R-:W-:-:S04]  /*05d0*/  FADD R18, R13, R18 ;  /* 0x000000120d127221 */ /* 0x000fc80000000000 */
        /* <DEDUP_REMOVED lines=11> */
[----:B------:R-:W-:Y:S01]  /*0690*/  FADD R2, R24, R27 ;  /* 0x0000001b18027221 */ /* 0x000fe20000000000 */
[----:B------:R-:W-:Y:S06]  /*06a0*/  @!P1 BRA `(.L_x_13) ;  /* 0xfffffffc00549947 */ /* 0x000fec000383ffff */
.L_x_12:
[----:B------:R-:W-:Y:S05]  /*06b0*/  BSYNC.RECONVERGENT B2 ;  /* 0x0000000000027941 */ /* 0x000fea0003800200 */
.L_x_11:
[----:B------:R-:W-:Y:S01]  /*06c0*/  IADD3 R4, PT, PT, -R10, R3, RZ ;  /* 0x000000030a047210 */ /* 0x000fe20007ffe1ff */
[----:B------:R-:W-:Y:S03]  /*06d0*/  BSSY.RECONVERGENT B2, `(.L_x_14) ;  /* 0x0000019000027945 */ /* 0x000fe60003800200 */
[----:B------:R-:W-:-:S13]  /*06e0*/  ISETP.GT.AND P1, PT, R4, 0x800, PT ;  /* 0x000008000400780c */ /* 0x000fda0003f24270 */
[----:B------:R-:W-:Y:S05]  /*06f0*/  @!P1 BRA `(.L_x_15) ;  /* 0x0000000000589947 */ /* 0x000fea0003800000 */
        /* <DEDUP_REMOVED lines=8> */
[----:B------:R-:W4:Y:S04]  /*0780*/  LDG.E.CONSTANT R15, desc[UR6][R6.64] ;  /* 0x00000006060f7981 */ /* 0x000f28000c1e9900 */
[----:B------:R-:W4:Y:S04]  /*0790*/  LDG.E.CONSTANT R17, desc[UR6][R6.64+0x800] ;  /* 0x0008000606117981 */ /* 0x000f28000c1e9900 */
[----:B------:R-:W4:Y:S04]  /*07a0*/  LDG.E.CONSTANT R19, desc[UR6][R6.64+0x1000] ;  /* 0x0010000606137981 */ /* 0x000f28000c1e9900 */
[----:B------:R-:W4:Y:S01]  /*07b0*/  LDG.E.CONSTANT R21, desc[UR6][R6.64+0x1800] ;  /* 0x0018000606157981 */ /* 0x000f22000c1e9900 */
[----:B------:R-:W-:-:S02]  /*07c0*/  PLOP3.LUT P0, PT, PT, PT, PT, 0x8, 0x80 ;  /* 0x000000000080781c */ /* 0x000fc40003f0e170 */
[----:B------:R-:W-:Y:S01]  /*07d0*/  IADD3 R10, PT, PT, R10, 0x1000, RZ ;  /* 0x000010000a0a7810 */ /* 0x000fe20007ffe0ff */
[----:B--2--5:R-:W-:-:S04]  /*07e0*/  FADD R9, R2, R9 ;  /* 0x0000000902097221 */ /* 0x024fc80000000000 */
[----:B---3--:R-:W-:-:S04]  /*07f0*/  FADD R8, R9, R8 ;  /* 0x0000000809087221 */ /* 0x008fc80000000000 */
[----:B----4-:R-:W-:-:S04]  /*0800*/  FADD R8, R8, R11 ;  /* 0x0000000b08087221 */ /* 0x010fc80000000000 */
[----:B------:R-:W-:-:S04]  /*0810*/  FADD R8, R8, R13 ;  /* 0x0000000d08087221 */ /* 0x000fc80000000000 */
[----:B------:R-:W-:-:S04]  /*0820*/  FADD R8, R8, R15 ;  /* 0x0000000f08087221 */ /* 0x000fc80000000000 */
[----:B------:R-:W-:-:S04]  /*0830*/  FADD R8, R8, R17 ;  /* 0x0000001108087221 */ /* 0x000fc80000000000 */
[----:B------:R-:W-:-:S04]  /*0840*/  FADD R8, R8, R19 ;  /* 0x0000001308087221 */ /* 0x000fc80000000000 */
[----:B------:R-:W-:-:S07]  /*0850*/  FADD R2, R8, R21 ;  /* 0x0000001508027221 */ /* 0x000fce0000000000 */
.L_x_15:
[----:B------:R-:W-:Y:S05]  /*0860*/  BSYNC.RECONVERGENT B2 ;  /* 0x0000000000027941 */ /* 0x000fea0003800200 */
.L_x_14:
[----:B------:R-:W-:-:S13]  /*0870*/  ISETP.LT.OR P0, PT, R10, R3, P0 ;  /* 0x000000030a00720c */ /* 0x000fda0000701670 */
[----:B------:R-:W-:Y:S05]  /*0880*/  @!P0 BRA `(.L_x_7) ;  /* 0x0000000000288947 */ /* 0x000fea0003800000 */
[----:B------:R-:W0:Y:S02]  /*0890*/  LDC.64 R4, c[0x0][0x380] ;  /* 0x0000e000ff047b82 */ /* 0x000e240000000a00 */
[----:B0-----:R-:W-:-:S05]  /*08a0*/  IMAD.WIDE R4, R10, 0x4, R4 ;  /* 0x000000040a047825 */ /* 0x001fca00078e0204 */
[----:B------:R-:W2:Y:S04]  /*08b0*/  LDG.E.CONSTANT R7, desc[UR6][R4.64] ;  /* 0x0000000604077981 */ /* 0x000ea8000c1e9900 */
[----:B------:R-:W3:Y:S04]  /*08c0*/  LDG.E.CONSTANT R6, desc[UR6][R4.64+0x800] ;  /* 0x0008000604067981 */ /* 0x000ee8000c1e9900 */
[----:B------:R-:W4:Y:S04]  /*08d0*/  LDG.E.CONSTANT R9, desc[UR6][R4.64+0x1000] ;  /* 0x0010000604097981 */ /* 0x000f28000c1e9900 */
[----:B------:R-:W4:Y:S01]  /*08e0*/  LDG.E.CONSTANT R11, desc[UR6][R4.64+0x1800] ;  /* 0x00180006040b7981 */ /* 0x000f22000c1e9900 */
[----:B--2--5:R-:W-:-:S04]  /*08f0*/  FADD R7, R2, R7 ;  /* 0x0000000702077221 */ /* 0x024fc80000000000 */
[----:B---3--:R-:W-:-:S04]  /*0900*/  FADD R6, R7, R6 ;  /* 0x0000000607067221 */ /* 0x008fc80000000000 */
[----:B----4-:R-:W-:-:S04]  /*0910*/  FADD R6, R6, R9 ;  /* 0x0000000906067221 */ /* 0x010fc80000000000 */
[----:B------:R-:W-:-:S07]  /*0920*/  FADD R2, R6, R11 ;  /* 0x0000000b06027221 */ /* 0x000fce0000000000 */
.L_x_7:
[----:B------:R-:W-:Y:S05]  /*0930*/  BSYNC.RECONVERGENT B1 ;  /* 0x0000000000017941 */ /* 0x000fea0003800200 */
.L_x_6:
[----:B------:R-:W-:-:S13]  /*0940*/  ISETP.GE.AND P0, PT, R3, 0x200, PT ;  /* 0x000002000300780c */ /* 0x000fda0003f06270 */
[----:B------:R-:W-:Y:S05]  /*0950*/  @!P0 BRA `(.L_x_16) ;  /* 0x0000000000b48947 */ /* 0x000fea0003800000 */
[----:B-----5:R-:W1:Y:S01]  /*0960*/  SHFL.DOWN P0, R3, R2, 0x1, 0x1f ;  /* 0x08201f0002037f89 */ /* 0x020e620000000000 */
[----:B------:R-:W2:Y:S01]  /*0970*/  S2R R7, SR_LANEID ;  /* 0x0000000000077919 */ /* 0x000ea20000000000 */
[----:B-1----:R-:W-:-:S05]  /*0980*/  @P0 FADD R3, R3, R2 ;  /* 0x0000000203030221 */ /* 0x002fca0000000000 */
[----:B0-----:R-:W0:Y:S01]  /*0990*/  SHFL.DOWN P0, R4, R3, 0x2, 0x1f ;  /* 0x08401f0003047f89 */ /* 0x001e220000000000 */
[----:B--2---:R-:W-:-:S13]  /*09a0*/  ISETP.NE.AND P1, PT, R7, RZ, PT ;  /* 0x000000ff0700720c */ /* 0x004fda0003f25270 */
[----:B------:R-:W1:Y:S01]  /*09b0*/  @!P1 S2R R8, SR_CgaCtaId ;  /* 0x0000000000089919 */ /* 0x000e620000008800 */
[----:B------:R-:W-:Y:S01]  /*09c0*/  @!P1 MOV R7, 0x400 ;  /* 0x0000040000079802 */ /* 0x000fe20000000f00 */
[----:B0-----:R-:W-:Y:S01]  /*09d0*/  @P0 FADD R4, R3, R4 ;  /* 0x0000000403040221 */ /* 0x001fe20000000000 */
[----:B------:R-:W-:-:S04]  /*09e0*/  @!P1 SHF.R.U32.HI R3, RZ, 0x3, R0 ;  /* 0x00000003ff039819 */ /* 0x000fc80000011600 */
[----:B------:R-:W0:Y:S01]  /*09f0*/  SHFL.DOWN P0, R5, R4, 0x4, 0x1f ;  /* 0x08801f0004057f89 */ /* 0x000e220000000000 */
[----:B------:R-:W-:Y:S02]  /*0a00*/  @!P1 LOP3.LUT R3, R3, 0x7c, RZ, 0xc0, !PT ;  /* 0x0000007c03039812 */ /* 0x000fe400078ec0ff */
[----:B-1----:R-:W-:Y:S01]  /*0a10*/  @!P1 LEA R8, R8, R7, 0x18 ;  /* 0x0000000708089211 */ /* 0x002fe200078ec0ff */
[----:B0-----:R-:W-:-:S03]  /*0a20*/  @P0 FADD R5, R4, R5 ;  /* 0x0000000504050221 */ /* 0x001fc60000000000 */
[----:B------:R-:W-:Y:S02]  /*0a30*/  @!P1 IADD3 R3, PT, PT, R3, R8, RZ ;  /* 0x0000000803039210 */ /* 0x000fe40007ffe0ff */
[----:B------:R-:W0:Y:S02]  /*0a40*/  SHFL.DOWN P0, R6, R5, 0x8, 0x1f ;  /* 0x09001f0005067f89 */ /* 0x000e240000000000 */
[----:B0-----:R-:W-:-:S05]  /*0a50*/  @P0 FADD R6, R5, R6 ;  /* 0x0000000605060221 */ /* 0x001fca0000000000 */
[----:B------:R-:W0:Y:S02]  /*0a60*/  SHFL.DOWN P0, R2, R6, 0x10, 0x1f ;  /* 0x0a001f0006027f89 */ /* 0x000e240000000000 */
[----:B0-----:R-:W-:Y:S01]  /*0a70*/  @P0 FADD R2, R6, R2 ;  /* 0x0000000206020221 */ /* 0x001fe20000000000 */
[----:B------:R-:W-:-:S04]  /*0a80*/  ISETP.NE.AND P0, PT, R0, RZ, PT ;  /* 0x000000ff0000720c */ /* 0x000fc80003f05270 */
[----:B------:R0:W-:Y:S01]  /*0a90*/  @!P1 STS [R3+0x10], R2 ;  /* 0x0000100203009388 */ /* 0x0001e20000000800 */
[----:B------:R-:W-:Y:S08]  /*0aa0*/  BAR.SYNC.DEFER_BLOCKING 0x0 ;  /* 0x0000000000007b1d */ /* 0x000ff00000010000 */
[----:B------:R-:W-:Y:S05]  /*0ab0*/  @P0 BRA `(.L_x_17) ;  /* 0x0000003400240947 */ /* 0x000fea0003800000 */
[----:B------:R-:W1:Y:S01]  /*0ac0*/  S2UR UR5, SR_CgaCtaId ;  /* 0x00000000000579c3 */ /* 0x000e620000008800 */
[----:B------:R-:W-:Y:S02]  /*0ad0*/  UMOV UR4, 0x400 ;  /* 0x0000040000047882 */ /* 0x000fe40000000000 */
[----:B-1----:R-:W-:-:S09]  /*0ae0*/  ULEA UR4, UR5, UR4, 0x18 ;  /* 0x0000000405047291 */ /* 0x002fd2000f8ec0ff */
[----:B------:R-:W1:Y:S04]  /*0af0*/  LDS.128 R4, [UR4+0x10] ;  /* 0x00001004ff047984 */ /* 0x000e680008000c00 */
[----:B------:R-:W2:Y:S04]  /*0b00*/  LDS.128 R12, [UR4+0x20] ;  /* 0x00002004ff0c7984 */ /* 0x000ea80008000c00 */
[----:B------:R-:W3:Y:S04]  /*0b10*/  LDS.128 R8, [UR4+0x30] ;  /* 0x00003004ff087984 */ /* 0x000ee80008000c00 */
[----:B------:R-:W4:Y:S01]  /*0b20*/  LDS.128 R16, [UR4+0x40] ;  /* 0x00004004ff107984 */ /* 0x000f220008000c00 */
[----:B-1----:R-:W-:-:S04]  /*0b30*/  FADD R5, R2, R5 ;  /* 0x0000000502057221 */ /* 0x002fc80000000000 */
[----:B------:R-:W-:-:S04]  /*0b40*/  FADD R6, R5, R6 ;  /* 0x0000000605067221 */ /* 0x000fc80000000000 */
[----:B------:R-:W-:-:S04]  /*0b50*/  FADD R7, R6, R7 ;  /* 0x0000000706077221 */ /* 0x000fc80000000000 */
[----:B--2---:R-:W-:-:S04]  /*0b60*/  FADD R12, R7, R12 ;  /* 0x0000000c070c7221 */ /* 0x004fc80000000000 */
[----:B------:R-:W-:-:S04]  /*0b70*/  FADD R13, R12, R13 ;  /* 0x0000000d0c0d7221 */ /* 0x000fc80000000000 */
[----:B------:R-:W-:-:S04]  /*0b80*/  FADD R14, R13, R14 ;  /* 0x0000000e0d0e7221 */ /* 0x000fc80000000000 */
[----:B------:R-:W-:-:S04]  /*0b90*/  FADD R15, R14, R15 ;  /* 0x0000000f0e0f7221 */ /* 0x000fc80000000000 */
[----:B---3--:R-:W-:-:S04]  /*0ba0*/  FADD R8, R15, R8 ;  /* 0x000000080f087221 */ /* 0x008fc80000000000 */
[----:B------:R-:W-:-:S04]  /*0bb0*/  FADD R9, R8, R9 ;  /* 0x0000000908097221 */ /* 0x000fc80000000000 */
[----:B------:R-:W-:-:S04]  /*0bc0*/  FADD R10, R9, R10 ;  /* 0x0000000a090a7221 */ /* 0x000fc80000000000 */
[----:B------:R-:W-:-:S04]  /*0bd0*/  FADD R11, R10, R11 ;  /* 0x0000000b0a0b7221 */ /* 0x000fc80000000000 */
[----:B----4-:R-:W-:-:S04]  /*0be0*/  FADD R16, R11, R16 ;  /* 0x000000100b107221 */ /* 0x010fc80000000000 */
[----:B------:R-:W-:-:S04]  /*0bf0*/  FADD R17, R16, R17 ;  /* 0x0000001110117221 */ /* 0x000fc80000000000 */
[----:B------:R-:W-:-:S04]  /*0c00*/  FADD R18, R17, R18 ;  /* 0x0000001211127221 */ /* 0x000fc80000000000 */
[----:B0-----:R-:W-:Y:S01]  /*0c10*/  FADD R2, R18, R19 ;  /* 0x0000001312027221 */ /* 0x001fe20000000000 */
[----:B------:R-:W-:Y:S06]  /*0c20*/  BRA `(.L_x_17) ;  /* 0x0000003000c87947 */ /* 0x000fec0003800000 */
.L_x_16:
[----:B0-----:R-:W-:Y:S01]  /*0c30*/  LOP3.LUT R4, R0, 0x3e0, RZ, 0xc0, !PT ;  /* 0x000003e000047812 */ /* 0x001fe200078ec0ff */
[----:B------:R-:W0:Y:S03]  /*0c40*/  S2R R9, SR_LANEID ;  /* 0x0000000000097919 */ /* 0x000e260000000000 */
[----:B------:R-:W-:Y:S02]  /*0c50*/  IADD3 R6, PT, PT, R4, 0x20, RZ ;  /* 0x0000002004067810 */ /* 0x000fe40007ffe0ff */
[----:B------:R-:W-:Y:S02]  /*0c60*/  LOP3.LUT R4, RZ, R4, RZ, 0x33, !PT ;  /* 0x00000004ff047212 */ /* 0x000fe400078e33ff */
[-C--:B------:R-:W-:Y:S02]  /*0c70*/  ISETP.GT.AND P0, PT, R6, R3.reuse, PT ;  /* 0x000000030600720c */ /* 0x080fe40003f04270 */
[----:B------:R-:W-:-:S04]  /*0c80*/  IADD3 R4, PT, PT, R4, R3, RZ ;  /* 0x0000000304047210 */ /* 0x000fc80007ffe0ff */
[----:B------:R-:W-:-:S06]  /*0c90*/  SEL R5, R4, 0x1f, P0 ;  /* 0x0000001f04057807 */ /* 0x000fcc0000000000 */
[----:B-----5:R-:W1:Y:S01]  /*0ca0*/  SHFL.DOWN P0, R4, R2, 0x1, R5 ;  /* 0x0820000002047989 */ /* 0x020e620000000005 */
[----:B0-----:R-:W-:Y:S01]  /*0cb0*/  ISETP.NE.AND P1, PT, R9, RZ, PT ;  /* 0x000000ff0900720c */ /* 0x001fe20003f25270 */
[----:B-1----:R-:W-:-:S12]  /*0cc0*/  @P0 FADD R4, R4, R2 ;  /* 0x0000000204040221 */ /* 0x002fd80000000000 */
[----:B------:R-:W0:Y:S01]  /*0cd0*/  @!P1 S2R R10, SR_CgaCtaId ;  /* 0x00000000000a9919 */ /* 0x000e220000008800 */
[----:B------:R-:W-:Y:S01]  /*0ce0*/  @!P1 MOV R9, 0x400 ;  /* 0x0000040000099802 */ /* 0x000fe20000000f00 */
[----:B------:R-:W1:Y:S02]  /*0cf0*/  SHFL.DOWN P0, R6, R4, 0x2, R5 ;  /* 0x0840000004067989 */ /* 0x000e640000000005 */
[----:B-1----:R-:W-:Y:S01]  /*0d00*/  @P0 FADD R6, R4, R6 ;  /* 0x0000000604060221 */ /* 0x002fe20000000000 */
[----:B------:R-:W-:Y:S02]  /*0d10*/  @!P1 SHF.R.U32.HI R4, RZ, 0x3, R0 ;  /* 0x00000003ff049819 */ /* 0x000fe40000011600 */
[----:B0-----:R-:W-:Y:S02]  /*0d20*/  @!P1 LEA R9, R10, R9, 0x18 ;  /* 0x000000090a099211 */ /* 0x001fe400078ec0ff */
[----:B------:R-:W0:Y:S01]  /*0d30*/  SHFL.DOWN P0, R7, R6, 0x4, R5 ;  /* 0x0880000006077989 */ /* 0x000e220000000005 */
[----:B------:R-:W-:-:S04]  /*0d40*/  @!P1 LOP3.LUT R4, R4, 0x7c, RZ, 0xc0, !PT ;  /* 0x0000007c04049812 */ /* 0x000fc800078ec0ff */
[----:B------:R-:W-:Y:S01]  /*0d50*/  @!P1 IADD3 R9, PT, PT, R4, R9, RZ ;  /* 0x0000000904099210 */ /* 0x000fe20007ffe0ff */
[----:B0-----:R-:W-:-:S05]  /*0d60*/  @P0 FADD R7, R6, R7 ;  /* 0x0000000706070221 */ /* 0x001fca0000000000 */
[----:B------:R-:W0:Y:S02]  /*0d70*/  SHFL.DOWN P0, R8, R7, 0x8, R5 ;  /* 0x0900000007087989 */ /* 0x000e240000000005 */
[----:B0-----:R-:W-:-:S05]  /*0d80*/  @P0 FADD R8, R7, R8 ;  /* 0x0000000807080221 */ /* 0x001fca0000000000 */
[----:B------:R-:W0:Y:S02]  /*0d90*/  SHFL.DOWN P0, R2, R8, 0x10, R5 ;  /* 0x0a00000008027989 */ /* 0x000e240000000005 */
[----:B0-----:R-:W-:Y:S01]  /*0da0*/  @P0 FADD R2, R8, R2 ;  /* 0x0000000208020221 */ /* 0x001fe20000000000 */
[----:B------:R-:W-:-:S04]  /*0db0*/  ISETP.NE.AND P0, PT, R0, RZ, PT ;  /* 0x000000ff0000720c */ /* 0x000fc80003f05270 */
[----:B------:R4:W-:Y:S01]  /*0dc0*/  @!P1 STS [R9+0x10], R2 ;  /* 0x0000100209009388 */ /* 0x0009e20000000800 */
[----:B------:R-:W-:Y:S08]  /*0dd0*/  BAR.SYNC.DEFER_BLOCKING 0x0 ;  /* 0x0000000000007b1d */ /* 0x000ff00000010000 */
[----:B------:R-:W-:Y:S05]  /*0de0*/  @P0 BRA `(.L_x_17) ;  /* 0x0000003000580947 */ /* 0x000fea0003800000 */
[----:B------:R-:W0:Y:S01]  /*0df0*/  S2UR UR5, SR_CgaCtaId ;  /* 0x00000000000579c3 */ /* 0x000e220000008800 */
[----:B------:R-:W-:Y:S01]  /*0e00*/  UMOV UR4, 0x400 ;  /* 0x0000040000047882 */ /* 0x000fe20000000000 */
[C---:B------:R-:W-:Y:S02]  /*0e10*/  ISETP.GT.AND P2, PT, R3.reuse, 0x20, PT ;  /* 0x000000200300780c */ /* 0x040fe40003f44270 */
[C---:B------:R-:W-:Y:S02]  /*0e20*/  ISETP.GT.AND P3, PT, R3.reuse, 0x40, PT ;  /* 0x000000400300780c */ /* 0x040fe40003f64270 */
[C---:B------:R-:W-:Y:S02]  /*0e30*/  ISETP.GT.AND P1, PT, R3.reuse, 0x60, PT ;  /* 0x000000600300780c */ /* 0x040fe40003f24270 */
[----:B------:R-:W-:Y:S01]  /*0e40*/  ISETP.GT.AND P4, PT, R3, 0xc0, PT ;  /* 0x000000c00300780c */ /* 0x000fe20003f84270 */
[----:B0-----:R-:W-:-:S09]  /*0e50*/  ULEA UR4, UR5, UR4, 0x18 ;  /* 0x0000000405047291 */ /* 0x001fd2000f8ec0ff */
[----:B------:R-:W0:Y:S04]  /*0e60*/  LDS.128 R16, [UR4+0x10] ;  /* 0x00001004ff107984 */ /* 0x000e280008000c00 */
[----:B------:R-:W1:Y:S04]  /*0e70*/  LDS.128 R4, [UR4+0x20] ;  /* 0x00002004ff047984 */ /* 0x000e680008000c00 */
[----:B----4-:R-:W2:Y:S04]  /*0e80*/  LDS.128 R8, [UR4+0x30] ;  /* 0x00003004ff087984 */ /* 0x010ea80008000c00 */
[----:B------:R-:W3:Y:S01]  /*0e90*/  LDS.128 R12, [UR4+0x40] ;  /* 0x00004004ff0c7984 */ /* 0x000ee20008000c00 */
[----:B0-----:R-:W-:Y:S01]  /*0ea0*/  @P2 FADD R2, R2, R17 ;  /* 0x0000001102022221 */ /* 0x001fe20000000000 */
[----:B------:R-:W-:-:S03]  /*0eb0*/  ISETP.GT.AND P2, PT, R3, 0x80, PT ;  /* 0x000000800300780c */ /* 0x000fc60003f44270 */
[----:B------:R-:W-:Y:S01]  /*0ec0*/  @P3 FADD R2, R2, R18 ;  /* 0x0000001202023221 */ /* 0x000fe20000000000 */
[----:B------:R-:W-:-:S03]  /*0ed0*/  ISETP.GT.AND P3, PT, R3, 0xa0, PT ;  /* 0x000000a00300780c */ /* 0x000fc60003f64270 */
[----:B------:R-:W-:Y:S01]  /*0ee0*/  @P1 FADD R2, R2, R19 ;  /* 0x0000001302021221 */ /* 0x000fe20000000000 */
[----:B------:R-:W-:-:S05]  /*0ef0*/  ISETP.GT.AND P1, PT, R3, 0xe0, PT ;  /* 0x000000e00300780c */ /* 0x000fca0003f24270 */
[----:B-1----:R-:W-:Y:S01]  /*0f00*/  @P2 FADD R2, R2, R4 ;  /* 0x0000000402022221 */ /* 0x002fe20000000000 */
[----:B------:R-:W-:-:S03]  /*0f10*/  ISETP.GT.AND P2, PT, R3, 0x100, PT ;  /* 0x000001000300780c */ /* 0x000fc60003f44270 */
[----:B------:R-:W-:Y:S01]  /*0f20*/  @P3 FADD R2, R2, R5 ;  /* 0x0000000502023221 */ /* 0x000fe20000000000 */
[----:B------:R-:W-:-:S03]  /*0f30*/  ISETP.GT.AND P3, PT, R3, 0x120, PT ;  /* 0x000001200300780c */ /* 0x000fc60003f64270 */
[----:B------:R-:W-:Y:S01]  /*0f40*/  @P4 FADD R2, R2, R6 ;  /* 0x0000000602024221 */ /* 0x000fe20000000000 */
[----:B------:R-:W-:-:S03]  /*0f50*/  ISETP.GT.AND P4, PT, R3, 0x140, PT ;  /* 0x000001400300780c */ /* 0x000fc60003f84270 */
[----:B------:R-:W-:Y:S01]  /*0f60*/  @P1 FADD R2, R2, R7 ;  /* 0x0000000702021221 */ /* 0x000fe20000000000 */
[----:B------:R-:W-:-:S03]  /*0f70*/  ISETP.GT.AND P1, PT, R3, 0x160, PT ;  /* 0x000001600300780c */ /* 0x000fc60003f24270 */
[----:B--2---:R-:W-:Y:S01]  /*0f80*/  @P2 FADD R2, R2, R8 ;  /* 0x0000000802022221 */ /* 0x004fe20000000000 */
[----:B------:R-:W-:-:S03]  /*0f90*/  ISETP.GT.AND P2, PT, R3, 0x180, PT ;  /* 0x000001800300780c */ /* 0x000fc60003f44270 */
[----:B------:R-:W-:Y:S01]  /*0fa0*/  @P3 FADD R2, R2, R9 ;  /* 0x0000000902023221 */ /* 0x000fe20000000000 */
[----:B------:R-:W-:-:S03]  /*0fb0*/  ISETP.GT.AND P3, PT, R3, 0x1a0, PT ;  /* 0x000001a00300780c */ /* 0x000fc60003f64270 */
[----:B------:R-:W-:Y:S01]  /*0fc0*/  @P4 FADD R2, R2, R10 ;  /* 0x0000000a02024221 */ /* 0x000fe20000000000 */
[----:B------:R-:W-:-:S03]  /*0fd0*/  ISETP.GT.AND P4, PT, R3, 0x1c0, PT ;  /* 0x000001c00300780c */ /* 0x000fc60003f84270 */
[----:B------:R-:W-:Y:S01]  /*0fe0*/  @P1 FADD R2, R2, R11 ;  /* 0x0000000b02021221 */ /* 0x000fe20000000000 */
[----:B------:R-:W-:-:S03]  /*0ff0*/  ISETP.GT.AND P1, PT, R3, 0x1e0, PT ;  /* 0x000001e00300780c */ /* 0x000fc60003f24270 */
[----:B---3--:R-:W-:-:S04]  /*1000*/  @P2 FADD R2, R2, R12 ;  /* 0x0000000c02022221 */ /* 0x008fc80000000000 */
[----:B------:R-:W-:-:S04]  /*1010*/  @P3 FADD R2, R2, R13 ;  /* 0x0000000d02023221 */ /* 0x000fc80000000000 */
[----:B------:R-:W-:-:S04]  /*1020*/  @P4 FADD R2, R2, R14 ;  /* 0x0000000e02024221 */ /* 0x000fc80000000000 */
[----:B------:R-:W-:Y:S01]  /*1030*/  @P1 FADD R2, R2, R15 ;  /* 0x0000000f02021221 */ /* 0x000fe20000000000 */
[----:B------:R-:W-:Y:S06]  /*1040*/  BRA `(.L_x_17) ;  /* 0x0000002c00c07947 */ /* 0x000fec0003800000 */
.L_x_3:
[----:B------:R-:W0:Y:S01]  /*1050*/  S2R R0, SR_TID.X ;  /* 0x0000000000007919 */ /* 0x000e220000002100 */
[----:B------:R-:W1:Y:S01]  /*1060*/  LDC.64 R4, c[0x0][0x380] ;  /* 0x0000e000ff047b82 */ /* 0x000e620000000a00 */
[----:B0-----:R-:W-:-:S05]  /*1070*/  SHF.L.U32 R7, R0, 0x1, RZ ;  /* 0x0000000100077819 */ /* 0x001fca00000006ff */
[----:B-1----:R-:W-:-:S05]  /*1080*/  IMAD.WIDE.U32 R4, R7, 0x4, R4 ;  /* 0x0000000407047825 */ /* 0x002fca00078e0004 */
[----:B------:R-:W2:Y:S04]  /*1090*/  LDG.E.64.CONSTANT R14, desc[UR6][R4.64] ;  /* 0x00000006040e7981 */ /* 0x000ea8000c1e9b00 */
[----:B------:R-:W3:Y:S04]  /*10a0*/  LDG.E.64.CONSTANT R16, desc[UR6][R4.64+0x1000] ;  /* 0x0010000604107981 */ /* 0x000ee8000c1e9b00 */
[----:B------:R-:W4:Y:S04]  /*10b0*/  LDG.E.64.CONSTANT R18, desc[UR6][R4.64+0x2000] ;  /* 0x0020000604127981 */ /* 0x000f28000c1e9b00 */
[----:B------:R-:W5:Y:S04]  /*10c0*/  LDG.E.64.CONSTANT R20, desc[UR6][R4.64+0x3000] ;  /* 0x0030000604147981 */ /* 0x000f68000c1e9b00 */
[----:B------:R-:W5:Y:S04]  /*10d0*/  LDG.E.64.CONSTANT R12, desc[UR6][R4.64+0x4000] ;  /* 0x00400006040c7981 */ /* 0x000f68000c1e9b00 */
[----:B------:R-:W5:Y:S04]  /*10e0*/  LDG.E.64.CONSTANT R10, desc[UR6][R4.64+0x5000] ;  /* 0x00500006040a7981 */ /* 0x000f68000c1e9b00 */
[----:B------:R-:W5:Y:S04]  /*10f0*/  LDG.E.64.CONSTANT R6, desc[UR6][R4.64+0x6000] ;  /* 0x0060000604067981 */ /* 0x000f68000c1e9b00 */
[----:B------:R-:W5:Y:S01]  /*1100*/  LDG.E.64.CONSTANT R8, desc[UR6][R4.64+0x7000] ;  /* 0x0070000604087981 */ /* 0x000f62000c1e9b00 */
[----:B------:R-:W-:Y:S01]  /*1110*/  ISETP.GE.U32.AND P0, PT, R3, 0x4000, PT ;  /* 0x000040000300780c */ /* 0x000fe20003f06070 */
[----:B--2---:R-:W-:Y:S01]  /*1120*/  FADD R14, R14, R15 ;  /* 0x0000000f0e0e7221 */ /* 0x004fe20000000000 */
[----:B---3--:R-:W-:Y:S01]  /*1130*/  FADD R17, R16, R17 ;  /* 0x0000001110117221 */ /* 0x008fe20000000000 */
[----:B----4-:R-:W-:-:S03]  /*1140*/  FADD R18, R18, R19 ;  /* 0x0000001312127221 */ /* 0x010fc60000000000 */
[----:B------:R-:W-:Y:S01]  /*1150*/  FADD R14, R14, R17 ;  /* 0x000000110e0e7221 */ /* 0x000fe20000000000 */
[----:B-----5:R-:W-:Y:S01]  /*1160*/  FADD R21, R20, R21 ;  /* 0x0000001514157221 */ /* 0x020fe20000000000 */
[----:B------:R-:W-:Y:S02]  /*1170*/  HFMA2 R20, -RZ, RZ, 0, 0.0078125 ;  /* 0x00002000ff147431 */ /* 0x000fe400000001ff */
[----:B------:R-:W-:Y:S01]  /*1180*/  FADD R12, R12, R13 ;  /* 0x0000000d0c0c7221 */ /* 0x000fe20000000000 */
[----:B------:R-:W-:Y:S01]  /*1190*/  FADD R21, R18, R21 ;  /* 0x0000001512157221 */ /* 0x000fe20000000000 */
[----:B------:R-:W-:-:S03]  /*11a0*/  FADD R11, R10, R11 ;  /* 0x0000000b0a0b7221 */ /* 0x000fc60000000000 */
[----:B------:R-:W-:Y:S01]  /*11b0*/  FADD R14, R14, R21 ;  /* 0x000000150e0e7221 */ /* 0x000fe20000000000 */
[----:B------:R-:W-:Y:S01]  /*11c0*/  FADD R6, R6, R7 ;  /* 0x0000000706067221 */ /* 0x000fe20000000000 */
[----:B------:R-:W-:Y:S01]  /*11d0*/  FADD R11, R12, R11 ;  /* 0x0000000b0c0b7221 */ /* 0x000fe20000000000 */
[----:B------:R-:W-:-:S04]  /*11e0*/  FADD R9, R8, R9 ;  /* 0x0000000908097221 */ /* 0x000fc80000000000 */
[----:B------:R-:W-:-:S04]  /*11f0*/  FADD R6, R6, R9 ;  /* 0x0000000906067221 */ /* 0x000fc80000000000 */
[----:B------:R-:W-:-:S04]  /*1200*/  FADD R11, R11, R6 ;  /* 0x000000060b0b7221 */ /* 0x000fc80000000000 */
[----:B------:R-:W-:Y:S01]  /*1210*/  FADD R2, R14, R11 ;  /* 0x0000000b0e027221 */ /* 0x000fe20000000000 */
[----:B------:R-:W-:Y:S06]  /*1220*/  @!P0 BRA `(.L_x_18) ;  /* 0x00000000008c8947 */ /* 0x000fec0003800000 */
[----:B------:R-:W0:Y:S01]  /*1230*/  LDC R24, c[0x0][0x390] ;  /* 0x0000e400ff187b82 */ /* 0x000e220000000800 */
[----:B------:R-:W-:Y:S02]  /*1240*/  IADD3 R21, PT, PT, R3, -0x2000, RZ ;  /* 0xffffe00003157810 */ /* 0x000fe40007ffe0ff */
[----:B------:R-:W-:-:S07]  /*1250*/  MOV R20, 0x2000 ;  /* 0x0000200000147802 */ /* 0x000fce0000000f00 */
.L_x_20:
[----:B------:R-:W-:-:S05]  /*1260*/  IMAD.WIDE R26, R20, 0x4, R4 ;  /* 0x00000004141a7825 */ /* 0x000fca00078e0204 */
[----:B------:R-:W2:Y:S04]  /*1270*/  LDG.E.64.CONSTANT R14, desc[UR6][R26.64+0x6000] ;  /* 0x006000061a0e7981 */ /* 0x000ea8000c1e9b00 */
[----:B------:R-:W2:Y:S04]  /*1280*/  LDG.E.64.CONSTANT R6, desc[UR6][R26.64+0x7000] ;  /* 0x007000061a067981 */ /* 0x000ea8000c1e9b00 */
[----:B------:R-:W3:Y:S04]  /*1290*/  LDG.E.64.CONSTANT R22, desc[UR6][R26.64] ;  /* 0x000000061a167981 */ /* 0x000ee8000c1e9b00 */
[----:B------:R-:W4:Y:S04]  /*12a0*/  LDG.E.64.CONSTANT R18, desc[UR6][R26.64+0x1000] ;  /* 0x001000061a127981 */ /* 0x000f28000c1e9b00 */
[----:B------:R-:W5:Y:S04]  /*12b0*/  LDG.E.64.CONSTANT R16, desc[UR6][R26.64+0x2000] ;  /* 0x002000061a107981 */ /* 0x000f68000c1e9b00 */
[----:B------:R-:W5:Y:S04]  /*12c0*/  LDG.E.64.CONSTANT R12, desc[UR6][R26.64+0x3000] ;  /* 0x003000061a0c7981 */ /* 0x000f68000c1e9b00 */
[----:B------:R-:W5:Y:S04]  /*12d0*/  LDG.E.64.CONSTANT R10, desc[UR6][R26.64+0x4000] ;  /* 0x004000061a0a7981 */ /* 0x000f68000c1e9b00 */
[----:B------:R-:W5:Y:S01]  /*12e0*/  LDG.E.64.CONSTANT R8, desc[UR6][R26.64+0x5000] ;  /* 0x005000061a087981 */ /* 0x000f62000c1e9b00 */
[----:B0-----:R-:W-:Y:S01]  /*12f0*/  MOV R3, R24 ;  /* 0x0000001800037202 */ /* 0x001fe20000000f00 */
[----:B--2---:R-:W-:-:S03]  /*1300*/  FADD R15, R15, R6 ;  /* 0x000000060f0f7221 */ /* 0x004fc60000000000 */
[----:B------:R-:W-:Y:S01]  /*1310*/  IADD3 R6, PT, PT, -R20, R3, RZ ;  /* 0x0000000314067210 */ /* 0x000fe20007ffe1ff */
[----:B---3--:R-:W-:-:S03]  /*1320*/  FADD R2, R22, R2 ;  /* 0x0000000216027221 */ /* 0x008fc60000000000 */
[----:B------:R-:W-:Y:S01]  /*1330*/  ISETP.GE.AND P0, PT, R6, 0x2000, PT ;  /* 0x000020000600780c */ /* 0x000fe20003f06270 */
[----:B----4-:R-:W-:Y:S01]  /*1340*/  FADD R23, R23, R18 ;  /* 0x0000001217177221 */ /* 0x010fe20000000000 */
[----:B-----5:R-:W-:Y:S01]  /*1350*/  FADD R18, R19, R16 ;  /* 0x0000001013127221 */ /* 0x020fe20000000000 */
[----:B------:R-:W-:Y:S01]  /*1360*/  FADD R17, R17, R12 ;  /* 0x0000000c11117221 */ /* 0x000fe20000000000 */
[----:B------:R-:W-:Y:S01]  /*1370*/  FADD R12, R13, R10 ;  /* 0x0000000a0d0c7221 */ /* 0x000fe20000000000 */
[----:B------:R-:W-:Y:S01]  /*1380*/  FADD R11, R11, R8 ;  /* 0x000000080b0b7221 */ /* 0x000fe20000000000 */
[----:B------:R-:W-:Y:S01]  /*1390*/  FADD R8, R9, R14 ;  /* 0x0000000e09087221 */ /* 0x000fe20000000000 */
[----:B------:R-:W-:Y:S01]  /*13a0*/  FADD R2, R2, R23 ;  /* 0x0000001702027221 */ /* 0x000fe20000000000 */
[----:B------:R-:W-:Y:S01]  /*13b0*/  FADD R17, R18, R17 ;  /* 0x0000001112117221 */ /* 0x000fe20000000000 */
[----:B------:R-:W-:Y:S01]  /*13c0*/  FADD R11, R12, R11 ;  /* 0x0000000b0c0b7221 */ /* 0x000fe20000000000 */
[----:B------:R-:W-:-:S02]  /*13d0*/  FADD R8, R8, R15 ;  /* 0x0000000f08087221 */ /* 0x000fc40000000000 */
[----:B------:R-:W-:Y:S02]  /*13e0*/  FADD R2, R2, R17 ;  /* 0x0000001102027221 */ /* 0x000fe40000000000 */
[----:B------:R-:W-:-:S04]  /*13f0*/  FADD R11, R11, R8 ;  /* 0x000000080b0b7221 */ /* 0x000fc80000000000 */
[----:B------:R-:W-:-:S04]  /*1400*/  FADD R11, R2, R11 ;  /* 0x0000000b020b7221 */ /* 0x000fc80000000000 */
[----:B------:R-:W-:Y:S01]  /*1410*/  FADD R2, R7, R11 ;  /* 0x0000000b07027221 */ /* 0x000fe20000000000 */
[----:B------:R-:W-:Y:S06]  /*1420*/  @!P0 BRA `(.L_x_19) ;  /* 0x0000000800308947 */ /* 0x000fec0003800000 */
[----:B------:R-:W-:-:S04]  /*1430*/  IADD3 R20, PT, PT, R20, 0x2000, RZ ;  /* 0x0000200014147810 */ /* 0x000fc80007ffe0ff */
[----:B------:R-:W-:-:S13]  /*1440*/  ISETP.GT.AND P0, PT, R20, R21, PT ;  /* 0x000000151400720c */ /* 0x000fda0003f04270 */
[----:B------:R-:W-:Y:S05]  /*1450*/  @!P0 BRA `(.L_x_20) ;  /* 0xfffffffc00808947 */ /* 0x000fea000383ffff */
.L_x_18:
[----:B------:R-:W-:-:S13]  /*1460*/  ISETP.GE.AND P0, PT, R20, R3, PT ;  /* 0x000000031400720c */ /* 0x000fda0003f06270 */
[----:B------:R-:W-:Y:S05]  /*1470*/  @P0 BRA `(.L_x_19) ;  /* 0x00000008001c0947 */ /* 0x000fea0003800000 */
[----:B------:R-:W-:Y:S01]  /*1480*/  IADD3 R11, PT, PT, -R20, R3, RZ ;  /* 0x00000003140b7210 */ /* 0x000fe20007ffe1ff */
[----:B------:R-:W-:Y:S03]  /*1490*/  BSSY.RECONVERGENT B1, `(.L_x_19) ;  /* 0x0000085000017945 */ /* 0x000fe60003800200 */
[----:B------:R-:W-:-:S13]  /*14a0*/  ISETP.GE.AND P0, PT, R0, R11, PT ;  /* 0x0000000b0000720c */ /* 0x000fda0003f06270 */
[----:B------:R-:W-:Y:S05]  /*14b0*/  @P0 BRA `(.L_x_21) ;  /* 0x0000000800080947 */ /* 0x000fea0003800000 */
[-C--:B------:R-:W-:Y:S01]  /*14c0*/  LOP3.LUT R4, RZ, R0.reuse, RZ, 0x33, !PT ;  /* 0x00000000ff047212 */ /* 0x080fe200078e33ff */
[----:B------:R-:W-:Y:S01]  /*14d0*/  BSSY.RECONVERGENT B2, `(.L_x_22) ;  /* 0x0000015000027945 */ /* 0x000fe20003800200 */
[----:B------:R-:W-:Y:S02]  /*14e0*/  MOV R10, R0 ;  /* 0x00000000000a7202 */ /* 0x000fe40000000f00 */
[----:B------:R-:W-:-:S04]  /*14f0*/  IADD3 R3, PT, PT, -R20, R3, R4 ;  /* 0x0000000314037210 */ /* 0x000fc80007ffe104 */
[C---:B------:R-:W-:Y:S02]  /*1500*/  LOP3.LUT R4, R3.reuse, 0x600, RZ, 0xc0, !PT ;  /* 0x0000060003047812 */ /* 0x040fe400078ec0ff */
[----:B------:R-:W-:Y:S02]  /*1510*/  ISETP.GE.U32.AND P1, PT, R3, 0x600, PT ;  /* 0x000006000300780c */ /* 0x000fe40003f26070 */
[----:B------:R-:W-:-:S13]  /*1520*/  ISETP.NE.AND P0, PT, R4, 0x600, PT ;  /* 0x000006000400780c */ /* 0x000fda0003f05270 */
[----:B------:R-:W-:Y:S05]  /*1530*/  @!P0 BRA `(.L_x_23) ;  /* 0x0000000000388947 */ /* 0x000fea0003800000 */
[----:B------:R-:W0:Y:S01]  /*1540*/  LDC.64 R6, c[0x0][0x380] ;  /* 0x0000e000ff067b82 */ /* 0x000e220000000a00 */
[----:B------:R-:W-:Y:S02]  /*1550*/  LEA.HI R3, R3, 0x1, RZ, 0x17 ;  /* 0x0000000103037811 */ /* 0x000fe400078fb8ff */
[----:B------:R-:W-:Y:S02]  /*1560*/  IADD3 R9, PT, PT, R0, R20, RZ ;  /* 0x0000001400097210 */ /* 0x000fe40007ffe0ff */
[----:B------:R-:W-:Y:S02]  /*1570*/  LOP3.LUT R3, R3, 0x3, RZ, 0xc0, !PT ;  /* 0x0000000303037812 */ /* 0x000fe400078ec0ff */
[----:B------:R-:W-:Y:S02]  /*1580*/  MOV R10, R0 ;  /* 0x00000000000a7202 */ /* 0x000fe40000000f00 */
[----:B------:R-:W-:-:S07]  /*1590*/  IADD3 R3, PT, PT, -R3, RZ, RZ ;  /* 0x000000ff03037210 */ /* 0x000fce0007ffe1ff */
.L_x_24:
[----:B0-----:R-:W-:-:S06]  /*15a0*/  IMAD.WIDE.U32 R4, R9, 0x4, R6 ;  /* 0x0000000409047825 */ /* 0x001fcc00078e0006 */
[----:B------:R-:W2:Y:S01]  /*15b0*/  LDG.E.CONSTANT R5, desc[UR6][R4.64] ;  /* 0x0000000604057981 */ /* 0x000ea2000c1e9900 */
[----:B------:R-:W-:Y:S02]  /*15c0*/  IADD3 R3, PT, PT, R3, 0x1, RZ ;  /* 0x0000000103037810 */ /* 0x000fe40007ffe0ff */
[----:B------:R-:W-:Y:S02]  /*15d0*/  IADD3 R10, PT, PT, R10, 0x200, RZ ;  /* 0x000002000a0a7810 */ /* 0x000fe40007ffe0ff */
[----:B------:R-:W-:Y:S02]  /*15e0*/  ISETP.NE.AND P0, PT, R3, RZ, PT ;  /* 0x000000ff0300720c */ /* 0x000fe40003f05270 */
[----:B------:R-:W-:Y:S01]  /*15f0*/  IADD3 R9, PT, PT, R9, 0x200, RZ ;  /* 0x0000020009097810 */ /* 0x000fe20007ffe0ff */
[----:B--2---:R-:W-:-:S10]  /*1600*/  FADD R2, R5, R2 ;  /* 0x0000000205027221 */ /* 0x004fd40000000000 */
[----:B------:R-:W-:Y:S05]  /*1610*/  @P0 BRA `(.L_x_24) ;  /* 0xfffffffc00e00947 */ /* 0x000fea000383ffff */
.L_x_23:
[----:B------:R-:W-:Y:S05]  /*1620*/  BSYNC.RECONVERGENT B2 ;  /* 0x0000000000027941 */ /* 0x000fea0003800200 */
.L_x_22:
[----:B------:R-:W-:Y:S05]  /*1630*/  @!P1 BRA `(.L_x_21) ;  /* 0x0000000400a89947 */ /* 0x000fea0003800000 */
[----:B------:R-:W0:Y:S01]  /*1640*/  LDCU.64 UR4, c[0x0][0x380] ;  /* 0x00007000ff0477ac */ /* 0x000e220008000a00 */
[----:B------:R-:W-:Y:S01]  /*1650*/  IADD3 R5, PT, PT, R11, -R10, RZ ;  /* 0x8000000a0b057210 */ /* 0x000fe20007ffe0ff */
[----:B------:R-:W-:Y:S01]  /*1660*/  BSSY.RECONVERGENT B2, `(.L_x_25) ;  /* 0x000003b000027945 */ /* 0x000fe20003800200 */
[----:B------:R-:W-:Y:S02]  /*1670*/  IADD3 R3, P0, PT, R10, R20, RZ ;  /* 0x000000140a037210 */ /* 0x000fe40007f1e0ff */
[----:B------:R-:W-:Y:S02]  /*1680*/  ISETP.GT.AND P1, PT, R5, 0x1800, PT ;  /* 0x000018000500780c */ /* 0x000fe40003f24270 */
[----:B------:R-:W-:Y:S02]  /*1690*/  IADD3.X R6, PT, PT, RZ, RZ, RZ, P0, !PT ;  /* 0x000000ffff067210 */ /* 0x000fe400007fe4ff */
[----:B0-----:R-:W-:-:S04]  /*16a0*/  LEA R4, P0, R3, UR4, 0x2 ;  /* 0x0000000403047c11 */ /* 0x001fc8000f8010ff */
[----:B------:R-:W-:Y:S02]  /*16b0*/  LEA.HI.X R3, R3, UR5, R6, 0x2, P0 ;  /* 0x0000000503037c11 */ /* 0x000fe400080f1406 */
[----:B------:R-:W-:-:S04]  /*16c0*/  IADD3 R4, P0, PT, R4, 0x1000, RZ ;  /* 0x0000100004047810 */ /* 0x000fc80007f1e0ff */
[----:B------:R-:W-:Y:S02]  /*16d0*/  IADD3.X R5, PT, PT, RZ, R3, RZ, P0, !PT ;  /* 0x00000003ff057210 */ /* 0x000fe400007fe4ff */
[----:B------:R-:W-:Y:S02]  /*16e0*/  PLOP3.LUT P0, PT, PT, PT, PT, 0x80, 0x8 ;  /* 0x000000000008781c */ /* 0x000fe40003f0f070 */
[----:B------:R-:W-:Y:S01]  /*16f0*/  IADD3 R3, PT, PT, R10, R20, RZ ;  /* 0x000000140a037210 */ /* 0x000fe20007ffe0ff */
[----:B------:R-:W-:Y:S10]  /*1700*/  @!P1 BRA `(.L_x_26) ;  /* 0x0000000000c09947 */ /* 0x000ff40003800000 */
[----:B------:R-:W-:Y:S02]  /*1710*/  PLOP3.LUT P0, PT, PT, PT, PT, 0x8, 0x80 ;  /* 0x000000000080781c */ /* 0x000fe40003f0e170 */
[----:B------:R-:W-:-:S11]  /*1720*/  IADD3 R13, PT, PT, R11, -0x1800, RZ ;  /* 0xffffe8000b0d7810 */ /* 0x000fd60007ffe0ff */
.L_x_27:
[----:B------:R-:W0:Y:S01]  /*1730*/  LDC.64 R6, c[0x0][0x380] ;  /* 0x0000e000ff067b82 */ /* 0x000e220000000a00 */
[----:B------:R-:W2:Y:S01]  /*1740*/  LDG.E.CONSTANT R12, desc[UR6][R4.64+-0x800] ;  /* 0xfff80006040c7981 */ /* 0x000ea2000c1e9900 */
[----:B------:R-:W-:-:S03]  /*1750*/  IADD3 R25, PT, PT, R3, 0x800, RZ ;  /* 0x0000080003197810 */ /* 0x000fc60007ffe0ff */
[----:B------:R-:W3:Y:S04]  /*1760*/  LDG.E.CONSTANT R20, desc[UR6][R4.64] ;  /* 0x0000000604147981 */ /* 0x000ee8000c1e9900 */
[----:B------:R-:W4:Y:S01]  /*1770*/  LDG.E.CONSTANT R19, desc[UR6][R4.64+0x800] ;  /* 0x0008000604137981 */ /* 0x000f22000c1e9900 */
[----:B------:R-:W-:-:S03]  /*1780*/  IADD3 R9, PT, PT, R3, 0x1000, RZ ;  /* 0x0000100003097810 */ /* 0x000fc60007ffe0ff */
[----:B------:R-:W5:Y:S04]  /*1790*/  LDG.E.CONSTANT R17, desc[UR6][R4.64+0x1800] ;  /* 0x0018000604117981 */ /* 0x000f68000c1e9900 */
[----:B------:R-:W5:Y:S01]  /*17a0*/  LDG.E.CONSTANT R16, desc[UR6][R4.64+0x2000] ;  /* 0x0020000604107981 */ /* 0x000f62000c1e9900 */
[----:B------:R-:W-:-:S03]  /*17b0*/  IADD3 R23, PT, PT, R3, 0x1800, RZ ;  /* 0x0000180003177810 */ /* 0x000fc60007ffe0ff */
[----:B------:R-:W5:Y:S01]  /*17c0*/  LDG.E.CONSTANT R22, desc[UR6][R4.64+0x3800] ;  /* 0x0038000604167981 */ /* 0x000f62000c1e9900 */
[----:B0-----:R-:W-:-:S03]  /*17d0*/  IMAD.WIDE.U32 R14, R3, 0x4, R6 ;  /* 0x00000004030e7825 */ /* 0x001fc600078e0006 */
[----:B------:R-:W5:Y:S04]  /*17e0*/  LDG.E.CONSTANT R21, desc[UR6][R4.64+0x4000] ;  /* 0x0040000604157981 */ /* 0x000f68000c1e9900 */
[----:B------:R-:W5:Y:S04]  /*17f0*/  LDG.E.CONSTANT R26, desc[UR6][R4.64+0x6000] ;  /* 0x00600006041a7981 */ /* 0x000f68000c1e9900 */
[----:B------:R-:W2:Y:S01]  /*1800*/  LDG.E.CONSTANT R15, desc[UR6][R14.64] ;  /* 0x000000060e0f7981 */ /* 0x000ea2000c1e9900 */
[----:B------:R-:W-:-:S05]  /*1810*/  IMAD.WIDE.U32 R24, R25, 0x4, R6 ;  /* 0x0000000419187825 */ /* 0x000fca00078e0006 */
[----:B------:R-:W5:Y:S01]  /*1820*/  LDG.E.CONSTANT R18, desc[UR6][R24.64] ;  /* 0x0000000618127981 */ /* 0x000f62000c1e9900 */
[----:B------:R-:W-:-:S03]  /*1830*/  IMAD.WIDE.U32 R8, R9, 0x4, R6 ;  /* 0x0000000409087825 */ /* 0x000fc600078e0006 */
[----:B------:R-:W5:Y:S04]  /*1840*/  LDG.E.CONSTANT R14, desc[UR6][R4.64+0x2800] ;  /* 0x00280006040e7981 */ /* 0x000f68000c1e9900 */
[----:B------:R-:W5:Y:S01]  /*1850*/  LDG.E.CONSTANT R8, desc[UR6][R8.64] ;  /* 0x0000000608087981 */ /* 0x000f62000c1e9900 */
[----:B------:R-:W-:-:S03]  /*1860*/  IMAD.WIDE.U32 R6, R23, 0x4, R6 ;  /* 0x0000000417067825 */ /* 0x000fc600078e0006 */
[----:B------:R-:W5:Y:S04]  /*1870*/  LDG.E.CONSTANT R23, desc[UR6][R4.64+0x4800] ;  /* 0x0048000604177981 */ /* 0x000f68000c1e9900 */
[----:B------:R-:W5:Y:S04]  /*1880*/  LDG.E.CONSTANT R6, desc[UR6][R6.64] ;  /* 0x0000000606067981 */ /* 0x000f68000c1e9900 */
[----:B------:R-:W5:Y:S04]  /*1890*/  LDG.E.CONSTANT R24, desc[UR6][R4.64+0x5800] ;  /* 0x0058000604187981 */ /* 0x000f68000c1e9900 */
[----:B------:R0:W5:Y:S01]  /*18a0*/  LDG.E.CONSTANT R25, desc[UR6][R4.64+0x6800] ;  /* 0x0068000604197981 */ /* 0x000162000c1e9900 */
[----:B------:R-:W-:-:S04]  /*18b0*/  IADD3 R10, PT, PT, R10, 0x2000, RZ ;  /* 0x000020000a0a7810 */ /* 0x000fc80007ffe0ff */
[----:B------:R-:W-:Y:S02]  /*18c0*/  ISETP.GE.AND P1, PT, R10, R13, PT ;  /* 0x0000000d0a00720c */ /* 0x000fe40003f26270 */
[----:B0-----:R-:W-:Y:S02]  /*18d0*/  IADD3 R4, P2, PT, R4, 0x8000, RZ ;  /* 0x0000800004047810 */ /* 0x001fe40007f5e0ff */
[----:B------:R-:W-:Y:S02]  /*18e0*/  IADD3 R3, PT, PT, R3, 0x2000, RZ ;  /* 0x0000200003037810 */ /* 0x000fe40007ffe0ff */
[----:B------:R-:W-:Y:S01]  /*18f0*/  IADD3.X R5, PT, PT, RZ, R5, RZ, P2, !PT ;  /* 0x00000005ff057210 */ /* 0x000fe200017fe4ff */
[----:B--2---:R-:W-:-:S04]  /*1900*/  FADD R15, R15, R2 ;  /* 0x000000020f0f7221 */ /* 0x004fc80000000000 */
[----:B------:R-:W-:-:S04]  /*1910*/  FADD R15, R15, R12 ;  /* 0x0000000c0f0f7221 */ /* 0x000fc80000000000 */
[----:B---3--:R-:W-:-:S04]  /*1920*/  FADD R20, R15, R20 ;  /* 0x000000140f147221 */ /* 0x008fc80000000000 */
[----:B----4-:R-:W-:-:S04]  /*1930*/  FADD R19, R20, R19 ;  /* 0x0000001314137221 */ /* 0x010fc80000000000 */
[----:B-----5:R-:W-:-:S04]  /*1940*/  FADD R18, R19, R18 ;  /* 0x0000001213127221 */ /* 0x020fc80000000000 */
        /* <DEDUP_REMOVED lines=12> */
.L_x_26:
[----:B------:R-:W-:Y:S05]  /*1a10*/  BSYNC.RECONVERGENT B2 ;  /* 0x0000000000027941 */ /* 0x000fea0003800200 */
.L_x_25:
[----:B------:R-:W-:Y:S01]  /*1a20*/  IADD3 R6, PT, PT, R11, -R10, RZ ;  /* 0x8000000a0b067210 */ /* 0x000fe20007ffe0ff */
[----:B------:R-:W-:Y:S03]  /*1a30*/  BSSY.RECONVERGENT B2, `(.L_x_28) ;  /* 0x000001e000027945 */ /* 0x000fe60003800200 */
[----:B------:R-:W-:-:S13]  /*1a40*/  ISETP.GT.AND P1, PT, R6, 0x800, PT ;  /* 0x000008000600780c */ /* 0x000fda0003f24270 */
[----:B------:R-:W-:Y:S05]  /*1a50*/  @!P1 BRA `(.L_x_29) ;  /* 0x00000000006c9947 */ /* 0x000fea0003800000 */
[----:B------:R-:W0:Y:S01]  /*1a60*/  LDC.64 R8, c[0x0][0x380] ;  /* 0x0000e000ff087b82 */ /* 0x000e220000000a00 */
[----:B------:R-:W2:Y:S01]  /*1a70*/  LDG.E.CONSTANT R13, desc[UR6][R4.64+-0x800] ;  /* 0xfff80006040d7981 */ /* 0x000ea2000c1e9900 */
[----:B------:R-:W-:-:S03]  /*1a80*/  IADD3 R17, PT, PT, R3, 0x800, RZ ;  /* 0x0000080003117810 */ /* 0x000fc60007ffe0ff */
[----:B------:R-:W3:Y:S04]  /*1a90*/  LDG.E.CONSTANT R15, desc[UR6][R4.64] ;  /* 0x00000006040f7981 */ /* 0x000ee8000c1e9900 */
[----:B------:R-:W4:Y:S04]  /*1aa0*/  LDG.E.CONSTANT R19, desc[UR6][R4.64+0x1800] ;  /* 0x0018000604137981 */ /* 0x000f28000c1e9900 */
[----:B------:R-:W5:Y:S04]  /*1ab0*/  LDG.E.CONSTANT R21, desc[UR6][R4.64+0x2000] ;  /* 0x0020000604157981 */ /* 0x000f68000c1e9900 */
[----:B------:R-:W5:Y:S01]  /*1ac0*/  LDG.E.CONSTANT R23, desc[UR6][R4.64+0x2800] ;  /* 0x0028000604177981 */ /* 0x000f62000c1e9900 */
[----:B0-----:R-:W-:-:S06]  /*1ad0*/  IMAD.WIDE.U32 R6, R3, 0x4, R8 ;  /* 0x0000000403067825 */ /* 0x001fcc00078e0008 */
[----:B------:R0:W2:Y:S01]  /*1ae0*/  LDG.E.CONSTANT R7, desc[UR6][R6.64] ;  /* 0x0000000606077981 */ /* 0x0000a2000c1e9900 */
[----:B------:R-:W-:-:S03]  /*1af0*/  IMAD.WIDE.U32 R8, R17, 0x4, R8 ;  /* 0x0000000411087825 */ /* 0x000fc600078e0008 */
[----:B------:R1:W4:Y:S04]  /*1b00*/  LDG.E.CONSTANT R17, desc[UR6][R4.64+0x800] ;  /* 0x0008000604117981 */ /* 0x000328000c1e9900 */
[----:B------:R-:W5:Y:S01]  /*1b10*/  LDG.E.CONSTANT R9, desc[UR6][R8.64] ;  /* 0x0000000608097981 */ /* 0x000f62000c1e9900 */
[----:B0-----:R-:W-:Y:S02]  /*1b20*/  IADD3 R6, P1, PT, R4, 0x4000, RZ ;  /* 0x0000400004067810 */ /* 0x001fe40007f3e0ff */
[----:B------:R-:W-:Y:S02]  /*1b30*/  PLOP3.LUT P0, PT, PT, PT, PT, 0x8, 0x80 ;  /* 0x000000000080781c */ /* 0x000fe40003f0e170 */
[----:B------:R-:W-:Y:S02]  /*1b40*/  IADD3 R10, PT, PT, R10, 0x1000, RZ ;  /* 0x000010000a0a7810 */ /* 0x000fe40007ffe0ff */
[----:B------:R-:W-:-:S02]  /*1b50*/  IADD3 R3, PT, PT, R3, 0x1000, RZ ;  /* 0x0000100003037810 */ /* 0x000fc40007ffe0ff */
[----:B-1----:R-:W-:Y:S01]  /*1b60*/  MOV R4, R6 ;  /* 0x0000000600047202 */ /* 0x002fe20000000f00 */
[----:B--2---:R-:W-:-:S04]  /*1b70*/  FADD R2, R2, R7 ;  /* 0x0000000702027221 */ /* 0x004fc80000000000 */
[----:B------:R-:W-:-:S04]  /*1b80*/  FADD R2, R2, R13 ;  /* 0x0000000d02027221 */ /* 0x000fc80000000000 */
[----:B---3--:R-:W-:-:S04]  /*1b90*/  FADD R2, R2, R15 ;  /* 0x0000000f02027221 */ /* 0x008fc80000000000 */
[----:B----4-:R-:W-:-:S04]  /*1ba0*/  FADD R2, R2, R17 ;  /* 0x0000001102027221 */ /* 0x010fc80000000000 */
[----:B-----5:R-:W-:-:S04]  /*1bb0*/  FADD R2, R2, R9 ;  /* 0x0000000902027221 */ /* 0x020fc80000000000 */
[----:B------:R-:W-:Y:S01]  /*1bc0*/  FADD R2, R2, R19 ;  /* 0x0000001302027221 */ /* 0x000fe20000000000 */
[----:B------:R-:W-:-:S03]  /*1bd0*/  IADD3.X R7, PT, PT, RZ, R5, RZ, P1, !PT ;  /* 0x00000005ff077210 */ /* 0x000fc60000ffe4ff */
[----:B------:R-:W-:Y:S01]  /*1be0*/  FADD R2, R2, R21 ;  /* 0x0000001502027221 */ /* 0x000fe20000000000 */
[----:B------:R-:W-:-:S03]  /*1bf0*/  MOV R5, R7 ;  /* 0x0000000700057202 */ /* 0x000fc60000000f00 */
[----:B------:R-:W-:-:S07]  /*1c00*/  FADD R2, R2, R23 ;  /* 0x0000001702027221 */ /* 0x000fce0000000000 */
.L_x_29:
[----:B------:R-:W-:Y:S05]  /*1c10*/  BSYNC.RECONVERGENT B2 ;  /* 0x0000000000027941 */ /* 0x000fea0003800200 */
.L_x_28:
[----:B------:R-:W-:-:S13]  /*1c20*/  ISETP.LT.OR P0, PT, R10, R11, P0 ;  /* 0x0000000b0a00720c */ /* 0x000fda0000701670 */
[----:B------:R-:W-:Y:S05]  /*1c30*/  @!P0 BRA `(.L_x_21) ;  /* 0x0000000000288947 */ /* 0x000fea0003800000 */
[----:B------:R-:W0:Y:S01]  /*1c40*/  LDC.64 R6, c[0x0][0x380] ;  /* 0x0000e000ff067b82 */ /* 0x000e220000000a00 */
[----:B------:R-:W2:Y:S04]  /*1c50*/  LDG.E.CONSTANT R9, desc[UR6][R4.64] ;  /* 0x0000000604097981 */ /* 0x000ea8000c1e9900 */
[----:B------:R-:W3:Y:S01]  /*1c60*/  LDG.E.CONSTANT R11, desc[UR6][R4.64+0x800] ;  /* 0x00080006040b7981 */ /* 0x000ee2000c1e9900 */
[----:B0-----:R-:W-:-:S03]  /*1c70*/  IMAD.WIDE.U32 R6, R3, 0x4, R6 ;  /* 0x0000000403067825 */ /* 0x001fc600078e0006 */
[----:B------:R-:W4:Y:S04]  /*1c80*/  LDG.E.CONSTANT R3, desc[UR6][R4.64+-0x800] ;  /* 0xfff8000604037981 */ /* 0x000f28000c1e9900 */
[----:B------:R-:W5:Y:S02]  /*1c90*/  LDG.E.CONSTANT R7, desc[UR6][R6.64] ;  /* 0x0000000606077981 */ /* 0x000f64000c1e9900 */
[----:B-----5:R-:W-:-:S04]  /*1ca0*/  FADD R2, R2, R7 ;  /* 0x0000000702027221 */ /* 0x020fc80000000000 */
[----:B----4-:R-:W-:-:S04]  /*1cb0*/  FADD R2, R2, R3 ;  /* 0x0000000302027221 */ /* 0x010fc80000000000 */
[----:B--2---:R-:W-:-:S04]  /*1cc0*/  FADD R2, R2, R9 ;  /* 0x0000000902027221 */ /* 0x004fc80000000000 */
[----:B---3--:R-:W-:-:S07]  /*1cd0*/  FADD R2, R2, R11 ;  /* 0x0000000b02027221 */ /* 0x008fce0000000000 */
.L_x_21:
[----:B------:R-:W-:Y:S05]  /*1ce0*/  BSYNC.RECONVERGENT B1 ;  /* 0x0000000000017941 */ /* 0x000fea0003800200 */
.L_x_19:
[----:B------:R-:W0:Y:S01]  /*1cf0*/  SHFL.DOWN P0, R3, R2, 0x1, 0x1f ;  /* 0x08201f0002037f89 */ /* 0x000e220000000000 */
[----:B------:R-:W1:Y:S01]  /*1d00*/  S2R R7, SR_LANEID ;  /* 0x0000000000077919 */ /* 0x000e620000000000 */
[----:B0-----:R-:W-:-:S05]  /*1d10*/  @P0 FADD R3, R3, R2 ;  /* 0x0000000203030221 */ /* 0x001fca0000000000 */
[----:B------:R-:W0:Y:S01]  /*1d20*/  SHFL.DOWN P0, R4, R3, 0x2, 0x1f ;  /* 0x08401f0003047f89 */ /* 0x000e220000000000 */
[----:B-1----:R-:W-:-:S13]  /*1d30*/  ISETP.NE.AND P1, PT, R7, RZ, PT ;  /* 0x000000ff0700720c */ /* 0x002fda0003f25270 */
        /* <DEDUP_REMOVED lines=17> */
[----:B------:R-:W0:Y:S01]  /*1e50*/  S2UR UR5, SR_CgaCtaId ;  /* 0x00000000000579c3 */ /* 0x000e220000008800 */
[----:B------:R-:W-:Y:S02]  /*1e60*/  UMOV UR4, 0x400 ;  /* 0x0000040000047882 */ /* 0x000fe40000000000 */
[----:B0-----:R-:W-:-:S09]  /*1e70*/  ULEA UR4, UR5, UR4, 0x18 ;  /* 0x0000000405047291 */ /* 0x001fd2000f8ec0ff */
[----:B------:R-:W0:Y:S04]  /*1e80*/  LDS.128 R4, [UR4+0x10] ;  /* 0x00001004ff047984 */ /* 0x000e280008000c00 */
[----:B------:R-:W1:Y:S04]  /*1e90*/  LDS.128 R12, [UR4+0x20] ;  /* 0x00002004ff0c7984 */ /* 0x000e680008000c00 */
[----:B------:R-:W2:Y:S04]  /*1ea0*/  LDS.128 R8, [UR4+0x30] ;  /* 0x00003004ff087984 */ /* 0x000ea80008000c00 */
[----:B------:R-:W4:Y:S01]  /*1eb0*/  LDS.128 R16, [UR4+0x40] ;  /* 0x00004004ff107984 */ /* 0x000f220008000c00 */
[----:B0-----:R-:W-:-:S04]  /*1ec0*/  FADD R5, R2, R5 ;  /* 0x0000000502057221 */ /* 0x001fc80000000000 */
[----:B------:R-:W-:-:S04]  /*1ed0*/  FADD R6, R5, R6 ;  /* 0x0000000605067221 */ /* 0x000fc80000000000 */
[----:B------:R-:W-:-:S04]  /*1ee0*/  FADD R7, R6, R7 ;  /* 0x0000000706077221 */ /* 0x000fc80000000000 */
[----:B-1----:R-:W-:-:S04]  /*1ef0*/  FADD R12, R7, R12 ;  /* 0x0000000c070c7221 */ /* 0x002fc80000000000 */
[----:B------:R-:W-:-:S04]  /*1f00*/  FADD R13, R12, R13 ;  /* 0x0000000d0c0d7221 */ /* 0x000fc80000000000 */
[----:B------:R-:W-:-:S04]  /*1f10*/  FADD R14, R13, R14 ;  /* 0x0000000e0d0e7221 */ /* 0x000fc80000000000 */
[----:B------:R-:W-:-:S04]  /*1f20*/  FADD R15, R14, R15 ;  /* 0x0000000f0e0f7221 */ /* 0x000fc80000000000 */
[----:B--2---:R-:W-:-:S04]  /*1f30*/  FADD R8, R15, R8 ;  /* 0x000000080f087221 */ /* 0x004fc80000000000 */
[----:B------:R-:W-:-:S04]  /*1f40*/  FADD R9, R8, R9 ;  /* 0x0000000908097221 */ /* 0x000fc80000000000 */
[----:B------:R-:W-:-:S04]  /*1f50*/  FADD R10, R9, R10 ;  /* 0x0000000a090a7221 */ /* 0x000fc80000000000 */
[----:B------:R-:W-:-:S04]  /*1f60*/  FADD R11, R10, R11 ;  /* 0x0000000b0a0b7221 */ /* 0x000fc80000000000 */
[----:B----4-:R-:W-:-:S04]  /*1f70*/  FADD R16, R11, R16 ;  /* 0x000000100b107221 */ /* 0x010fc80000000000 */
[----:B------:R-:W-:-:S04]  /*1f80*/  FADD R17, R16, R17 ;  /* 0x0000001110117221 */ /* 0x000fc80000000000 */
[----:B------:R-:W-:-:S04]  /*1f90*/  FADD R18, R17, R18 ;  /* 0x0000001211127221 */ /* 0x000fc80000000000 */
[----:B---3--:R-:W-:Y:S01]  /*1fa0*/  FADD R2, R18, R19 ;  /* 0x0000001312027221 */ /* 0x008fe20000000000 */
[----:B------:R-:W-:Y:S06]  /*1fb0*/  BRA `(.L_x_17) ;  /* 0x0000001c00e47947 */ /* 0x000fec0003800000 */
.L_x_2:
        /* <DEDUP_REMOVED lines=12> */
.L_x_32:
[----:B------:R-:W-:Y:S05]  /*2080*/  BSYNC.RECONVERGENT B1 ;  /* 0x0000000000017941 */ /* 0x000fea0003800200 */
.L_x_31:
        /* <DEDUP_REMOVED lines=16> */
.L_x_37:
        /* <DEDUP_REMOVED lines=9> */
.L_x_36:
[----:B------:R-:W-:Y:S05]  /*2220*/  BSYNC.RECONVERGENT B2 ;  /* 0x0000000000027941 */ /* 0x000fea0003800200 */
.L_x_35:
        /* <DEDUP_REMOVED lines=8> */
.L_x_40:
        /* <DEDUP_REMOVED lines=43> */
.L_x_39:
[----:B------:R-:W-:Y:S05]  /*2560*/  BSYNC.RECONVERGENT B2 ;  /* 0x0000000000027941 */ /* 0x000fea0003800200 */
.L_x_38:
        /* <DEDUP_REMOVED lines=26> */
.L_x_42:
[----:B------:R-:W-:Y:S05]  /*2710*/  BSYNC.RECONVERGENT B2 ;  /* 0x0000000000027941 */ /* 0x000fea0003800200 */
.L_x_41:
        /* <DEDUP_REMOVED lines=12> */
.L_x_34:
[----:B------:R-:W-:Y:S05]  /*27e0*/  BSYNC.RECONVERGENT B1 ;  /* 0x0000000000017941 */ /* 0x000fea0003800200 */
.L_x_33:
        /* <DEDUP_REMOVED lines=29> */
[----:B------:R-:W3:Y:S04]  /*29c0*/  LDS.128 R8, [UR4+0x30] ;  /* 0x00003004ff087984 */ /* 0x000ee80008000c00 */
        /* <DEDUP_REMOVED lines=15> */
[----:B--2---:R-:W-:Y:S01]  /*2ac0*/  FADD R2, R18, R19 ;  /* 0x0000001312027221 */ /* 0x004fe20000000000 */
[----:B------:R-:W-:Y:S06]  /*2ad0*/  BRA `(.L_x_17) ;  /* 0x00000014001c7947 */ /* 0x000fec0003800000 */
.L_x_43:
        /* <DEDUP_REMOVED lines=36> */
[----:B-1----:R-:W1:Y:S04]  /*2d20*/  LDS.128 R4, [UR4+0x20] ;  /* 0x00002004ff047984 */ /* 0x002e680008000c00 */
[----:B------:R-:W2:Y:S04]  /*2d30*/  LDS.128 R8, [UR4+0x30] ;  /* 0x00003004ff087984 */ /* 0x000ea80008000c00 */
        /* <DEDUP_REMOVED lines=28> */
.L_x_30:
[----:B------:R-:W0:Y:S01]  /*2f00*/  S2R R0, SR_TID.X ;  /* 0x0000000000007919 */ /* 0x000e220000002100 */
[----:B------:R-:W0:Y:S02]  /*2f10*/  LDC.64 R4, c[0x0][0x380] ;  /* 0x0000e000ff047b82 */ /* 0x000e240000000a00 */
[----:B0-----:R-:W-:-:S05]  /*2f20*/  IMAD.WIDE.U32 R4, R0, 0x4, R4 ;  /* 0x0000000400047825 */ /* 0x001fca00078e0004 */
[----:B------:R-:W2:Y:S04]  /*2f30*/  LDG.E.CONSTANT R21, desc[UR6][R4.64] ;  /* 0x0000000604157981 */ /* 0x000ea8000c1e9900 */
[----:B------:R-:W2:Y:S04]  /*2f40*/  LDG.E.CONSTANT R2, desc[UR6][R4.64+0x800] ;  /* 0x0008000604027981 */ /* 0x000ea8000c1e9900 */
[----:B------:R-:W3:Y:S04]  /*2f50*/  LDG.E.CONSTANT R6, desc[UR6][R4.64+0x1000] ;  /* 0x0010000604067981 */ /* 0x000ee8000c1e9900 */
[----:B------:R-:W3:Y:S04]  /*2f60*/  LDG.E.CONSTANT R7, desc[UR6][R4.64+0x1800] ;  /* 0x0018000604077981 */ /* 0x000ee8000c1e9900 */
[----:B------:R-:W4:Y:S04]  /*2f70*/  LDG.E.CONSTANT R8, desc[UR6][R4.64+0x2000] ;  /* 0x0020000604087981 */ /* 0x000f28000c1e9900 */
[----:B------:R-:W4:Y:S04]  /*2f80*/  LDG.E.CONSTANT R9, desc[UR6][R4.64+0x2800] ;  /* 0x0028000604097981 */ /* 0x000f28000c1e9900 */
[----:B------:R-:W5:Y:S04]  /*2f90*/  LDG.E.CONSTANT R10, desc[UR6][R4.64+0x3000] ;  /* 0x00300006040a7981 */ /* 0x000f68000c1e9900 */
        /* <DEDUP_REMOVED lines=8> */
[----:B------:R-:W5:Y:S01]  /*3020*/  LDG.E.CONSTANT R19, desc[UR6][R4.64+0x7800] ;  /* 0x0078000604137981 */ /* 0x000f62000c1e9900 */
[----:B------:R-:W-:Y:S01]  /*3030*/  ISETP.GE.U32.AND P0, PT, R3, 0x4000, PT ;  /* 0x000040000300780c */ /* 0x000fe20003f06070 */
[----:B--2---:R-:W-:Y:S01]  /*3040*/  FADD R2, R21, R2 ;  /* 0x0000000215027221 */ /* 0x004fe20000000000 */
[----:B---3--:R-:W-:-:S04]  /*3050*/  FADD R7, R6, R7 ;  /* 0x0000000706077221 */ /* 0x008fc80000000000 */
[----:B------:R-:W-:Y:S01]  /*3060*/  FADD R2, R2, R7 ;  /* 0x0000000702027221 */ /* 0x000fe20000000000 */
[----:B----4-:R-:W-:Y:S01]  /*3070*/  FADD R8, R8, R9 ;  /* 0x0000000908087221 */ /* 0x010fe20000000000 */
[----:B-----5:R-:W-:-:S04]  /*3080*/  FADD R11, R10, R11 ;  /* 0x0000000b0a0b7221 */ /* 0x020fc80000000000 */
[----:B------:R-:W-:Y:S01]  /*3090*/  FADD R11, R8, R11 ;  /* 0x0000000b080b7221 */ /* 0x000fe20000000000 */
[----:B------:R-:W-:-:S03]  /*30a0*/  FADD R12, R12, R13 ;  /* 0x0000000d0c0c7221 */ /* 0x000fc60000000000 */
[----:B------:R-:W-:Y:S01]  /*30b0*/  FADD R2, R2, R11 ;  /* 0x0000000b02027221 */ /* 0x000fe20000000000 */
[----:B------:R-:W-:Y:S02]  /*30c0*/  HFMA2 R11, -RZ, RZ, 0, 0.0078125 ;  /* 0x00002000ff0b7431 */ /* 0x000fe400000001ff */
[----:B------:R-:W-:-:S04]  /*30d0*/  FADD R15, R14, R15 ;  /* 0x0000000f0e0f7221 */ /* 0x000fc80000000000 */
        /* <DEDUP_REMOVED lines=10> */
.L_x_46:
[----:B------:R-:W-:-:S05]  /*3180*/  IMAD.WIDE R2, R11, 0x4, R4 ;  /* 0x000000040b027825 */ /* 0x000fca00078e0204 */
        /* <DEDUP_REMOVED lines=15> */
[----:B------:R0:W5:Y:S02]  /*3280*/  LDG.E.CONSTANT R18, desc[UR6][R2.64+0x7800] ;  /* 0x0078000602127981 */ /* 0x000164000c1e9900 */
[----:B0-----:R-:W-:-:S04]  /*3290*/  MOV R3, R7 ;  /* 0x0000000700037202 */ /* 0x001fc80000000f00 */
[----:B------:R-:W-:-:S04]  /*32a0*/  IADD3 R2, PT, PT, -R11, R3, RZ ;  /* 0x000000030b027210 */ /* 0x000fc80007ffe1ff */
[----:B------:R-:W-:Y:S01]  /*32b0*/  ISETP.GE.AND P0, PT, R2, 0x2000, PT ;  /* 0x000020000200780c */ /* 0x000fe20003f06270 */
        /* <DEDUP_REMOVED lines=8> */
[----:B------:R-:W-:-:S04]  /*3340*/  FADD R15, R15, R10 ;  /* 0x0000000a0f0f7221 */ /* 0x000fc80000000000 */
[----:B------:R-:W-:Y:S01]  /*3350*/  FADD R15, R16, R15 ;  /* 0x0000000f100f7221 */ /* 0x000fe20000000000 */
[----:B------:R-:W-:Y:S01]  /*3360*/  FADD R9, R14, R9 ;  /* 0x000000090e097221 */ /* 0x000fe20000000000 */
[----:B------:R-:W-:-:S04]  /*3370*/  FADD R12, R13, R12 ;  /* 0x0000000c0d0c7221 */ /* 0x000fc80000000000 */
[----:B------:R-:W-:-:S04]  /*3380*/  FADD R12, R9, R12 ;  /* 0x0000000c090c7221 */ /* 0x000fc80000000000 */
[----:B------:R-:W-:-:S04]  /*3390*/  FADD R15, R15, R12 ;  /* 0x0000000c0f0f7221 */ /* 0x000fc80000000000 */
[----:B------:R-:W-:-:S04]  /*33a0*/  FADD R15, R8, R15 ;  /* 0x0000000f080f7221 */ /* 0x000fc80000000000 */
[----:B------:R-:W-:Y:S01]  /*33b0*/  FADD R8, R18, R15 ;  /* 0x0000000f12087221 */ /* 0x000fe20000000000 */
[----:B------:R-:W-:Y:S06]  /*33c0*/  @!P0 BRA `(.L_x_45) ;  /* 0x0000000800308947 */ /* 0x000fec0003800000 */
[----:B------:R-:W-:-:S04]  /*33d0*/  IADD3 R11, PT, PT, R11, 0x2000, RZ ;  /* 0x000020000b0b7810 */ /* 0x000fc80007ffe0ff */
[----:B------:R-:W-:-:S13]  /*33e0*/  ISETP.GT.AND P0, PT, R11, R6, PT ;  /* 0x000000060b00720c */ /* 0x000fda0003f04270 */
[----:B------:R-:W-:Y:S05]  /*33f0*/  @!P0 BRA `(.L_x_46) ;  /* 0xfffffffc00608947 */ /* 0x000fea000383ffff */
.L_x_44:
        /* <DEDUP_REMOVED lines=20> */
.L_x_50:
        /* <DEDUP_REMOVED lines=8> */
.L_x_49:
[----:B------:R-:W-:Y:S05]  /*35c0*/  BSYNC.RECONVERGENT B2 ;  /* 0x0000000000027941 */ /* 0x000fea0003800200 */
.L_x_48:
[----:B------:R-:W-:Y:S05]  /*35d0*/  @!P1 BRA `(.L_x_47) ;  /* 0x0000000400a89947 */ /* 0x000fea0003800000 */
[----:B------:R-:W0:Y:S01]  /*35e0*/  LDCU.64 UR4, c[0x0][0x380] ;  /* 0x00007000ff0477ac */ /* 0x000e220008000a00 */
[----:B------:R-:W-:Y:S01]  /*35f0*/  IADD3 R5, PT, PT, R9, -R10, RZ ;  /* 0x8000000a09057210 */ /* 0x000fe20007ffe0ff */
[----:B------:R-:W-:Y:S01]  /*3600*/  BSSY.RECONVERGENT B2, `(.L_x_51) ;  /* 0x000003b000027945 */ /* 0x000fe20003800200 */
[CC--:B------:R-:W-:Y:S02]  /*3610*/  IADD3 R3, P0, PT, R10.reuse, R11.reuse, RZ ;  /* 0x0000000b0a037210 */ /* 0x0c0fe40007f1e0ff */
[----:B------:R-:W-:Y:S02]  /*3620*/  ISETP.GT.AND P1, PT, R5, 0x1800, PT ;  /* 0x000018000500780c */ /* 0x000fe40003f24270 */
[----:B------:R-:W-:Y:S02]  /*3630*/  IADD3.X R4, PT, PT, RZ, RZ, RZ, P0, !PT ;  /* 0x000000ffff047210 */ /* 0x000fe400007fe4ff */
[----:B------:R-:W-:Y:S02]  /*3640*/  IADD3 R11, PT, PT, R10, R11, RZ ;  /* 0x0000000b0a0b7210 */ /* 0x000fe40007ffe0ff */
[----:B0-----:R-:W-:-:S04]  /*3650*/  LEA R2, P0, R3, UR4, 0x2 ;  /* 0x0000000403027c11 */ /* 0x001fc8000f8010ff */
[----:B------:R-:W-:Y:S02]  /*3660*/  LEA.HI.X R3, R3, UR5, R4, 0x2, P0 ;  /* 0x0000000503037c11 */ /* 0x000fe400080f1404 */
[----:B------:R-:W-:-:S04]  /*3670*/  IADD3 R2, P0, PT, R2, 0x1000, RZ ;  /* 0x0000100002027810 */ /* 0x000fc80007f1e0ff */
[----:B------:R-:W-:Y:S02]  /*3680*/  IADD3.X R3, PT, PT, RZ, R3, RZ, P0, !PT ;  /* 0x00000003ff037210 */ /* 0x000fe400007fe4ff */
[----:B------:R-:W-:Y:S01]  /*3690*/  PLOP3.LUT P0, PT, PT, PT, PT, 0x80, 0x8 ;  /* 0x000000000008781c */ /* 0x000fe20003f0f070 */
[----:B------:R-:W-:-:S12]  /*36a0*/  @!P1 BRA `(.L_x_52) ;  /* 0x0000000000c09947 */ /* 0x000fd80003800000 */
[----:B------:R-:W-:Y:S02]  /*36b0*/  PLOP3.LUT P0, PT, PT, PT, PT, 0x8, 0x80 ;  /* 0x000000000080781c */ /* 0x000fe40003f0e170 */
[----:B------:R-:W-:-:S11]  /*36c0*/  IADD3 R13, PT, PT, R9, -0x1800, RZ ;  /* 0xffffe800090d7810 */ /* 0x000fd60007ffe0ff */
.L_x_53:
        /* <DEDUP_REMOVED lines=46> */
.L_x_52:
[----:B------:R-:W-:Y:S05]  /*39b0*/  BSYNC.RECONVERGENT B2 ;  /* 0x0000000000027941 */ /* 0x000fea0003800200 */
.L_x_51:
        /* <DEDUP_REMOVED lines=31> */
.L_x_55:
[----:B------:R-:W-:Y:S05]  /*3bb0*/  BSYNC.RECONVERGENT B2 ;  /* 0x0000000000027941 */ /* 0x000fea0003800200 */
.L_x_54:
[----:B------:R-:W-:-:S13]  /*3bc0*/  ISETP.LT.OR P0, PT, R10, R9, P0 ;  /* 0x000000090a00720c */ /* 0x000fda0000701670 */
[----:B------:R-:W-:Y:S05]  /*3bd0*/  @!P0 BRA `(.L_x_47) ;  /* 0x0000000000288947 */ /* 0x000fea0003800000 */
[----:B------:R-:W0:Y:S01]  /*3be0*/  LDC.64 R4, c[0x0][0x380] ;  /* 0x0000e000ff047b82 */ /* 0x000e220000000a00 */
[----:B------:R-:W2:Y:S04]  /*3bf0*/  LDG.E.CONSTANT R7, desc[UR6][R2.64+-0x800] ;  /* 0xfff8000602077981 */ /* 0x000ea8000c1e9900 */
[----:B------:R-:W3:Y:S04]  /*3c00*/  LDG.E.CONSTANT R6, desc[UR6][R2.64] ;  /* 0x0000000602067981 */ /* 0x000ee8000c1e9900 */
[----:B------:R-:W4:Y:S01]  /*3c10*/  LDG.E.CONSTANT R9, desc[UR6][R2.64+0x800] ;  /* 0x0008000602097981 */ /* 0x000f22000c1e9900 */
[----:B0-----:R-:W-:-:S06]  /*3c20*/  IMAD.WIDE.U32 R4, R11, 0x4, R4 ;  /* 0x000000040b047825 */ /* 0x001fcc00078e0004 */
[----:B------:R-:W5:Y:S02]  /*3c30*/  LDG.E.CONSTANT R5, desc[UR6][R4.64] ;  /* 0x0000000604057981 */ /* 0x000f64000c1e9900 */
[----:B-----5:R-:W-:-:S04]  /*3c40*/  FADD R8, R8, R5 ;  /* 0x0000000508087221 */ /* 0x020fc80000000000 */
[----:B--2---:R-:W-:-:S04]  /*3c50*/  FADD R7, R8, R7 ;  /* 0x0000000708077221 */ /* 0x004fc80000000000 */
[----:B---3--:R-:W-:-:S04]  /*3c60*/  FADD R6, R7, R6 ;  /* 0x0000000607067221 */ /* 0x008fc80000000000 */
[----:B----4-:R-:W-:-:S07]  /*3c70*/  FADD R8, R6, R9 ;  /* 0x0000000906087221 */ /* 0x010fce0000000000 */
.L_x_47:
[----:B------:R-:W-:Y:S05]  /*3c80*/  BSYNC.RECONVERGENT B1 ;  /* 0x0000000000017941 */ /* 0x000fea0003800200 */
.L_x_45:
        /* <DEDUP_REMOVED lines=43> */
[----:B0-----:R-:W-:-:S07]  /*3f40*/  FADD R2, R18, R19 ;  /* 0x0000001312027221 */ /* 0x001fce0000000000 */
.L_x_17:
[----:B------:R-:W-:Y:S05]  /*3f50*/  BSYNC.RECONVERGENT B0 ;  /* 0x0000000000007941 */ /* 0x000fea0003800200 */
.L_x_1:
[----:B------:R-:W-:Y:S05]  /*3f60*/  @P0 EXIT ;  /* 0x000000000000094d */ /* 0x000fea0003800000 */
[----:B-1----:R-:W1:Y:S01]  /*3f70*/  LDC.64 R4, c[0x0][0x388] ;  /* 0x0000e200ff047b82 */ /* 0x002e620000000a00 */
[----:B------:R-:W0:Y:S02]  /*3f80*/  LDCU UR4, c[0x0][0x398] ;  /* 0x00007300ff0477ac */ /* 0x000e240008000800 */
[----:B0-23--:R-:W-:-:S05]  /*3f90*/  FADD R3, R2, UR4 ;  /* 0x0000000402037e21 */ /* 0x00dfca0008000000 */
[----:B-1----:R-:W-:Y:S01]  /*3fa0*/  STG.E desc[UR6][R4.64], R3 ;  /* 0x0000000304007986 */ /* 0x002fe2000c101906 */
[----:B------:R-:W-:Y:S05]  /*3fb0*/  EXIT ;  /* 0x000000000000794d */ /* 0x000fea0003800000 */
.L_x_56:
[----:B------:R-:W-:-:S00]  /*3fc0*/  BRA `(.L_x_56) ;  /* 0xfffffffc00fc7947 */ /* 0x000fc0000383ffff */
[----:B------:R-:W-:-:S00]  /*3fd0*/  NOP ;  /* 0x0000000000007918 */ /* 0x000fc00000000000 */
        /* <DEDUP_REMOVED lines=10> */
.L_x_539:


//--------------------- .text._ZN3cub18CUB_300001_SM_10006detail6reduce18DeviceReduceKernelINS2_10policy_hubIfjN4cuda3std3__44plusIvEEE10Policy1000EPfjS9_fNS7_10__identityEEEvT0_PT3_T1_NS0_13GridEvenShareISH_EET2_T4_ --------------------------
	.section	.text._ZN3cub18CUB_300001_SM_10006detail6reduce18DeviceReduceKernelINS2_10policy_hubIfjN4cuda3std3__44plusIvEEE10Policy1000EPfjS9_fNS7_10__identityEEEvT0_PT3_T1_NS0_13GridEvenShareISH_EET2_T4_,"ax",@progbits
	.align	128
        .global         _ZN3cub18CUB_300001_SM_10006detail6reduce18DeviceReduceKernelINS2_10policy_hubIfjN4cuda3std3__44plusIvEEE10Policy1000EPfjS9_fNS7_10__identityEEEvT0_PT3_T1_NS0_13GridEvenShareISH_EET2_T4_
        .type           _ZN3cub18CUB_300001_SM_10006detail6reduce18DeviceReduceKernelINS2_10policy_hubIfjN4cuda3std3__44plusIvEEE10Policy1000EPfjS9_fNS7_10__identityEEEvT0_PT3_T1_NS0_13GridEvenShareISH_EET2_T4_,@function
        .size           _ZN3cub18CUB_300001_SM_10006detail6reduce18DeviceReduceKernelINS2_10policy_hubIfjN4cuda3std3__44plusIvEEE10Policy1000EPfjS9_fNS7_10__identityEEEvT0_PT3_T1_NS0_13GridEvenShareISH_EET2_T4_,(.L_x_540 - _ZN3cub18CUB_300001_SM_10006detail6reduce18DeviceReduceKernelINS2_10policy_hubIfjN4cuda3std3__44plusIvEEE10Policy1000EPfjS9_fNS7_10__identityEEEvT0_PT3_T1_NS0_13GridEvenShareISH_EET2_T4_)
        .other          _ZN3cub18CUB_300001_SM_10006detail6reduce18DeviceReduceKernelINS2_10policy_hubIfjN4cuda3std3__44plusIvEEE10Policy1000EPfjS9_fNS7_10__identityEEEvT0_PT3_T1_NS0_13GridEvenShareISH_EET2_T4_,@"STO_CUDA_ENTRY STV_DEFAULT"
_ZN3cub18CUB_300001_SM_10006detail6reduce18DeviceReduceKernelINS2_10policy_hubIfjN4cuda3std3__44plusIvEEE10Policy1000EPfjS9_fNS7_10__identityEEEvT0_PT3_T1_NS0_13GridEvenShareISH_EET2_T4_:
.text._ZN3cub18CUB_300001_SM_10006detail6reduce18DeviceReduceKernelINS2_10policy_hubIfjN4cuda3std3__44plusIvEEE10Policy1000EPfjS9_fNS7_10__identityEEEvT0_PT3_T1_NS0_13GridEvenShareISH_EET2_T4_:
[----:B------:R-:W-:Y:S01]  /*0000*/  LDC R1, c[0x0][0x37c] ;  /* 0x0000df00ff017b82 */ /* 0x000fe20000000800 */
[----:B------:R-:W0:Y:S01]  /*0010*/  S2R R0, SR_CTAID.X ;  /* 0x0000000000007919 */ /* 0x000e220000002500 */
[----:B------:R-:W1:Y:S01]  /*0020*/  LDCU UR4, c[0x0][0x380] ;  /* 0x00007000ff0477ac */ /* 0x000e620008000800 */
[----:B------:R-:W-:Y:S01]  /*0030*/  BSSY.RECONVERGENT B0, `(.L_x_57) ;  /* 0x00002e0000007945 */ /* 0x000fe20003800200 */
[----:B------:R-:W2:Y:S01]  /*0040*/  LDCU UR5, c[0x0][0x3ac] ;  /* 0x00007580ff0577ac */ /* 0x000ea20008000800 */
[----:B------:R-:W3:Y:S01]  /*0050*/  LDCU.64 UR8, c[0x0][0x358] ;  /* 0x00006b00ff0877ac */ /* 0x000ee20008000a00 */
[----:B-1----:R-:W-:Y:S02]  /*0060*/  ULOP3.LUT UP0, URZ, UR4, 0x7, URZ, 0xc0, !UPT ;  /* 0x0000000704ff7892 */ /* 0x002fe4000f80c0ff */
[----:B--2---:R-:W-:Y:S01]  /*0070*/  USHF.L.U32 UR5, UR5, 0xd, URZ ;  /* 0x0000000d05057899 */ /* 0x004fe200080006ff */
[----:B0-----:R-:W-:-:S06]  /*0080*/  SHF.L.U32 R19, R0, 0xd, RZ ;  /* 0x0000000d00137819 */ /* 0x001fcc00000006ff */
[----:B---3--:R-:W-:Y:S05]  /*0090*/  BRA.U UP0, `(.L_x_58) ;  /* 0x00000015008c7547 */ /* 0x008fea000b800000 */
[----:B------:R-:W0:Y:S02]  /*00a0*/  LDC R22, c[0x0][0x3a8] ;  /* 0x0000ea00ff167b82 */ /* 0x000e240000000800 */
[----:B0-----:R-:W-:-:S05]  /*00b0*/  IMAD R3, R0, -0x2000, R22 ;  /* 0xffffe00000037824 */ /* 0x001fca00078e0216 */
[----:B------:R-:W-:-:S13]  /*00c0*/  ISETP.GT.U32.AND P0, PT, R3, 0x1fff, PT ;  /* 0x00001fff0300780c */ /* 0x000fda0003f04070 */
[----:B------:R-:W-:Y:S05]  /*00d0*/  @P0 BRA `(.L_x_59) ;  /* 0x0000000800bc0947 */ /* 0x000fea0003800000 */
[----:B------:R-:W0:Y:S01]  /*00e0*/  S2R R4, SR_TID.X ;  /* 0x0000000000047919 */ /* 0x000e220000002100 */
[----:B------:R-:W-:Y:S01]  /*00f0*/  BSSY.RECONVERGENT B1, `(.L_x_60) ;  /* 0x000000a000017945 */ /* 0x000fe20003800200 */
[----:B------:R-:W-:Y:S01]  /*0100*/  HFMA2 R2, -RZ, RZ, 0, 0 ;  /* 0x00000000ff027431 */ /* 0x000fe200000001ff */
[----:B0-----:R-:W-:Y:S02]  /*0110*/  ISETP.GE.U32.AND P0, PT, R4, R3, PT ;  /* 0x000000030400720c */ /* 0x001fe40003f06070 */
[----:B------:R-:W-:-:S11]  /*0120*/  MOV R5, R4 ;  /* 0x0000000400057202 */ /* 0x000fd60000000f00 */
[----:B------:R-:W-:Y:S05]  /*0130*/  @P0 BRA `(.L_x_61) ;  /* 0x0000000000140947 */ /* 0x000fea0003800000 */
[----:B------:R-:W0:Y:S01]  /*0140*/  LDC.64 R6, c[0x0][0x380] ;  /* 0x0000e000ff067b82 */ /* 0x000e220000000a00 */
[----:B------:R-:W-:-:S05]  /*0150*/  LEA R5, R0, R4, 0xd ;  /* 0x0000000400057211 */ /* 0x000fca00078e68ff */
[----:B0-----:R-:W-:-:S05]  /*0160*/  IMAD.WIDE.U32 R6, R5, 0x4, R6 ;  /* 0x0000000405067825 */ /* 0x001fca00078e0006 */
[----:B------:R0:W5:Y:S01]  /*0170*/  LDG.E.CONSTANT R2, desc[UR8][R6.64] ;  /* 0x0000000806027981 */ /* 0x000162000c1e9900 */
[----:B------:R-:W-:-:S07]  /*0180*/  IADD3 R5, PT, PT, R4, 0x200, RZ ;  /* 0x0000020004057810 */ /* 0x000fce0007ffe0ff */
.L_x_61:
[----:B------:R-:W-:Y:S05]  /*0190*/  BSYNC.RECONVERGENT B1 ;  /* 0x0000000000017941 */ /* 0x000fea0003800200 */
.L_x_60:
[----:B------:R-:W-:Y:S01]  /*01a0*/  ISETP.GE.U32.AND P0, PT, R5, R3, PT ;  /* 0x000000030500720c */ /* 0x000fe20003f06070 */
[----:B------:R-:W-:-:S12]  /*01b0*/  BSSY.RECONVERGENT B1, `(.L_x_62) ;  /* 0x0000030000017945 */ /* 0x000fd80003800200 */
[----:B------:R-:W-:Y:S05]  /*01c0*/  @P0 BRA `(.L_x_63) ;  /* 0x0000000000b80947 */ /* 0x000fea0003800000 */
[----:B0-----:R-:W-:Y:S01]  /*01d0*/  LOP3.LUT R7, RZ, R5, RZ, 0x33, !PT ;  /* 0x00000005ff077212 */ /* 0x001fe200078e33ff */
[----:B------:R-:W-:Y:S03]  /*01e0*/  BSSY.RECONVERGENT B2, `(.L_x_64) ;  /* 0x0000014000027945 */ /* 0x000fe60003800200 */
[----:B------:R-:W-:-:S04]  /*01f0*/  IADD3 R7, PT, PT, R7, R22, RZ ;  /* 0x0000001607077210 */ /* 0x000fc80007ffe0ff */
[----:B------:R-:W-:Y:S01]  /*0200*/  LOP3.LUT R6, R7, 0x600, RZ, 0xc0, !PT ;  /* 0x0000060007067812 */ /* 0x000fe200078ec0ff */
[----:B------:R-:W-:-:S03]  /*0210*/  IMAD R8, R0, -0x2000, R7 ;  /* 0xffffe00000087824 */ /* 0x000fc600078e0207 */
[----:B------:R-:W-:Y:S02]  /*0220*/  ISETP.NE.AND P0, PT, R6, 0x600, PT ;  /* 0x000006000600780c */ /* 0x000fe40003f05270 */
[----:B------:R-:W-:-:S11]  /*0230*/  ISETP.GE.U32.AND P1, PT, R8, 0x600, PT ;  /* 0x000006000800780c */ /* 0x000fd60003f26070 */
[----:B------:R-:W-:Y:S05]  /*0240*/  @!P0 BRA `(.L_x_65) ;  /* 0x0000000000348947 */ /* 0x000fea0003800000 */
[----:B------:R-:W0:Y:S01]  /*0250*/  LDC.64 R8, c[0x0][0x380] ;  /* 0x0000e000ff087b82 */ /* 0x000e220000000a00 */
[----:B------:R-:W-:Y:S02]  /*0260*/  LEA.HI R6, R7, 0x1, RZ, 0x17 ;  /* 0x0000000107067811 */ /* 0x000fe400078fb8ff */
[----:B------:R-:W-:Y:S02]  /*0270*/  LEA R11, R0, R5, 0xd ;  /* 0x00000005000b7211 */ /* 0x000fe400078e68ff */
[----:B------:R-:W-:-:S04]  /*0280*/  LOP3.LUT R6, R6, 0x3, RZ, 0xc0, !PT ;  /* 0x0000000306067812 */ /* 0x000fc800078ec0ff */
[----:B------:R-:W-:-:S07]  /*0290*/  IADD3 R10, PT, PT, -R6, RZ, RZ ;  /* 0x000000ff060a7210 */ /* 0x000fce0007ffe1ff */
.L_x_66:
[----:B0-----:R-:W-:-:S06]  /*02a0*/  IMAD.WIDE.U32 R6, R11, 0x4, R8 ;  /* 0x000000040b067825 */ /* 0x001fcc00078e0008 */
[----:B------:R-:W2:Y:S01]  /*02b0*/  LDG.E.CONSTANT R7, desc[UR8][R6.64] ;  /* 0x0000000806077981 */ /* 0x000ea2000c1e9900 */
[----:B------:R-:W-:Y:S02]  /*02c0*/  IADD3 R10, PT, PT, R10, 0x1, RZ ;  /* 0x000000010a0a7810 */ /* 0x000fe40007ffe0ff */
[----:B------:R-:W-:Y:S02]  /*02d0*/  IADD3 R5, PT, PT, R5, 0x200, RZ ;  /* 0x0000020005057810 */ /* 0x000fe40007ffe0ff */
[----:B------:R-:W-:Y:S02]  /*02e0*/  ISETP.NE.AND P0, PT, R10, RZ, PT ;  /* 0x000000ff0a00720c */ /* 0x000fe40003f05270 */
[----:B------:R-:W-:Y:S01]  /*02f0*/  IADD3 R11, PT, PT, R11, 0x200, RZ ;  /* 0x000002000b0b7810 */ /* 0x000fe20007ffe0ff */
[----:B--2--5:R-:W-:-:S10]  /*0300*/  FADD R2, R7, R2 ;  /* 0x0000000207027221 */ /* 0x024fd40000000000 */
[----:B------:R-:W-:Y:S05]  /*0310*/  @P0 BRA `(.L_x_66) ;  /* 0xfffffffc00e00947 */ /* 0x000fea000383ffff */
.L_x_65:
[----:B------:R-:W-:Y:S05]  /*0320*/  BSYNC.RECONVERGENT B2 ;  /* 0x0000000000027941 */ /* 0x000fea0003800200 */
.L_x_64:
[----:B------:R-:W-:Y:S05]  /*0330*/  @!P1 BRA `(.L_x_63) ;  /* 0x00000000005c9947 */ /* 0x000fea0003800000 */
[----:B------:R-:W0:Y:S01]  /*0340*/  LDC.64 R6, c[0x0][0x380] ;  /* 0x0000e000ff067b82 */ /* 0x000e220000000a00 */
[----:B------:R-:W-:Y:S02]  /*0350*/  IADD3 R16, PT, PT, R5, 0x400, RZ ;  /* 0x0000040005107810 */ /* 0x000fe40007ffe0ff */
[----:B------:R-:W-:-:S07]  /*0360*/  LEA R5, R0, R5, 0xd ;  /* 0x0000000500057211 */ /* 0x000fce00078e68ff */
.L_x_67:
[C---:B------:R-:W-:Y:S01]  /*0370*/  IADD3 R11, PT, PT, R5.reuse, 0x200, RZ ;  /* 0x00000200050b7810 */ /* 0x040fe20007ffe0ff */
[C---:B0-----:R-:W-:Y:S01]  /*0380*/  IMAD.WIDE.U32 R8, R5.reuse, 0x4, R6 ;  /* 0x0000000405087825 */ /* 0x041fe200078e0006 */
[----:B------:R-:W-:-:S03]  /*0390*/  IADD3 R13, PT, PT, R5, 0x400, RZ ;  /* 0x00000400050d7810 */ /* 0x000fc60007ffe0ff */
[--C-:B------:R-:W-:Y:S01]  /*03a0*/  IMAD.WIDE.U32 R10, R11, 0x4, R6.reuse ;  /* 0x000000040b0a7825 */ /* 0x100fe200078e0006 */
[----:B------:R-:W-:Y:S01]  /*03b0*/  IADD3 R15, PT, PT, R5, 0x600, RZ ;  /* 0x00000600050f7810 */ /* 0x000fe20007ffe0ff */
[----:B------:R-:W2:Y:S02]  /*03c0*/  LDG.E.CONSTANT R9, desc[UR8][R8.64] ;  /* 0x0000000808097981 */ /* 0x000ea4000c1e9900 */
[--C-:B------:R-:W-:Y:S02]  /*03d0*/  IMAD.WIDE.U32 R12, R13, 0x4, R6.reuse ;  /* 0x000000040d0c7825 */ /* 0x100fe400078e0006 */
[----:B------:R-:W3:Y:S02]  /*03e0*/  LDG.E.CONSTANT R11, desc[UR8][R10.64] ;  /* 0x000000080a0b7981 */ /* 0x000ee4000c1e9900 */
[----:B------:R-:W-:Y:S02]  /*03f0*/  IMAD.WIDE.U32 R14, R15, 0x4, R6 ;  /* 0x000000040f0e7825 */ /* 0x000fe400078e0006 */
[----:B------:R-:W4:Y:S04]  /*0400*/  LDG.E.CONSTANT R13, desc[UR8][R12.64] ;  /* 0x000000080c0d7981 */ /* 0x000f28000c1e9900 */
[----:B------:R-:W4:Y:S01]  /*0410*/  LDG.E.CONSTANT R15, desc[UR8][R14.64] ;  /* 0x000000080e0f7981 */ /* 0x000f22000c1e9900 */
[----:B------:R-:W-:-:S02]  /*0420*/  IADD3 R18, PT, PT, R16, 0x400, RZ ;  /* 0x0000040010127810 */ /* 0x000fc40007ffe0ff */
[----:B------:R-:W-:Y:S02]  /*0430*/  IADD3 R16, PT, PT, R16, 0x800, RZ ;  /* 0x0000080010107810 */ /* 0x000fe40007ffe0ff */
[----:B------:R-:W-:Y:S02]  /*0440*/  ISETP.GE.AND P0, PT, R18, R3, PT ;  /* 0x000000031200720c */ /* 0x000fe40003f06270 */
[----:B------:R-:W-:Y:S01]  /*0450*/  IADD3 R5, PT, PT, R5, 0x800, RZ ;  /* 0x0000080005057810 */ /* 0x000fe20007ffe0ff */
[----:B--2--5:R-:W-:-:S04]  /*0460*/  FADD R2, R9, R2 ;  /* 0x0000000209027221 */ /* 0x024fc80000000000 */
[----:B---3--:R-:W-:-:S04]  /*0470*/  FADD R2, R2, R11 ;  /* 0x0000000b02027221 */ /* 0x008fc80000000000 */
[----:B----4-:R-:W-:-:S04]  /*0480*/  FADD R2, R2, R13 ;  /* 0x0000000d02027221 */ /* 0x010fc80000000000 */
[----:B------:R-:W-:Y:S01]  /*0490*/  FADD R2, R2, R15 ;  /* 0x0000000f02027221 */ /* 0x000fe20000000000 */
[----:B------:R-:W-:Y:S06]  /*04a0*/  @!P0 BRA `(.L_x_67) ;  /* 0xfffffffc00b08947 */ /* 0x000fec000383ffff */
.L_x_63:
[----:B------:R-:W-:Y:S05]  /*04b0*/  BSYNC.RECONVERGENT B1 ;  /* 0x0000000000017941 */ /* 0x000fea0003800200 */
.L_x_62:
[----:B------:R-:W-:-:S13]  /*04c0*/  ISETP.GE.U32.AND P0, PT, R3, 0x200, PT ;  /* 0x000002000300780c */ /* 0x000fda0003f06070 */
        /* <DEDUP_REMOVED lines=27> */
[----:B------:R-:W2:Y:S04]  /*0680*/  LDS.128 R8, [UR4+0x20] ;  /* 0x00002004ff087984 */ /* 0x000ea80008000c00 */
[----:B------:R-:W3:Y:S04]  /*0690*/  LDS.128 R4, [UR4+0x30] ;  /* 0x00003004ff047984 */ /* 0x000ee80008000c00 */
[----:B------:R-:W4:Y:S01]  /*06a0*/  LDS.128 R16, [UR4+0x40] ;  /* 0x00004004ff107984 */ /* 0x000f220008000c00 */
[----:B0-----:R-:W-:-:S04]  /*06b0*/  FADD R13, R2, R13 ;  /* 0x0000000d020d7221 */ /* 0x001fc80000000000 */
        /* <DEDUP_REMOVED lines=13> */
[----:B-1----:R-:W-:Y:S01]  /*0790*/  FADD R2, R18, R19 ;  /* 0x0000001312027221 */ /* 0x002fe20000000000 */
[----:B------:R-:W-:Y:S06]  /*07a0*/  BRA `(.L_x_69) ;  /* 0x0000002400a07947 */ /* 0x000fec0003800000 */
.L_x_68:
[----:B------:R-:W-:Y:S01]  /*07b0*/  LOP3.LUT R5, R4, 0x3e0, RZ, 0xc0, !PT ;  /* 0x000003e004057812 */ /* 0x000fe200078ec0ff */
[----:B------:R-:W1:Y:S03]  /*07c0*/  S2R R10, SR_LANEID ;  /* 0x00000000000a7919 */ /* 0x000e660000000000 */
[----:B0-----:R-:W-:Y:S02]  /*07d0*/  IADD3 R6, PT, PT, R5, 0x20, RZ ;  /* 0x0000002005067810 */ /* 0x001fe40007ffe0ff */
[----:B------:R-:W-:Y:S02]  /*07e0*/  LOP3.LUT R8, RZ, R5, RZ, 0x33, !PT ;  /* 0x00000005ff087212 */ /* 0x000fe400078e33ff */
[----:B------:R-:W-:Y:S02]  /*07f0*/  ISETP.GT.U32.AND P0, PT, R6, R3, PT ;  /* 0x000000030600720c */ /* 0x000fe40003f04070 */
[----:B------:R-:W-:-:S04]  /*0800*/  IADD3 R8, PT, PT, R3, R8, RZ ;  /* 0x0000000803087210 */ /* 0x000fc80007ffe0ff */
[----:B------:R-:W-:-:S06]  /*0810*/  SEL R5, R8, 0x1f, P0 ;  /* 0x0000001f08057807 */ /* 0x000fcc0000000000 */
[----:B-----5:R-:W0:Y:S01]  /*0820*/  SHFL.DOWN P0, R6, R2, 0x1, R5 ;  /* 0x0820000002067989 */ /* 0x020e220000000005 */
[----:B-1----:R-:W-:Y:S01]  /*0830*/  ISETP.NE.AND P1, PT, R10, RZ, PT ;  /* 0x000000ff0a00720c */ /* 0x002fe20003f25270 */
[----:B0-----:R-:W-:-:S12]  /*0840*/  @P0 FADD R6, R6, R2 ;  /* 0x0000000206060221 */ /* 0x001fd80000000000 */
        /* <DEDUP_REMOVED lines=18> */
[----:B------:R-:W1:Y:S01]  /*0970*/  S2UR UR5, SR_CgaCtaId ;  /* 0x00000000000579c3 */ /* 0x000e620000008800 */
[----:B------:R-:W-:Y:S01]  /*0980*/  UMOV UR4, 0x400 ;  /* 0x0000040000047882 */ /* 0x000fe20000000000 */
[C---:B------:R-:W-:Y:S02]  /*0990*/  ISETP.GT.U32.AND P2, PT, R3.reuse, 0x20, PT ;  /* 0x000000200300780c */ /* 0x040fe40003f44070 */
[C---:B------:R-:W-:Y:S02]  /*09a0*/  ISETP.GT.U32.AND P3, PT, R3.reuse, 0x40, PT ;  /* 0x000000400300780c */ /* 0x040fe40003f64070 */
[C---:B------:R-:W-:Y:S02]  /*09b0*/  ISETP.GT.U32.AND P1, PT, R3.reuse, 0x60, PT ;  /* 0x000000600300780c */ /* 0x040fe40003f24070 */
[----:B------:R-:W-:Y:S01]  /*09c0*/  ISETP.GT.U32.AND P4, PT, R3, 0xc0, PT ;  /* 0x000000c00300780c */ /* 0x000fe20003f84070 */
[----:B-1----:R-:W-:-:S09]  /*09d0*/  ULEA UR4, UR5, UR4, 0x18 ;  /* 0x0000000405047291 */ /* 0x002fd2000f8ec0ff */
[----:B------:R-:W1:Y:S04]  /*09e0*/  LDS.128 R4, [UR4+0x10] ;  /* 0x00001004ff047984 */ /* 0x000e680008000c00 */
[----:B0-----:R-:W0:Y:S04]  /*09f0*/  LDS.128 R8, [UR4+0x20] ;  /* 0x00002004ff087984 */ /* 0x001e280008000c00 */
[----:B------:R-:W2:Y:S04]  /*0a00*/  LDS.128 R12, [UR4+0x30] ;  /* 0x00003004ff0c7984 */ /* 0x000ea80008000c00 */
[----:B------:R-:W3:Y:S01]  /*0a10*/  LDS.128 R16, [UR4+0x40] ;  /* 0x00004004ff107984 */ /* 0x000ee20008000c00 */
[----:B-1----:R-:W-:Y:S01]  /*0a20*/  @P2 FADD R2, R2, R5 ;  /* 0x0000000502022221 */ /* 0x002fe20000000000 */
[----:B------:R-:W-:-:S03]  /*0a30*/  ISETP.GT.U32.AND P2, PT, R3, 0x80, PT ;  /* 0x000000800300780c */ /* 0x000fc60003f44070 */
[----:B------:R-:W-:Y:S01]  /*0a40*/  @P3 FADD R2, R2, R6 ;  /* 0x0000000602023221 */ /* 0x000fe20000000000 */
[----:B------:R-:W-:-:S03]  /*0a50*/  ISETP.GT.U32.AND P3, PT, R3, 0xa0, PT ;  /* 0x000000a00300780c */ /* 0x000fc60003f64070 */
[----:B------:R-:W-:Y:S01]  /*0a60*/  @P1 FADD R2, R2, R7 ;  /* 0x0000000702021221 */ /* 0x000fe20000000000 */
[----:B------:R-:W-:-:S05]  /*0a70*/  ISETP.GT.U32.AND P1, PT, R3, 0xe0, PT ;  /* 0x000000e00300780c */ /* 0x000fca0003f24070 */
[----:B0-----:R-:W-:Y:S01]  /*0a80*/  @P2 FADD R2, R2, R8 ;  /* 0x0000000802022221 */ /* 0x001fe20000000000 */
[----:B------:R-:W-:-:S03]  /*0a90*/  ISETP.GT.U32.AND P2, PT, R3, 0x100, PT ;  /* 0x000001000300780c */ /* 0x000fc60003f44070 */
[----:B------:R-:W-:Y:S01]  /*0aa0*/  @P3 FADD R2, R2, R9 ;  /* 0x0000000902023221 */ /* 0x000fe20000000000 */
[----:B------:R-:W-:-:S03]  /*0ab0*/  ISETP.GT.U32.AND P3, PT, R3, 0x120, PT ;  /* 0x000001200300780c */ /* 0x000fc60003f64070 */
[----:B------:R-:W-:Y:S01]  /*0ac0*/  @P4 FADD R2, R2, R10 ;  /* 0x0000000a02024221 */ /* 0x000fe20000000000 */
[----:B------:R-:W-:-:S03]  /*0ad0*/  ISETP.GT.U32.AND P4, PT, R3, 0x140, PT ;  /* 0x000001400300780c */ /* 0x000fc60003f84070 */
[----:B------:R-:W-:Y:S01]  /*0ae0*/  @P1 FADD R2, R2, R11 ;  /* 0x0000000b02021221 */ /* 0x000fe20000000000 */
[----:B------:R-:W-:-:S03]  /*0af0*/  ISETP.GT.U32.AND P1, PT, R3, 0x160, PT ;  /* 0x000001600300780c */ /* 0x000fc60003f24070 */
[----:B--2---:R-:W-:Y:S01]  /*0b00*/  @P2 FADD R2, R2, R12 ;  /* 0x0000000c02022221 */ /* 0x004fe20000000000 */
[----:B------:R-:W-:-:S03]  /*0b10*/  ISETP.GT.U32.AND P2, PT, R3, 0x180, PT ;  /* 0x000001800300780c */ /* 0x000fc60003f44070 */
[----:B------:R-:W-:Y:S01]  /*0b20*/  @P3 FADD R2, R2, R13 ;  /* 0x0000000d02023221 */ /* 0x000fe20000000000 */
[----:B------:R-:W-:-:S03]  /*0b30*/  ISETP.GT.U32.AND P3, PT, R3, 0x1a0, PT ;  /* 0x000001a00300780c */ /* 0x000fc60003f64070 */
[----:B------:R-:W-:Y:S01]  /*0b40*/  @P4 FADD R2, R2, R14 ;  /* 0x0000000e02024221 */ /* 0x000fe20000000000 */
[----:B------:R-:W-:-:S03]  /*0b50*/  ISETP.GT.U32.AND P4, PT, R3, 0x1c0, PT ;  /* 0x000001c00300780c */ /* 0x000fc60003f84070 */
[----:B------:R-:W-:Y:S01]  /*0b60*/  @P1 FADD R2, R2, R15 ;  /* 0x0000000f02021221 */ /* 0x000fe20000000000 */
[----:B------:R-:W-:-:S03]  /*0b70*/  ISETP.GT.U32.AND P1, PT, R3, 0x1e0, PT ;  /* 0x000001e00300780c */ /* 0x000fc60003f24070 */
[----:B---3--:R-:W-:-:S04]  /*0b80*/  @P2 FADD R2, R2, R16 ;  /* 0x0000001002022221 */ /* 0x008fc80000000000 */
[----:B------:R-:W-:-:S04]  /*0b90*/  @P3 FADD R2, R2, R17 ;  /* 0x0000001102023221 */ /* 0x000fc80000000000 */
[----:B------:R-:W-:-:S04]  /*0ba0*/  @P4 FADD R2, R2, R18 ;  /* 0x0000001202024221 */ /* 0x000fc80000000000 */
[----:B------:R-:W-:Y:S01]  /*0bb0*/  @P1 FADD R2, R2, R19 ;  /* 0x0000001302021221 */ /* 0x000fe20000000000 */
[----:B------:R-:W-:Y:S06]  /*0bc0*/  BRA `(.L_x_69) ;  /* 0x0000002000987947 */ /* 0x000fec0003800000 */
.L_x_59:
[----:B------:R-:W0:Y:S01]  /*0bd0*/  S2R R18, SR_TID.X ;  /* 0x0000000000127919 */ /* 0x000e220000002100 */
[----:B------:R-:W1:Y:S02]  /*0be0*/  LDCU.64 UR6, c[0x0][0x380] ;  /* 0x00007000ff0677ac */ /* 0x000e640008000a00 */
[----:B-1----:R-:W-:Y:S02]  /*0bf0*/  MOV R12, UR6 ;  /* 0x00000006000c7c02 */ /* 0x002fe40008000f00 */
[----:B------:R-:W-:Y:S02]  /*0c00*/  MOV R13, UR7 ;  /* 0x00000007000d7c02 */ /* 0x000fe40008000f00 */
[----:B0-----:R-:W-:-:S05]  /*0c10*/  LEA R27, R18, R19, 0x1 ;  /* 0x00000013121b7211 */ /* 0x001fca00078e08ff */
[----:B------:R-:W-:-:S05]  /*0c20*/  IMAD.WIDE.U32 R26, R27, 0x4, R12 ;  /* 0x000000041b1a7825 */ /* 0x000fca00078e000c */
        /* <DEDUP_REMOVED lines=8> */
[----:B------:R-:W-:Y:S01]  /*0cb0*/  ISETP.GE.U32.AND P0, PT, R3, UR5, PT ;  /* 0x0000000503007c0c */ /* 0x000fe2000bf06070 */
[----:B--2---:R-:W-:Y:S01]  /*0cc0*/  FADD R4, R4, R5 ;  /* 0x0000000504047221 */ /* 0x004fe20000000000 */
[----:B---3--:R-:W-:Y:S01]  /*0cd0*/  FADD R7, R6, R7 ;  /* 0x0000000706077221 */ /* 0x008fe20000000000 */
[----:B----4-:R-:W-:-:S03]  /*0ce0*/  FADD R8, R8, R9 ;  /* 0x0000000908087221 */ /* 0x010fc60000000000 */
[----:B------:R-:W-:Y:S01]  /*0cf0*/  FADD R4, R4, R7 ;  /* 0x0000000704047221 */ /* 0x000fe20000000000 */
[----:B-----5:R-:W-:Y:S01]  /*0d00*/  FADD R11, R10, R11 ;  /* 0x0000000b0a0b7221 */ /* 0x020fe20000000000 */
[----:B------:R-:W-:-:S03]  /*0d10*/  FADD R14, R14, R15 ;  /* 0x0000000f0e0e7221 */ /* 0x000fc60000000000 */
        /* <DEDUP_REMOVED lines=10> */
[----:B------:R-:W-:Y:S01]  /*0dc0*/  IADD3 R19, PT, PT, R19, UR5, RZ ;  /* 0x0000000513137c10 */ /* 0x000fe2000fffe0ff */
[----:B------:R-:W-:Y:S01]  /*0dd0*/  UMOV UR4, URZ ;  /* 0x000000ff00047c82 */ /* 0x000fe20008000000 */
[----:B------:R-:W-:Y:S02]  /*0de0*/  IADD3 R20, PT, PT, R22, -0x2000, RZ ;  /* 0xffffe00016147810 */ /* 0x000fe40007ffe0ff */
[C---:B------:R-:W-:Y:S02]  /*0df0*/  IADD3 R21, PT, PT, R19.reuse, 0x200, RZ ;  /* 0x0000020013157810 */ /* 0x040fe40007ffe0ff */
[C---:B------:R-:W-:Y:S02]  /*0e00*/  ISETP.GT.U32.AND P0, PT, R19.reuse, R20, PT ;  /* 0x000000141300720c */ /* 0x040fe40003f04070 */
[----:B------:R-:W-:Y:S02]  /*0e10*/  IADD3 R23, PT, PT, R19, R18, RZ ;  /* 0x0000001213177210 */ /* 0x000fe40007ffe0ff */
[----:B------:R-:W-:-:S09]  /*0e20*/  MOV R25, R19 ;  /* 0x0000001300197202 */ /* 0x000fd20000000f00 */
[----:B------:R-:W-:Y:S05]  /*0e30*/  @P0 BRA `(.L_x_71) ;  /* 0x0000000000940947 */ /* 0x000fea0003800000 */
[----:B------:R-:W0:Y:S08]  /*0e40*/  LDC R22, c[0x0][0x3a8] ;  /* 0x0000ea00ff167b82 */ /* 0x000e300000000800 */
[----:B------:R-:W1:Y:S02]  /*0e50*/  LDC.64 R12, c[0x0][0x380] ;  /* 0x0000e000ff0c7b82 */ /* 0x000e640000000a00 */
.L_x_72:
[----:B------:R-:W-:-:S05]  /*0e60*/  LEA R15, R18, R25, 0x1 ;  /* 0x00000019120f7211 */ /* 0x000fca00078e08ff */
[----:B-1----:R-:W-:-:S05]  /*0e70*/  IMAD.WIDE.U32 R14, R15, 0x4, R12 ;  /* 0x000000040f0e7825 */ /* 0x002fca00078e000c */
[----:B------:R-:W2:Y:S04]  /*0e80*/  LDG.E.64.CONSTANT R4, desc[UR8][R14.64] ;  /* 0x000000080e047981 */ /* 0x000ea8000c1e9b00 */
[----:B------:R-:W3:Y:S04]  /*0e90*/  LDG.E.64.CONSTANT R6, desc[UR8][R14.64+0x1000] ;  /* 0x001000080e067981 */ /* 0x000ee8000c1e9b00 */
[----:B------:R-:W4:Y:S04]  /*0ea0*/  LDG.E.64.CONSTANT R2, desc[UR8][R14.64+0x2000] ;  /* 0x002000080e027981 */ /* 0x000f28000c1e9b00 */
[----:B------:R-:W5:Y:S01]  /*0eb0*/  LDG.E.64.CONSTANT R10, desc[UR8][R14.64+0x6000] ;  /* 0x006000080e0a7981 */ /* 0x000f62000c1e9b00 */
[----:B--2---:R-:W-:-:S03]  /*0ec0*/  FADD R24, R4, R17 ;  /* 0x0000001104187221 */ /* 0x004fc60000000000 */
[----:B------:R-:W5:Y:S01]  /*0ed0*/  LDG.E.64.CONSTANT R16, desc[UR8][R14.64+0x7000] ;  /* 0x007000080e107981 */ /* 0x000f62000c1e9b00 */
[----:B---3--:R-:W-:-:S03]  /*0ee0*/  FADD R9, R5, R6 ;  /* 0x0000000605097221 */ /* 0x008fc60000000000 */
[----:B------:R-:W2:Y:S01]  /*0ef0*/  LDG.E.64.CONSTANT R4, desc[UR8][R14.64+0x3000] ;  /* 0x003000080e047981 */ /* 0x000ea2000c1e9b00 */
[----:B----4-:R-:W-:Y:S01]  /*0f00*/  FADD R2, R7, R2 ;  /* 0x0000000207027221 */ /* 0x010fe20000000000 */
[----:B------:R-:W-:Y:S02]  /*0f10*/  FADD R24, R24, R9 ;  /* 0x0000000918187221 */ /* 0x000fe40000000000 */
[----:B------:R-:W3:Y:S04]  /*0f20*/  LDG.E.64.CONSTANT R6, desc[UR8][R14.64+0x4000] ;  /* 0x004000080e067981 */ /* 0x000ee8000c1e9b00 */
[----:B------:R-:W4:Y:S01]  /*0f30*/  LDG.E.64.CONSTANT R8, desc[UR8][R14.64+0x5000] ;  /* 0x005000080e087981 */ /* 0x000f22000c1e9b00 */
[----:B--2---:R-:W-:-:S04]  /*0f40*/  FADD R3, R3, R4 ;  /* 0x0000000403037221 */ /* 0x004fc80000000000 */
[----:B------:R-:W-:Y:S01]  /*0f50*/  FADD R3, R2, R3 ;  /* 0x0000000302037221 */ /* 0x000fe20000000000 */
[----:B0-----:R-:W-:Y:S01]  /*0f60*/  IADD3 R2, PT, PT, -R25, R22, RZ ;  /* 0x0000001619027210 */ /* 0x001fe20007ffe1ff */
[----:B---3--:R-:W-:Y:S01]  /*0f70*/  FADD R4, R5, R6 ;  /* 0x0000000605047221 */ /* 0x008fe20000000000 */
[----:B-----5:R-:W-:Y:S01]  /*0f80*/  FADD R11, R11, R16 ;  /* 0x000000100b0b7221 */ /* 0x020fe20000000000 */
[----:B----4-:R-:W-:Y:S01]  /*0f90*/  FADD R7, R7, R8 ;  /* 0x0000000807077221 */ /* 0x010fe20000000000 */
[----:B------:R-:W-:Y:S01]  /*0fa0*/  FADD R8, R9, R10 ;  /* 0x0000000a09087221 */ /* 0x000fe20000000000 */
[----:B------:R-:W-:Y:S02]  /*0fb0*/  ISETP.GE.U32.AND P0, PT, R2, UR5, PT ;  /* 0x0000000502007c0c */ /* 0x000fe4000bf06070 */
[----:B------:R-:W-:Y:S01]  /*0fc0*/  FADD R4, R4, R7 ;  /* 0x0000000704047221 */ /* 0x000fe20000000000 */
[----:B------:R-:W-:Y:S01]  /*0fd0*/  FADD R11, R8, R11 ;  /* 0x0000000b080b7221 */ /* 0x000fe20000000000 */
[----:B------:R-:W-:-:S03]  /*0fe0*/  FADD R3, R24, R3 ;  /* 0x0000000318037221 */ /* 0x000fc60000000000 */
[----:B------:R-:W-:-:S04]  /*0ff0*/  FADD R4, R4, R11 ;  /* 0x0000000b04047221 */ /* 0x000fc80000000000 */
[----:B------:R-:W-:-:S04]  /*1000*/  FADD R3, R3, R4 ;  /* 0x0000000403037221 */ /* 0x000fc80000000000 */
[----:B------:R-:W-:Y:S01]  /*1010*/  FADD R17, R17, R3 ;  /* 0x0000000311117221 */ /* 0x000fe20000000000 */
[----:B------:R-:W-:Y:S06]  /*1020*/  @!P0 BRA `(.L_x_70) ;  /* 0x0000000000f48947 */ /* 0x000fec0003800000 */
[----:B------:R-:W-:Y:S01]  /*1030*/  IADD3 R25, PT, PT, R25, UR5, RZ ;  /* 0x0000000519197c10 */ /* 0x000fe2000fffe0ff */
[----:B------:R-:W-:Y:S01]  /*1040*/  UIADD3 UR4, UPT, UPT, UR4, 0x1, URZ ;  /* 0x0000000104047890 */ /* 0x000fe2000fffe0ff */
[----:B------:R-:W-:Y:S02]  /*1050*/  IADD3 R21, PT, PT, R21, UR5, RZ ;  /* 0x0000000515157c10 */ /* 0x000fe4000fffe0ff */
[----:B------:R-:W-:Y:S02]  /*1060*/  ISETP.GT.U32.AND P0, PT, R25, R20, PT ;  /* 0x000000141900720c */ /* 0x000fe40003f04070 */
[----:B------:R-:W-:-:S11]  /*1070*/  IADD3 R23, PT, PT, R23, UR5, RZ ;  /* 0x0000000517177c10 */ /* 0x000fd6000fffe0ff */
[----:B------:R-:W-:Y:S05]  /*1080*/  @!P0 BRA `(.L_x_72) ;  /* 0xfffffffc00748947 */ /* 0x000fea000383ffff */
.L_x_71:
[----:B------:R-:W-:-:S13]  /*1090*/  ISETP.GE.U32.AND P0, PT, R25, R22, PT ;  /* 0x000000161900720c */ /* 0x000fda0003f06070 */
[----:B------:R-:W-:Y:S05]  /*10a0*/  @P0 BRA `(.L_x_70) ;  /* 0x0000000000d40947 */ /* 0x000fea0003800000 */
[----:B------:R-:W-:Y:S01]  /*10b0*/  IADD3 R3, PT, PT, -R25, R22, RZ ;  /* 0x0000001619037210 */ /* 0x000fe20007ffe1ff */
[----:B------:R-:W-:Y:S03]  /*10c0*/  BSSY.RECONVERGENT B1, `(.L_x_70) ;  /* 0x0000033000017945 */ /* 0x000fe60003800200 */
[----:B------:R-:W-:-:S13]  /*10d0*/  ISETP.GE.AND P0, PT, R18, R3, PT ;  /* 0x000000031200720c */ /* 0x000fda0003f06270 */
[----:B------:R-:W-:Y:S05]  /*10e0*/  @P0 BRA `(.L_x_73) ;  /* 0x0000000000c00947 */ /* 0x000fea0003800000 */
[----:B------:R-:W0:Y:S01]  /*10f0*/  LDC R2, c[0x0][0x3ac] ;  /* 0x0000eb00ff027b82 */ /* 0x000e220000000800 */
[----:B------:R-:W-:Y:S01]  /*1100*/  LOP3.LUT R5, RZ, R18, RZ, 0x33, !PT ;  /* 0x00000012ff057212 */ /* 0x000fe200078e33ff */
[----:B------:R-:W-:Y:S03]  /*1110*/  BSSY.RECONVERGENT B2, `(.L_x_74) ;  /* 0x0000016000027945 */ /* 0x000fe60003800200 */
[----:B------:R-:W-:-:S04]  /*1120*/  IADD3 R22, PT, PT, R5, R22, RZ ;  /* 0x0000001605167210 */ /* 0x000fc80007ffe0ff */
[----:B------:R-:W-:Y:S02]  /*1130*/  LOP3.LUT R4, R22, 0x600, RZ, 0xc0, !PT ;  /* 0x0000060016047812 */ /* 0x000fe400078ec0ff */
[----:B------:R-:W-:Y:S02]  /*1140*/  IADD3 R19, PT, PT, -R19, R22, RZ ;  /* 0x0000001613137210 */ /* 0x000fe40007ffe1ff */
[----:B------:R-:W-:Y:S02]  /*1150*/  ISETP.NE.AND P0, PT, R4, 0x600, PT ;  /* 0x000006000400780c */ /* 0x000fe40003f05270 */
[----:B------:R-:W-:Y:S01]  /*1160*/  LEA.HI R22, R22, 0x1, RZ, 0x17 ;  /* 0x0000000116167811 */ /* 0x000fe200078fb8ff */
[----:B0-----:R-:W-:-:S04]  /*1170*/  IMAD R2, R2, UR4, RZ ;  /* 0x0000000402027c24 */ /* 0x001fc8000f8e02ff */
[----:B------:R-:W-:-:S05]  /*1180*/  IMAD R2, R2, -0x2000, R19 ;  /* 0xffffe00002027824 */ /* 0x000fca00078e0213 */
[----:B------:R-:W-:Y:S02]  /*1190*/  ISETP.GE.U32.AND P1, PT, R2, 0x600, PT ;  /* 0x000006000200780c */ /* 0x000fe40003f26070 */
[----:B------:R-:W-:Y:S01]  /*11a0*/  MOV R2, R18 ;  /* 0x0000001200027202 */ /* 0x000fe20000000f00 */
[----:B------:R-:W-:Y:S10]  /*11b0*/  @!P0 BRA `(.L_x_75) ;  /* 0x00000000002c8947 */ /* 0x000ff40003800000 */
[----:B------:R-:W-:Y:S02]  /*11c0*/  LOP3.LUT R22, R22, 0x3, RZ, 0xc0, !PT ;  /* 0x0000000316167812 */ /* 0x000fe400078ec0ff */
[----:B------:R-:W-:Y:S02]  /*11d0*/  MOV R2, R18 ;  /* 0x0000001200027202 */ /* 0x000fe40000000f00 */
[----:B------:R-:W-:-:S07]  /*11e0*/  IADD3 R22, PT, PT, -R22, RZ, RZ ;  /* 0x000000ff16167210 */ /* 0x000fce0007ffe1ff */
.L_x_76:
[----:B------:R-:W-:-:S06]  /*11f0*/  IMAD.WIDE.U32 R4, R23, 0x4, R12 ;  /* 0x0000000417047825 */ /* 0x000fcc00078e000c */
[----:B------:R-:W2:Y:S01]  /*1200*/  LDG.E.CONSTANT R4, desc[UR8][R4.64] ;  /* 0x0000000804047981 */ /* 0x000ea2000c1e9900 */
[----:B------:R-:W-:Y:S02]  /*1210*/  IADD3 R22, PT, PT, R22, 0x1, RZ ;  /* 0x0000000116167810 */ /* 0x000fe40007ffe0ff */
[----:B------:R-:W-:Y:S02]  /*1220*/  IADD3 R2, PT, PT, R2, 0x200, RZ ;  /* 0x0000020002027810 */ /* 0x000fe40007ffe0ff */
[----:B------:R-:W-:Y:S02]  /*1230*/  ISETP.NE.AND P0, PT, R22, RZ, PT ;  /* 0x000000ff1600720c */ /* 0x000fe40003f05270 */
[----:B------:R-:W-:Y:S01]  /*1240*/  IADD3 R23, PT, PT, R23, 0x200, RZ ;  /* 0x0000020017177810 */ /* 0x000fe20007ffe0ff */
[----:B--2---:R-:W-:-:S10]  /*1250*/  FADD R17, R4, R17 ;  /* 0x0000001104117221 */ /* 0x004fd40000000000 */
[----:B------:R-:W-:Y:S05]  /*1260*/  @P0 BRA `(.L_x_76) ;  /* 0xfffffffc00e00947 */ /* 0x000fea000383ffff */
.L_x_75:
[----:B------:R-:W-:Y:S05]  /*1270*/  BSYNC.RECONVERGENT B2 ;  /* 0x0000000000027941 */ /* 0x000fea0003800200 */
.L_x_74:
[----:B------:R-:W-:Y:S05]  /*1280*/  @!P1 BRA `(.L_x_73) ;  /* 0x0000000000589947 */ /* 0x000fea0003800000 */
[C---:B------:R-:W-:Y:S02]  /*1290*/  IADD3 R21, PT, PT, R2.reuse, R21, RZ ;  /* 0x0000001502157210 */ /* 0x040fe40007ffe0ff */
[----:B------:R-:W-:-:S07]  /*12a0*/  IADD3 R2, PT, PT, R2, 0x400, RZ ;  /* 0x0000040002027810 */ /* 0x000fce0007ffe0ff */
.L_x_77:
[C---:B------:R-:W-:Y:S01]  /*12b0*/  IADD3 R5, PT, PT, R21.reuse, -0x200, RZ ;  /* 0xfffffe0015057810 */ /* 0x040fe20007ffe0ff */
[C---:B------:R-:W-:Y:S01]  /*12c0*/  IMAD.WIDE.U32 R6, R21.reuse, 0x4, R12 ;  /* 0x0000000415067825 */ /* 0x040fe200078e000c */
        /* <DEDUP_REMOVED lines=8> */
[----:B------:R-:W5:Y:S01]  /*1350*/  LDG.E.CONSTANT R10, desc[UR8][R10.64] ;  /* 0x000000080a0a7981 */ /* 0x000f62000c1e9900 */
[----:B------:R-:W-:-:S04]  /*1360*/  IADD3 R14, PT, PT, R2, 0x400, RZ ;  /* 0x00000400020e7810 */ /* 0x000fc80007ffe0ff */
[----:B------:R-:W-:Y:S02]  /*1370*/  ISETP.GE.AND P0, PT, R14, R3, PT ;  /* 0x000000030e00720c */ /* 0x000fe40003f06270 */
[----:B------:R-:W-:Y:S02]  /*1380*/  IADD3 R2, PT, PT, R2, 0x800, RZ ;  /* 0x0000080002027810 */ /* 0x000fe40007ffe0ff */
[----:B------:R-:W-:Y:S01]  /*1390*/  IADD3 R21, PT, PT, R21, 0x800, RZ ;  /* 0x0000080015157810 */ /* 0x000fe20007ffe0ff */
[----:B---3--:R-:W-:-:S04]  /*13a0*/  FADD R17, R4, R17 ;  /* 0x0000001104117221 */ /* 0x008fc80000000000 */
[----:B--2---:R-:W-:-:S04]  /*13b0*/  FADD R17, R17, R6 ;  /* 0x0000000611117221 */ /* 0x004fc80000000000 */
[----:B----4-:R-:W-:-:S04]  /*13c0*/  FADD R17, R17, R8 ;  /* 0x0000000811117221 */ /* 0x010fc80000000000 */
[----:B-----5:R-:W-:Y:S01]  /*13d0*/  FADD R17, R17, R10 ;  /* 0x0000000a11117221 */ /* 0x020fe20000000000 */
[----:B------:R-:W-:Y:S06]  /*13e0*/  @!P0 BRA `(.L_x_77) ;  /* 0xfffffffc00b08947 */ /* 0x000fec000383ffff */
.L_x_73:
[----:B------:R-:W-:Y:S05]  /*13f0*/  BSYNC.RECONVERGENT B1 ;  /* 0x0000000000017941 */ /* 0x000fea0003800200 */
.L_x_70:
        /* <DEDUP_REMOVED lines=27> */
[----:B--2---:R-:W2:Y:S04]  /*15b0*/  LDS.128 R4, [UR4+0x30] ;  /* 0x00003004ff047984 */ /* 0x004ea80008000c00 */
[----:B------:R-:W3:Y:S01]  /*15c0*/  LDS.128 R16, [UR4+0x40] ;  /* 0x00004004ff107984 */ /* 0x000ee20008000c00 */
        /* <DEDUP_REMOVED lines=14> */
[----:B------:R-:W-:Y:S01]  /*16b0*/  FADD R2, R18, R19 ;  /* 0x0000001312027221 */ /* 0x000fe20000000000 */
[----:B------:R-:W-:Y:S06]  /*16c0*/  BRA `(.L_x_69) ;  /* 0x0000001400d87947 */ /* 0x000fec0003800000 */
.L_x_58:
[----:B------:R-:W0:Y:S02]  /*16d0*/  LDCU UR6, c[0x0][0x3a8] ;  /* 0x00007500ff0677ac */ /* 0x000e240008000800 */
[----:B0-----:R-:W-:-:S04]  /*16e0*/  IADD3 R3, PT, PT, -R19, UR6, RZ ;  /* 0x0000000613037c10 */ /* 0x001fc8000fffe1ff */
        /* <DEDUP_REMOVED lines=9> */
[----:B------:R-:W-:-:S05]  /*1780*/  IADD3 R5, PT, PT, R19, R4, RZ ;  /* 0x0000000413057210 */ /* 0x000fca0007ffe0ff */
[----:B0-----:R-:W-:-:S05]  /*1790*/  IMAD.WIDE.U32 R6, R5, 0x4, R6 ;  /* 0x0000000405067825 */ /* 0x001fca00078e0006 */
[----:B------:R0:W5:Y:S01]  /*17a0*/  LDG.E.CONSTANT R2, desc[UR8][R6.64] ;  /* 0x0000000806027981 */ /* 0x000162000c1e9900 */
[----:B------:R-:W-:-:S07]  /*17b0*/  IADD3 R10, PT, PT, R4, 0x200, RZ ;  /* 0x00000200040a7810 */ /* 0x000fce0007ffe0ff */
.L_x_80:
[----:B------:R-:W-:Y:S05]  /*17c0*/  BSYNC.RECONVERGENT B1 ;  /* 0x0000000000017941 */ /* 0x000fea0003800200 */
.L_x_79:
[----:B------:R-:W-:Y:S01]  /*17d0*/  ISETP.GE.U32.AND P0, PT, R10, R3, PT ;  /* 0x000000030a00720c */ /* 0x000fe20003f06070 */
[----:B------:R-:W-:-:S12]  /*17e0*/  BSSY.RECONVERGENT B1, `(.L_x_81) ;  /* 0x0000030000017945 */ /* 0x000fd80003800200 */
[----:B------:R-:W-:Y:S05]  /*17f0*/  @P0 BRA `(.L_x_82) ;  /* 0x0000000000b80947 */ /* 0x000fea0003800000 */
[----:B------:R-:W-:Y:S01]  /*1800*/  LOP3.LUT R5, RZ, R10, RZ, 0x33, !PT ;  /* 0x0000000aff057212 */ /* 0x000fe200078e33ff */
[----:B------:R-:W-:Y:S03]  /*1810*/  BSSY.RECONVERGENT B2, `(.L_x_83) ;  /* 0x0000014000027945 */ /* 0x000fe60003800200 */
[----:B0-----:R-:W-:-:S04]  /*1820*/  IADD3 R6, PT, PT, R5, UR6, RZ ;  /* 0x0000000605067c10 */ /* 0x001fc8000fffe0ff */
[----:B------:R-:W-:Y:S02]  /*1830*/  LOP3.LUT R5, R6, 0x600, RZ, 0xc0, !PT ;  /* 0x0000060006057812 */ /* 0x000fe400078ec0ff */
[----:B------:R-:W-:Y:S02]  /*1840*/  IADD3 R7, PT, PT, -R19, R6, RZ ;  /* 0x0000000613077210 */ /* 0x000fe40007ffe1ff */
[----:B------:R-:W-:Y:S02]  /*1850*/  ISETP.NE.AND P0, PT, R5, 0x600, PT ;  /* 0x000006000500780c */ /* 0x000fe40003f05270 */
[----:B------:R-:W-:-:S11]  /*1860*/  ISETP.GE.U32.AND P1, PT, R7, 0x600, PT ;  /* 0x000006000700780c */ /* 0x000fd60003f26070 */
[----:B------:R-:W-:Y:S05]  /*1870*/  @!P0 BRA `(.L_x_84) ;  /* 0x0000000000348947 */ /* 0x000fea0003800000 */
[----:B------:R-:W0:Y:S01]  /*1880*/  LDC.64 R8, c[0x0][0x380] ;  /* 0x0000e000ff087b82 */ /* 0x000e220000000a00 */
[----:B------:R-:W-:Y:S02]  /*1890*/  LEA.HI R5, R6, 0x1, RZ, 0x17 ;  /* 0x0000000106057811 */ /* 0x000fe400078fb8ff */
[----:B------:R-:W-:Y:S02]  /*18a0*/  IADD3 R11, PT, PT, R19, R10, RZ ;  /* 0x0000000a130b7210 */ /* 0x000fe40007ffe0ff */
[----:B------:R-:W-:-:S04]  /*18b0*/  LOP3.LUT R5, R5, 0x3, RZ, 0xc0, !PT ;  /* 0x0000000305057812 */ /* 0x000fc800078ec0ff */
[----:B------:R-:W-:-:S07]  /*18c0*/  IADD3 R5, PT, PT, -R5, RZ, RZ ;  /* 0x000000ff05057210 */ /* 0x000fce0007ffe1ff */
.L_x_85:
        /* <DEDUP_REMOVED lines=8> */
.L_x_84:
[----:B------:R-:W-:Y:S05]  /*1950*/  BSYNC.RECONVERGENT B2 ;  /* 0x0000000000027941 */ /* 0x000fea0003800200 */
.L_x_83:
[----:B------:R-:W-:Y:S05]  /*1960*/  @!P1 BRA `(.L_x_82) ;  /* 0x00000000005c9947 */ /* 0x000fea0003800000 */
[----:B------:R-:W0:Y:S01]  /*1970*/  LDC.64 R6, c[0x0][0x380] ;  /* 0x0000e000ff067b82 */ /* 0x000e220000000a00 */
[----:B------:R-:W-:Y:S02]  /*1980*/  IADD3 R19, PT, PT, R19, R10, RZ ;  /* 0x0000000a13137210 */ /* 0x000fe40007ffe0ff */
[----:B------:R-:W-:-:S07]  /*1990*/  IADD3 R5, PT, PT, R10, 0x400, RZ ;  /* 0x000004000a057810 */ /* 0x000fce0007ffe0ff */
.L_x_86:
        /* <DEDUP_REMOVED lines=20> */
.L_x_82:
[----:B------:R-:W-:Y:S05]  /*1ae0*/  BSYNC.RECONVERGENT B1 ;  /* 0x0000000000017941 */ /* 0x000fea0003800200 */
.L_x_81:
        /* <DEDUP_REMOVED lines=45> */
[----:B----4-:R-:W-:Y:S01]  /*1dc0*/  FADD R2, R18, R19 ;  /* 0x0000001312027221 */ /* 0x010fe20000000000 */
[----:B------:R-:W-:Y:S06]  /*1dd0*/  BRA `(.L_x_69) ;  /* 0x0000001000147947 */ /* 0x000fec0003800000 */
.L_x_87:
[----:B------:R-:W-:Y:S01]  /*1de0*/  LOP3.LUT R5, R4, 0x3e0, RZ, 0xc0, !PT ;  /* 0x000003e004057812 */ /* 0x000fe200078ec0ff */
[----:B------:R-:W1:Y:S03]  /*1df0*/  S2R R10, SR_LANEID ;  /* 0x00000000000a7919 */ /* 0x000e660000000000 */
[----:B0-----:R-:W-:Y:S02]  /*1e00*/  IADD3 R6, PT, PT, R5, 0x20, RZ ;  /* 0x0000002005067810 */ /* 0x001fe40007ffe0ff */
[----:B------:R-:W-:Y:S02]  /*1e10*/  LOP3.LUT R8, RZ, R5, RZ, 0x33, !PT ;  /* 0x00000005ff087212 */ /* 0x000fe400078e33ff */
[-C--:B------:R-:W-:Y:S02]  /*1e20*/  ISETP.GT.U32.AND P0, PT, R6, R3.reuse, PT ;  /* 0x000000030600720c */ /* 0x080fe40003f04070 */
        /* <DEDUP_REMOVED lines=61> */
.L_x_78:
[----:B------:R-:W0:Y:S01]  /*2200*/  S2R R6, SR_TID.X ;  /* 0x0000000000067919 */ /* 0x000e220000002100 */
[----:B------:R-:W1:Y:S02]  /*2210*/  LDCU.64 UR10, c[0x0][0x380] ;  /* 0x00007000ff0a77ac */ /* 0x000e640008000a00 */
[----:B-1----:R-:W-:Y:S02]  /*2220*/  MOV R4, UR10 ;  /* 0x0000000a00047c02 */ /* 0x002fe40008000f00 */
[----:B------:R-:W-:Y:S02]  /*2230*/  MOV R5, UR11 ;  /* 0x0000000b00057c02 */ /* 0x000fe40008000f00 */
[----:B0-----:R-:W-:-:S05]  /*2240*/  IADD3 R9, PT, PT, R19, R6, RZ ;  /* 0x0000000613097210 */ /* 0x001fca0007ffe0ff */
[----:B------:R-:W-:-:S05]  /*2250*/  IMAD.WIDE.U32 R8, R9, 0x4, R4 ;  /* 0x0000000409087825 */ /* 0x000fca00078e0004 */
        /* <DEDUP_REMOVED lines=16> */
[----:B------:R-:W-:Y:S01]  /*2360*/  ISETP.GE.U32.AND P0, PT, R3, UR5, PT ;  /* 0x0000000503007c0c */ /* 0x000fe2000bf06070 */
        /* <DEDUP_REMOVED lines=16> */
[----:B------:R-:W-:Y:S01]  /*2470*/  UIADD3 UR7, UPT, UPT, UR6, -0x2000, URZ ;  /* 0xffffe00006077890 */ /* 0x000fe2000fffe0ff */
[----:B------:R-:W-:Y:S01]  /*2480*/  IADD3 R19, PT, PT, R19, UR5, RZ ;  /* 0x0000000513137c10 */ /* 0x000fe2000fffe0ff */
[----:B------:R-:W-:-:S03]  /*2490*/  UMOV UR4, URZ ;  /* 0x000000ff00047c82 */ /* 0x000fc60008000000 */
[C---:B------:R-:W-:Y:S02]  /*24a0*/  IADD3 R7, PT, PT, R19.reuse, 0x200, RZ ;  /* 0x0000020013077810 */ /* 0x040fe40007ffe0ff */
[C---:B------:R-:W-:Y:S02]  /*24b0*/  ISETP.GT.U32.AND P0, PT, R19.reuse, UR7, PT ;  /* 0x0000000713007c0c */ /* 0x040fe4000bf04070 */
[----:B------:R-:W-:-:S11]  /*24c0*/  IADD3 R9, PT, PT, R19, R6, RZ ;  /* 0x0000000613097210 */ /* 0x000fd60007ffe0ff */
[----:B------:R-:W-:Y:S05]  /*24d0*/  @P0 BRA `(.L_x_89) ;  /* 0x0000000000b80947 */ /* 0x000fea0003800000 */
[----:B------:R-:W0:Y:S01]  /*24e0*/  LDC.64 R4, c[0x0][0x380] ;  /* 0x0000e000ff047b82 */ /* 0x000e220000000a00 */
[----:B------:R-:W1:Y:S01]  /*24f0*/  LDCU UR6, c[0x0][0x3a8] ;  /* 0x00007500ff0677ac */ /* 0x000e620008000800 */
[----:B------:R-:W-:Y:S01]  /*2500*/  NOP ;  /* 0x0000000000007918 */ /* 0x000fe20000000000 */
.L_x_90:
[----:B------:R-:W-:-:S05]  /*2510*/  IADD3 R3, PT, PT, R6, R19, RZ ;  /* 0x0000001306037210 */ /* 0x000fca0007ffe0ff */
[----:B0-----:R-:W-:-:S05]  /*2520*/  IMAD.WIDE.U32 R2, R3, 0x4, R4 ;  /* 0x0000000403027825 */ /* 0x001fca00078e0004 */
        /* <DEDUP_REMOVED lines=15> */
[----:B--2---:R-:W-:-:S03]  /*2620*/  FADD R12, R11, R12 ;  /* 0x0000000c0b0c7221 */ /* 0x004fc60000000000 */
[----:B------:R1:W2:Y:S01]  /*2630*/  LDG.E.CONSTANT R11, desc[UR8][R2.64+0x5000] ;  /* 0x00500008020b7981 */ /* 0x0002a2000c1e9900 */
[----:B---3--:R-:W-:Y:S01]  /*2640*/  FADD R21, R21, R20 ;  /* 0x0000001415157221 */ /* 0x008fe20000000000 */
[----:B-1----:R-:W-:Y:S01]  /*2650*/  IADD3 R2, PT, PT, -R19, UR6, RZ ;  /* 0x0000000613027c10 */ /* 0x002fe2000fffe1ff */
[----:B----4-:R-:W-:-:S03]  /*2660*/  FADD R22, R22, R23 ;  /* 0x0000001716167221 */ /* 0x010fc60000000000 */
[----:B------:R-:W-:Y:S01]  /*2670*/  ISETP.GE.U32.AND P0, PT, R2, UR5, PT ;  /* 0x0000000502007c0c */ /* 0x000fe2000bf06070 */
[----:B------:R-:W-:Y:S01]  /*2680*/  FADD R12, R12, R21 ;  /* 0x000000150c0c7221 */ /* 0x000fe20000000000 */
[----:B-----5:R-:W-:-:S04]  /*2690*/  FADD R25, R24, R25 ;  /* 0x0000001918197221 */ /* 0x020fc80000000000 */
[----:B------:R-:W-:Y:S01]  /*26a0*/  FADD R25, R22, R25 ;  /* 0x0000001916197221 */ /* 0x000fe20000000000 */
[----:B------:R-:W-:-:S03]  /*26b0*/  FADD R16, R16, R17 ;  /* 0x0000001110107221 */ /* 0x000fc60000000000 */
[----:B------:R-:W-:Y:S01]  /*26c0*/  FADD R12, R12, R25 ;  /* 0x000000190c0c7221 */ /* 0x000fe20000000000 */
[----:B------:R-:W-:Y:S01]  /*26d0*/  FADD R8, R15, R8 ;  /* 0x000000080f087221 */ /* 0x000fe20000000000 */
[----:B------:R-:W-:-:S04]  /*26e0*/  FADD R13, R13, R10 ;  /* 0x0000000a0d0d7221 */ /* 0x000fc80000000000 */
[----:B------:R-:W-:Y:S01]  /*26f0*/  FADD R8, R8, R13 ;  /* 0x0000000d08087221 */ /* 0x000fe20000000000 */
[----:B--2---:R-:W-:-:S04]  /*2700*/  FADD R11, R14, R11 ;  /* 0x0000000b0e0b7221 */ /* 0x004fc80000000000 */
[----:B------:R-:W-:-:S04]  /*2710*/  FADD R11, R16, R11 ;  /* 0x0000000b100b7221 */ /* 0x000fc80000000000 */
[----:B------:R-:W-:-:S04]  /*2720*/  FADD R11, R11, R8 ;  /* 0x000000080b0b7221 */ /* 0x000fc80000000000 */
[----:B------:R-:W-:-:S04]  /*2730*/  FADD R11, R12, R11 ;  /* 0x0000000b0c0b7221 */ /* 0x000fc80000000000 */
[----:B------:R-:W-:Y:S01]  /*2740*/  FADD R12, R18, R11 ;  /* 0x0000000b120c7221 */ /* 0x000fe20000000000 */
[----:B------:R-:W-:Y:S06]  /*2750*/  @!P0 BRA `(.L_x_88) ;  /* 0x0000000400048947 */ /* 0x000fec0003800000 */
[----:B------:R-:W-:Y:S01]  /*2760*/  IADD3 R19, PT, PT, R19, UR5, RZ ;  /* 0x0000000513137c10 */ /* 0x000fe2000fffe0ff */
[----:B------:R-:W-:Y:S01]  /*2770*/  UIADD3 UR4, UPT, UPT, UR4, 0x1, URZ ;  /* 0x0000000104047890 */ /* 0x000fe2000fffe0ff */
[----:B------:R-:W-:Y:S02]  /*2780*/  IADD3 R7, PT, PT, R7, UR5, RZ ;  /* 0x0000000507077c10 */ /* 0x000fe4000fffe0ff */
[----:B------:R-:W-:Y:S02]  /*2790*/  ISETP.GT.U32.AND P0, PT, R19, UR7, PT ;  /* 0x0000000713007c0c */ /* 0x000fe4000bf04070 */
[----:B------:R-:W-:-:S11]  /*27a0*/  IADD3 R9, PT, PT, R9, UR5, RZ ;  /* 0x0000000509097c10 */ /* 0x000fd6000fffe0ff */
[----:B------:R-:W-:Y:S05]  /*27b0*/  @!P0 BRA `(.L_x_90) ;  /* 0xfffffffc00548947 */ /* 0x000fea000383ffff */
.L_x_89:
[----:B------:R-:W-:-:S13]  /*27c0*/  ISETP.GE.U32.AND P0, PT, R19, UR6, PT ;  /* 0x0000000613007c0c */ /* 0x000fda000bf06070 */
[----:B------:R-:W-:Y:S05]  /*27d0*/  @P0 BRA `(.L_x_88) ;  /* 0x0000000000e40947 */ /* 0x000fea0003800000 */
[----:B------:R-:W-:Y:S01]  /*27e0*/  IADD3 R19, PT, PT, -R19, UR6, RZ ;  /* 0x0000000613137c10 */ /* 0x000fe2000fffe1ff */
[----:B------:R-:W-:Y:S03]  /*27f0*/  BSSY.RECONVERGENT B1, `(.L_x_88) ;  /* 0x0000037000017945 */ /* 0x000fe60003800200 */
[----:B------:R-:W-:-:S13]  /*2800*/  ISETP.GE.AND P0, PT, R6, R19, PT ;  /* 0x000000130600720c */ /* 0x000fda0003f06270 */
[----:B------:R-:W-:Y:S05]  /*2810*/  @P0 BRA `(.L_x_91) ;  /* 0x0000000000d00947 */ /* 0x000fea0003800000 */
[----:B------:R-:W0:Y:S01]  /*2820*/  LDC R8, c[0x0][0x3ac] ;  /* 0x0000eb00ff087b82 */ /* 0x000e220000000800 */
[----:B------:R-:W1:Y:S01]  /*2830*/  LDCU UR5, c[0x0][0x3ac] ;  /* 0x00007580ff0577ac */ /* 0x000e620008000800 */
[----:B------:R-:W-:Y:S01]  /*2840*/  LOP3.LUT R2, RZ, R6, RZ, 0x33, !PT ;  /* 0x00000006ff027212 */ /* 0x000fe200078e33ff */
[----:B------:R-:W-:Y:S01]  /*2850*/  BSSY.RECONVERGENT B2, `(.L_x_92) ;  /* 0x0000019000027945 */ /* 0x000fe20003800200 */
[----:B------:R-:W-:Y:S02]  /*2860*/  SHF.L.U32 R10, R0, 0xd, RZ ;  /* 0x0000000d000a7819 */ /* 0x000fe400000006ff */
[----:B------:R-:W-:Y:S01]  /*2870*/  IADD3 R3, PT, PT, R2, UR6, RZ ;  /* 0x0000000602037c10 */ /* 0x000fe2000fffe0ff */
[----:B-1----:R-:W-:Y:S01]  /*2880*/  USHF.L.U32 UR5, UR5, 0xd, URZ ;  /* 0x0000000d05057899 */ /* 0x002fe200080006ff */
[----:B0-----:R-:W-:Y:S02]  /*2890*/  IMAD R2, R8, UR4, RZ ;  /* 0x0000000408027c24 */ /* 0x001fe4000f8e02ff */
[----:B------:R-:W-:-:S03]  /*28a0*/  LOP3.LUT R8, R3, 0x600, RZ, 0xc0, !PT ;  /* 0x0000060003087812 */ /* 0x000fc600078ec0ff */
[----:B------:R-:W-:Y:S02]  /*28b0*/  IADD3 R10, PT, PT, R10, UR5, RZ ;  /* 0x000000050a0a7c10 */ /* 0x000fe4000fffe0ff */
[----:B------:R-:W-:Y:S02]  /*28c0*/  ISETP.NE.AND P0, PT, R8, 0x600, PT ;  /* 0x000006000800780c */ /* 0x000fe40003f05270 */
[----:B------:R-:W-:Y:S02]  /*28d0*/  IADD3 R11, PT, PT, -R10, R3, RZ ;  /* 0x000000030a0b7210 */ /* 0x000fe40007ffe1ff */
[----:B------:R-:W-:Y:S02]  /*28e0*/  MOV R8, R6 ;  /* 0x0000000600087202 */ /* 0x000fe40000000f00 */
[----:B------:R-:W-:Y:S01]  /*28f0*/  LEA.HI R3, R3, 0x1, RZ, 0x17 ;  /* 0x0000000103037811 */ /* 0x000fe200078fb8ff */
[----:B------:R-:W-:-:S05]  /*2900*/  IMAD R2, R2, -0x2000, R11 ;  /* 0xffffe00002027824 */ /* 0x000fca00078e020b */
[----:B------:R-:W-:Y:S01]  /*2910*/  ISETP.GE.U32.AND P1, PT, R2, 0x600, PT ;  /* 0x000006000200780c */ /* 0x000fe20003f26070 */
[----:B------:R-:W-:-:S12]  /*2920*/  @!P0 BRA `(.L_x_93) ;  /* 0x00000000002c8947 */ /* 0x000fd80003800000 */
[----:B------:R-:W-:Y:S02]  /*2930*/  LOP3.LUT R3, R3, 0x3, RZ, 0xc0, !PT ;  /* 0x0000000303037812 */ /* 0x000fe400078ec0ff */
[----:B------:R-:W-:Y:S02]  /*2940*/  MOV R8, R6 ;  /* 0x0000000600087202 */ /* 0x000fe40000000f00 */
[----:B------:R-:W-:-:S07]  /*2950*/  IADD3 R10, PT, PT, -R3, RZ, RZ ;  /* 0x000000ff030a7210 */ /* 0x000fce0007ffe1ff */
.L_x_94:
        /* <DEDUP_REMOVED lines=8> */
.L_x_93:
[----:B------:R-:W-:Y:S05]  /*29e0*/  BSYNC.RECONVERGENT B2 ;  /* 0x0000000000027941 */ /* 0x000fea0003800200 */
.L_x_92:
[----:B------:R-:W-:Y:S05]  /*29f0*/  @!P1 BRA `(.L_x_91) ;  /* 0x0000000000589947 */ /* 0x000fea0003800000 */
[C---:B------:R-:W-:Y:S02]  /*2a00*/  IADD3 R13, PT, PT, R8.reuse, R7, RZ ;  /* 0x00000007080d7210 */ /* 0x040fe40007ffe0ff */
[----:B------:R-:W-:-:S07]  /*2a10*/  IADD3 R7, PT, PT, R8, 0x400, RZ ;  /* 0x0000040008077810 */ /* 0x000fce0007ffe0ff */
.L_x_95:
        /* <DEDUP_REMOVED lines=20> */
.L_x_91:
[----:B------:R-:W-:Y:S05]  /*2b60*/  BSYNC.RECONVERGENT B1 ;  /* 0x0000000000017941 */ /* 0x000fea0003800200 */
.L_x_88:
        /* <DEDUP_REMOVED lines=43> */
[----:B---3--:R-:W-:-:S07]  /*2e20*/  FADD R2, R18, R19 ;  /* 0x0000001312027221 */ /* 0x008fce0000000000 */
.L_x_69:
[----:B------:R-:W-:Y:S05]  /*2e30*/  BSYNC.RECONVERGENT B0 ;  /* 0x0000000000007941 */ /* 0x000fea0003800200 */
.L_x_57:
[----:B------:R-:W-:Y:S05]  /*2e40*/  @P0 EXIT ;  /* 0x000000000000094d */ /* 0x000fea0003800000 */
[----:B------:R-:W5:Y:S02]  /*2e50*/  LDC.64 R4, c[0x0][0x388] ;  /* 0x0000e200ff047b82 */ /* 0x000f640000000a00 */
[----:B-----5:R-:W-:-:S05]  /*2e60*/  IMAD.WIDE.U32 R4, R0, 0x4, R4 ;  /* 0x0000000400047825 */ /* 0x020fca00078e0004 */
[----:B------:R-:W-:Y:S01]  /*2e70*/  STG.E desc[UR8][R4.64], R2 ;  /* 0x0000000204007986 */ /* 0x000fe2000c101908 */
[----:B------:R-:W-:Y:S05]  /*2e80*/  EXIT ;  /* 0x000000000000794d */ /* 0x000fea0003800000 */
.L_x_96:
        /* <DEDUP_REMOVED lines=15> */
.L_x_540:


//--------------------- .text._ZN3cub18CUB_300001_SM_10006detail6reduce28DeviceReduceSingleTileKernelINS2_10policy_hubIfjN4cuda3std3__44plusIvEEE10Policy1000EPfSC_jS9_ffNS7_10__identityEEEvT0_T1_T2_T3_T4_T6_ --------------------------
	.section	.text._ZN3cub18CUB_300001_SM_10006detail6reduce28DeviceReduceSingleTileKernelINS2_10policy_hubIfjN4cuda3std3__44plusIvEEE10Policy1000EPfSC_jS9_ffNS7_10__identityEEEvT0_T1_T2_T3_T4_T6_,"ax",@progbits
	.align	128
        .global         _ZN3cub18CUB_300001_SM_10006detail6reduce28DeviceReduceSingleTileKernelINS2_10policy_hubIfjN4cuda3std3__44plusIvEEE10Policy1000EPfSC_jS9_ffNS7_10__identityEEEvT0_T1_T2_T3_T4_T6_
        .type           _ZN3cub18CUB_300001_SM_10006detail6reduce28DeviceReduceSingleTileKernelINS2_10policy_hubIfjN4cuda3std3__44plusIvEEE10Policy1000EPfSC_jS9_ffNS7_10__identityEEEvT0_T1_T2_T3_T4_T6_,@function
        .size           _ZN3cub18CUB_300001_SM_10006detail6reduce28DeviceReduceSingleTileKernelINS2_10policy_hubIfjN4cuda3std3__44plusIvEEE10Policy1000EPfSC_jS9_ffNS7_10__identityEEEvT0_T1_T2_T3_T4_T6_,(.L_x_541 - _ZN3cub18CUB_300001_SM_10006detail6reduce28DeviceReduceSingleTileKernelINS2_10policy_hubIfjN4cuda3std3__44plusIvEEE10Policy1000EPfSC_jS9_ffNS7_10__identityEEEvT0_T1_T2_T3_T4_T6_)
        .other          _ZN3cub18CUB_300001_SM_10006detail6reduce28DeviceReduceSingleTileKernelINS2_10policy_hubIfjN4cuda3std3__44plusIvEEE10Policy1000EPfSC_jS9_ffNS7_10__identityEEEvT0_T1_T2_T3_T4_T6_,@"STO_CUDA_ENTRY STV_DEFAULT"
_ZN3cub18CUB_300001_SM_10006detail6reduce28DeviceReduceSingleTileKernelINS2_10policy_hubIfjN4cuda3std3__44plusIvEEE10Policy1000EPfSC_jS9_ffNS7_10__identityEEEvT0_T1_T2_T3_T4_T6_:
.text._ZN3cub18CUB_300001_SM_10006detail6reduce28DeviceReduceSingleTileKernelINS2_10policy_hubIfjN4cuda3std3__44plusIvEEE10Policy1000EPfSC_jS9_ffNS7_10__identityEEEvT0_T1_T2_T3_T4_T6_:
        /* <DEDUP_REMOVED lines=13> */
.L_x_97:
[----:B------:R-:W0:Y:S01]  /*00d0*/  LDCU UR4, c[0x0][0x380] ;  /* 0x00007000ff0477ac */ /* 0x000e220008000800 */
[----:B------:R-:W-:Y:S01]  /*00e0*/  BSSY.RECONVERGENT B0, `(.L_x_98) ;  /* 0x0000339000007945 */ /* 0x000fe20003800200 */
[----:B0-----:R-:W-:-:S09]  /*00f0*/  ULOP3.LUT UP0, URZ, UR4, 0x7, URZ, 0xc0, !UPT ;  /* 0x0000000704ff7892 */ /* 0x001fd2000f80c0ff */
[----:B------:R-:W-:Y:S05]  /*0100*/  BRA.U UP0, `(.L_x_99) ;  /* 0x00000019004c7547 */ /* 0x000fea000b800000 */
        /* <DEDUP_REMOVED lines=8> */
[----:B------:R-:W0:Y:S02]  /*0190*/  LDC.64 R2, c[0x0][0x380] ;  /* 0x0000e000ff027b82 */ /* 0x000e240000000a00 */
[----:B0-----:R-:W-:-:S05]  /*01a0*/  IMAD.WIDE.U32 R2, R5, 0x4, R2 ;  /* 0x0000000405027825 */ /* 0x001fca00078e0002 */
[----:B------:R0:W5:Y:S01]  /*01b0*/  LDG.E.CONSTANT R4, desc[UR6][R2.64] ;  /* 0x0000000602047981 */ /* 0x000162000c1e9900 */
[----:B------:R-:W-:-:S07]  /*01c0*/  IADD3 R7, PT, PT, R5, 0x200, RZ ;  /* 0x0000020005077810 */ /* 0x000fce0007ffe0ff */
.L_x_102:
[----:B------:R-:W-:Y:S05]  /*01d0*/  BSYNC.RECONVERGENT B1 ;  /* 0x0000000000017941 */ /* 0x000fea0003800200 */
.L_x_101:
[----:B------:R-:W-:Y:S01]  /*01e0*/  ISETP.GE.U32.AND P0, PT, R7, R0, PT ;  /* 0x000000000700720c */ /* 0x000fe20003f06070 */
        /* <DEDUP_REMOVED lines=15> */
.L_x_107:
        /* <DEDUP_REMOVED lines=9> */
.L_x_106:
[----:B------:R-:W-:Y:S05]  /*0370*/  BSYNC.RECONVERGENT B2 ;  /* 0x0000000000027941 */ /* 0x000fea0003800200 */
.L_x_105:
[----:B------:R-:W-:Y:S05]  /*0380*/  @!P1 BRA `(.L_x_104) ;  /* 0x0000000400509947 */ /* 0x000fea0003800000 */
[----:B------:R-:W0:Y:S01]  /*0390*/  LDC.64 R2, c[0x0][0x380] ;  /* 0x0000e000ff027b82 */ /* 0x000e220000000a00 */
[C---:B------:R-:W-:Y:S01]  /*03a0*/  IADD3 R6, PT, PT, -R7.reuse, R0, RZ ;  /* 0x0000000007067210 */ /* 0x040fe20007ffe1ff */
[----:B------:R-:W-:Y:S01]  /*03b0*/  BSSY.RECONVERGENT B2, `(.L_x_108) ;  /* 0x000002c000027945 */ /* 0x000fe20003800200 */
[----:B------:R-:W-:Y:S02]  /*03c0*/  PLOP3.LUT P0, PT, PT, PT, PT, 0x80, 0x8 ;  /* 0x000000000008781c */ /* 0x000fe40003f0f070 */
[----:B------:R-:W-:Y:S01]  /*03d0*/  ISETP.GT.AND P1, PT, R6, 0x1800, PT ;  /* 0x000018000600780c */ /* 0x000fe20003f24270 */
[----:B0-----:R-:W-:-:S12]  /*03e0*/  IMAD.WIDE.U32 R2, R7, 0x4, R2 ;  /* 0x0000000407027825 */ /* 0x001fd800078e0002 */
[----:B------:R-:W-:Y:S05]  /*03f0*/  @!P1 BRA `(.L_x_109) ;  /* 0x00000000009c9947 */ /* 0x000fea0003800000 */
[----:B------:R-:W-:Y:S02]  /*0400*/  PLOP3.LUT P0, PT, PT, PT, PT, 0x8, 0x80 ;  /* 0x000000000080781c */ /* 0x000fe40003f0e170 */
[----:B------:R-:W-:-:S11]  /*0410*/  IADD3 R10, PT, PT, R0, -0x1800, RZ ;  /* 0xffffe800000a7810 */ /* 0x000fd60007ffe0ff */
.L_x_110:
[----:B------:R-:W2:Y:S04]  /*0420*/  LDG.E.CONSTANT R17, desc[UR6][R2.64] ;  /* 0x0000000602117981 */ /* 0x000ea8000c1e9900 */
[----:B------:R-:W3:Y:S04]  /*0430*/  LDG.E.CONSTANT R18, desc[UR6][R2.64+0x800] ;  /* 0x0008000602127981 */ /* 0x000ee8000c1e9900 */
[----:B------:R-:W4:Y:S04]  /*0440*/  LDG.E.CONSTANT R20, desc[UR6][R2.64+0x1000] ;  /* 0x0010000602147981 */ /* 0x000f28000c1e9900 */
        /* <DEDUP_REMOVED lines=12> */
[----:B------:R0:W4:Y:S01]  /*0510*/  LDG.E.CONSTANT R6, desc[UR6][R2.64+0x7800] ;  /* 0x0078000602067981 */ /* 0x000122000c1e9900 */
[----:B------:R-:W-:-:S04]  /*0520*/  IADD3 R7, PT, PT, R7, 0x2000, RZ ;  /* 0x0000200007077810 */ /* 0x000fc80007ffe0ff */
[----:B------:R-:W-:Y:S02]  /*0530*/  ISETP.GE.AND P1, PT, R7, R10, PT ;  /* 0x0000000a0700720c */ /* 0x000fe40003f26270 */
[----:B0-----:R-:W-:-:S04]  /*0540*/  IADD3 R2, P2, PT, R2, 0x8000, RZ ;  /* 0x0000800002027810 */ /* 0x001fc80007f5e0ff */
[----:B------:R-:W-:Y:S01]  /*0550*/  IADD3.X R3, PT, PT, RZ, R3, RZ, P2, !PT ;  /* 0x00000003ff037210 */ /* 0x000fe200017fe4ff */
        /* <DEDUP_REMOVED lines=17> */
.L_x_109:
[----:B------:R-:W-:Y:S05]  /*0670*/  BSYNC.RECONVERGENT B2 ;  /* 0x0000000000027941 */ /* 0x000fea0003800200 */
.L_x_108:
[----:B------:R-:W-:Y:S01]  /*0680*/  IADD3 R6, PT, PT, -R7, R0, RZ ;  /* 0x0000000007067210 */ /* 0x000fe20007ffe1ff */
[----:B------:R-:W-:Y:S03]  /*0690*/  BSSY.RECONVERGENT B2, `(.L_x_111) ;  /* 0x0000019000027945 */ /* 0x000fe60003800200 */
[----:B------:R-:W-:-:S13]  /*06a0*/  ISETP.GT.AND P1, PT, R6, 0x800, PT ;  /* 0x000008000600780c */ /* 0x000fda0003f24270 */
[----:B------:R-:W-:Y:S05]  /*06b0*/  @!P1 BRA `(.L_x_112) ;  /* 0x0000000000589947 */ /* 0x000fea0003800000 */
[----:B------:R-:W2:Y:S04]  /*06c0*/  LDG.E.CONSTANT R9, desc[UR6][R2.64] ;  /* 0x0000000602097981 */ /* 0x000ea8000c1e9900 */
[----:B------:R-:W3:Y:S04]  /*06d0*/  LDG.E.CONSTANT R6, desc[UR6][R2.64+0x800] ;  /* 0x0008000602067981 */ /* 0x000ee8000c1e9900 */
[----:B------:R-:W4:Y:S04]  /*06e0*/  LDG.E.CONSTANT R11, desc[UR6][R2.64+0x1000] ;  /* 0x00100006020b7981 */ /* 0x000f28000c1e9900 */
[----:B------:R-:W4:Y:S04]  /*06f0*/  LDG.E.CONSTANT R13, desc[UR6][R2.64+0x1800] ;  /* 0x00180006020d7981 */ /* 0x000f28000c1e9900 */
[----:B------:R-:W4:Y:S04]  /*0700*/  LDG.E.CONSTANT R15, desc[UR6][R2.64+0x2000] ;  /* 0x00200006020f7981 */ /* 0x000f28000c1e9900 */
[----:B------:R-:W4:Y:S04]  /*0710*/  LDG.E.CONSTANT R17, desc[UR6][R2.64+0x2800] ;  /* 0x0028000602117981 */ /* 0x000f28000c1e9900 */
[----:B------:R-:W4:Y:S04]  /*0720*/  LDG.E.CONSTANT R19, desc[UR6][R2.64+0x3000] ;  /* 0x0030000602137981 */ /* 0x000f28000c1e9900 */
[----:B------:R0:W4:Y:S01]  /*0730*/  LDG.E.CONSTANT R21, desc[UR6][R2.64+0x3800] ;  /* 0x0038000602157981 */ /* 0x000122000c1e9900 */
[----:B------:R-:W-:-:S02]  /*0740*/  IADD3 R8, P1, PT, R2, 0x4000, RZ ;  /* 0x0000400002087810 */ /* 0x000fc40007f3e0ff */
[----:B------:R-:W-:Y:S02]  /*0750*/  PLOP3.LUT P0, PT, PT, PT, PT, 0x8, 0x80 ;  /* 0x000000000080781c */ /* 0x000fe40003f0e170 */
[----:B------:R-:W-:Y:S02]  /*0760*/  IADD3 R7, PT, PT, R7, 0x1000, RZ ;  /* 0x0000100007077810 */ /* 0x000fe40007ffe0ff */
[----:B0-----:R-:W-:Y:S01]  /*0770*/  MOV R2, R8 ;  /* 0x0000000800027202 */ /* 0x001fe20000000f00 */
[----:B--2--5:R-:W-:-:S04]  /*0780*/  FADD R9, R4, R9 ;  /* 0x0000000904097221 */ /* 0x024fc80000000000 */
[----:B---3--:R-:W-:Y:S01]  /*0790*/  FADD R6, R9, R6 ;  /* 0x0000000609067221 */ /* 0x008fe20000000000 */
[----:B------:R-:W-:-:S03]  /*07a0*/  IADD3.X R9, PT, PT, RZ, R3, RZ, P1, !PT ;  /* 0x00000003ff097210 */ /* 0x000fc60000ffe4ff */
[----:B----4-:R-:W-:Y:S01]  /*07b0*/  FADD R6, R6, R11 ;  /* 0x0000000b06067221 */ /* 0x010fe20000000000 */
[----:B------:R-:W-:-:S03]  /*07c0*/  MOV R3, R9 ;  /* 0x0000000900037202 */ /* 0x000fc60000000f00 */
[----:B------:R-:W-:-:S04]  /*07d0*/  FADD R6, R6, R13 ;  /* 0x0000000d06067221 */ /* 0x000fc80000000000 */
[----:B------:R-:W-:-:S04]  /*07e0*/  FADD R6, R6, R15 ;  /* 0x0000000f06067221 */ /* 0x000fc80000000000 */
[----:B------:R-:W-:-:S04]  /*07f0*/  FADD R6, R6, R17 ;  /* 0x0000001106067221 */ /* 0x000fc80000000000 */
[----:B------:R-:W-:-:S04]  /*0800*/  FADD R6, R6, R19 ;  /* 0x0000001306067221 */ /* 0x000fc80000000000 */
[----:B------:R-:W-:-:S07]  /*0810*/  FADD R4, R6, R21 ;  /* 0x0000001506047221 */ /* 0x000fce0000000000 */
.L_x_112:
[----:B------:R-:W-:Y:S05]  /*0820*/  BSYNC.RECONVERGENT B2 ;  /* 0x0000000000027941 */ /* 0x000fea0003800200 */
.L_x_111:
[----:B------:R-:W-:-:S13]  /*0830*/  ISETP.LT.OR P0, PT, R7, R0, P0 ;  /* 0x000000000700720c */ /* 0x000fda0000701670 */
[----:B------:R-:W-:Y:S05]  /*0840*/  @!P0 BRA `(.L_x_104) ;  /* 0x0000000000208947 */ /* 0x000fea0003800000 */
        /* <DEDUP_REMOVED lines=8> */
.L_x_104:
[----:B------:R-:W-:Y:S05]  /*08d0*/  BSYNC.RECONVERGENT B1 ;  /* 0x0000000000017941 */ /* 0x000fea0003800200 */
.L_x_103:
[----:B------:R-:W-:-:S13]  /*08e0*/  ISETP.GE.U32.AND P0, PT, R0, 0x200, PT ;  /* 0x000002000000780c */ /* 0x000fda0003f06070 */
[----:B------:R-:W-:Y:S05]  /*08f0*/  @!P0 BRA `(.L_x_113) ;  /* 0x0000000000b48947 */ /* 0x000fea0003800000 */
[----:B0----5:R-:W0:Y:S01]  /*0900*/  SHFL.DOWN P0, R3, R4, 0x1, 0x1f ;  /* 0x08201f0004037f89 */ /* 0x021e220000000000 */
        /* <DEDUP_REMOVED lines=44> */
.L_x_113:
[----:B0-----:R-:W-:-:S04]  /*0bd0*/  LOP3.LUT R2, R5, 0x3e0, RZ, 0xc0, !PT ;  /* 0x000003e005027812 */ /* 0x001fc800078ec0ff */
[----:B------:R-:W-:Y:S02]  /*0be0*/  IADD3 R3, PT, PT, R2, 0x20, RZ ;  /* 0x0000002002037810 */ /* 0x000fe40007ffe0ff */
[----:B------:R-:W-:Y:S02]  /*0bf0*/  LOP3.LUT R7, RZ, R2, RZ, 0x33, !PT ;  /* 0x00000002ff077212 */ /* 0x000fe400078e33ff */
[-C--:B------:R-:W-:Y:S01]  /*0c00*/  ISETP.GT.U32.AND P0, PT, R3, R0.reuse, PT ;  /* 0x000000000300720c */ /* 0x080fe20003f04070 */
[----:B------:R-:W0:Y:S01]  /*0c10*/  S2R R2, SR_LANEID ;  /* 0x0000000000027919 */ /* 0x000e220000000000 */
[----:B------:R-:W-:-:S04]  /*0c20*/  IADD3 R7, PT, PT, R7, R0, RZ ;  /* 0x0000000007077210 */ /* 0x000fc80007ffe0ff */
[----:B------:R-:W-:-:S06]  /*0c30*/  SEL R7, R7, 0x1f, P0 ;  /* 0x0000001f07077807 */ /* 0x000fcc0000000000 */
[----:B-----5:R-:W1:Y:S01]  /*0c40*/  SHFL.DOWN P0, R3, R4, 0x1, R7 ;  /* 0x0820000004037989 */ /* 0x020e620000000007 */
[----:B0-----:R-:W-:Y:S01]  /*0c50*/  ISETP.NE.AND P1, PT, R2, RZ, PT ;  /* 0x000000ff0200720c */ /* 0x001fe20003f25270 */
[----:B-1----:R-:W-:-:S05]  /*0c60*/  @P0 FADD R3, R3, R4 ;  /* 0x0000000403030221 */ /* 0x002fca0000000000 */
[----:B------:R-:W0:Y:S07]  /*0c70*/  SHFL.DOWN P0, R6, R3, 0x2, R7 ;  /* 0x0840000003067989 */ /* 0x000e2e0000000007 */
[----:B------:R-:W1:Y:S01]  /*0c80*/  @!P1 S2R R11, SR_CgaCtaId ;  /* 0x00000000000b9919 */ /* 0x000e620000008800 */
[----:B------:R-:W-:Y:S01]  /*0c90*/  @!P1 MOV R4, 0x400 ;  /* 0x0000040000049802 */ /* 0x000fe20000000f00 */
[----:B0-----:R-:W-:Y:S01]  /*0ca0*/  @P0 FADD R6, R3, R6 ;  /* 0x0000000603060221 */ /* 0x001fe20000000000 */
[----:B------:R-:W-:-:S04]  /*0cb0*/  @!P1 SHF.R.U32.HI R3, RZ, 0x3, R5 ;  /* 0x00000003ff039819 */ /* 0x000fc80000011605 */
[----:B------:R-:W0:Y:S01]  /*0cc0*/  SHFL.DOWN P0, R8, R6, 0x4, R7 ;  /* 0x0880000006087989 */ /* 0x000e220000000007 */
[----:B------:R-:W-:Y:S02]  /*0cd0*/  @!P1 LOP3.LUT R3, R3, 0x7c, RZ, 0xc0, !PT ;  /* 0x0000007c03039812 */ /* 0x000fe400078ec0ff */
[----:B-1----:R-:W-:-:S04]  /*0ce0*/  @!P1 LEA R4, R11, R4, 0x18 ;  /* 0x000000040b049211 */ /* 0x002fc800078ec0ff */
        /* <DEDUP_REMOVED lines=12> */
[C---:B------:R-:W-:Y:S02]  /*0db0*/  ISETP.GT.U32.AND P2, PT, R0.reuse, 0x20, PT ;  /* 0x000000200000780c */ /* 0x040fe40003f44070 */
[C---:B------:R-:W-:Y:S02]  /*0dc0*/  ISETP.GT.U32.AND P3, PT, R0.reuse, 0x40, PT ;  /* 0x000000400000780c */ /* 0x040fe40003f64070 */
[C---:B------:R-:W-:Y:S02]  /*0dd0*/  ISETP.GT.U32.AND P1, PT, R0.reuse, 0x60, PT ;  /* 0x000000600000780c */ /* 0x040fe40003f24070 */
[----:B------:R-:W-:Y:S01]  /*0de0*/  ISETP.GT.U32.AND P4, PT, R0, 0xc0, PT ;  /* 0x000000c00000780c */ /* 0x000fe20003f84070 */
[----:B0-----:R-:W-:-:S09]  /*0df0*/  ULEA UR4, UR5, UR4, 0x18 ;  /* 0x0000000405047291 */ /* 0x001fd2000f8ec0ff */
[----:B------:R-:W1:Y:S04]  /*0e00*/  LDS.128 R16, [UR4+0x10] ;  /* 0x00001004ff107984 */ /* 0x000e680008000c00 */
[----:B------:R-:W0:Y:S04]  /*0e10*/  LDS.128 R4, [UR4+0x20] ;  /* 0x00002004ff047984 */ /* 0x000e280008000c00 */
        /* <DEDUP_REMOVED lines=29> */
.L_x_100:
[----:B------:R-:W0:Y:S01]  /*0ff0*/  S2R R4, SR_TID.X ;  /* 0x0000000000047919 */ /* 0x000e220000002100 */
[----:B------:R-:W1:Y:S02]  /*1000*/  LDCU.64 UR4, c[0x0][0x380] ;  /* 0x00007000ff0477ac */ /* 0x000e640008000a00 */
[----:B-1----:R-:W-:Y:S02]  /*1010*/  MOV R2, UR4 ;  /* 0x0000000400027c02 */ /* 0x002fe40008000f00 */
[----:B------:R-:W-:Y:S02]  /*1020*/  MOV R3, UR5 ;  /* 0x0000000500037c02 */ /* 0x000fe40008000f00 */
[----:B0-----:R-:W-:-:S05]  /*1030*/  SHF.L.U32 R5, R4, 0x1, RZ ;  /* 0x0000000104057819 */ /* 0x001fca00000006ff */
        /* <DEDUP_REMOVED lines=9> */
[----:B------:R-:W-:Y:S01]  /*10d0*/  UMOV UR4, 0x2000 ;  /* 0x0000200000047882 */ /* 0x000fe20000000000 */
[----:B--2---:R-:W-:Y:S01]  /*10e0*/  FADD R23, R22, R23 ;  /* 0x0000001716177221 */ /* 0x004fe20000000000 */
[----:B------:R-:W-:-:S04]  /*10f0*/  IADD3 R22, PT, PT, R0, -0x2000, RZ ;  /* 0xffffe00000167810 */ /* 0x000fc80007ffe0ff */
[----:B------:R-:W-:Y:S01]  /*1100*/  ISETP.GE.U32.AND P0, PT, R22, 0x2000, PT ;  /* 0x000020001600780c */ /* 0x000fe20003f06070 */
[----:B---3--:R-:W-:Y:S01]  /*1110*/  FADD R20, R20, R21 ;  /* 0x0000001514147221 */ /* 0x008fe20000000000 */
        /* <DEDUP_REMOVED lines=12> */
[----:B------:R-:W-:Y:S01]  /*11e0*/  FADD R23, R15, R6 ;  /* 0x000000060f177221 */ /* 0x000fe20000000000 */
[----:B------:R-:W-:Y:S06]  /*11f0*/  @!P0 BRA `(.L_x_115) ;  /* 0x00000000008c8947 */ /* 0x000fec0003800000 */
[----:B------:R-:W0:Y:S01]  /*1200*/  LDC R0, c[0x0][0x390] ;  /* 0x0000e400ff007b82 */ /* 0x000e220000000800 */
[----:B------:R-:W-:-:S07]  /*1210*/  UMOV UR4, 0x2000 ;  /* 0x0000200000047882 */ /* 0x000fce0000000000 */
[----:B------:R-:W1:Y:S02]  /*1220*/  LDC.64 R2, c[0x0][0x380] ;  /* 0x0000e000ff027b82 */ /* 0x000e640000000a00 */
.L_x_117:
[----:B------:R-:W-:-:S05]  /*1230*/  IADD3 R25, PT, PT, R5, UR4, RZ ;  /* 0x0000000405197c10 */ /* 0x000fca000fffe0ff */
        /* <DEDUP_REMOVED lines=9> */
[----:B--2---:R-:W-:Y:S01]  /*12d0*/  FADD R6, R6, R23 ;  /* 0x0000001706067221 */ /* 0x004fe20000000000 */
[----:B---3--:R-:W-:-:S04]  /*12e0*/  FADD R7, R7, R8 ;  /* 0x0000000807077221 */ /* 0x008fc80000000000 */
[----:B------:R-:W-:Y:S01]  /*12f0*/  FADD R6, R6, R7 ;  /* 0x0000000706067221 */ /* 0x000fe20000000000 */
[----:B0-----:R-:W-:Y:S01]  /*1300*/  IADD3 R7, PT, PT, R0, -UR4, RZ ;  /* 0x8000000400077c10 */ /* 0x001fe2000fffe0ff */
[----:B----4-:R-:W-:Y:S01]  /*1310*/  FADD R8, R9, R10 ;  /* 0x0000000a09087221 */ /* 0x010fe20000000000 */
[----:B-----5:R-:W-:Y:S02]  /*1320*/  FADD R11, R11, R12 ;  /* 0x0000000c0b0b7221 */ /* 0x020fe40000000000 */
[----:B------:R-:W-:Y:S01]  /*1330*/  ISETP.GE.U32.AND P0, PT, R7, 0x2000, PT ;  /* 0x000020000700780c */ /* 0x000fe20003f06070 */
        /* <DEDUP_REMOVED lines=12> */
[----:B------:R-:W-:-:S06]  /*1400*/  UIADD3 UR4, UPT, UPT, UR4, 0x2000, URZ ;  /* 0x0000200004047890 */ /* 0x000fcc000fffe0ff */
[----:B------:R-:W-:-:S13]  /*1410*/  ISETP.LT.U32.AND P0, PT, R22, UR4, PT ;  /* 0x0000000416007c0c */ /* 0x000fda000bf01070 */
[----:B------:R-:W-:Y:S05]  /*1420*/  @!P0 BRA `(.L_x_117) ;  /* 0xfffffffc00808947 */ /* 0x000fea000383ffff */
.L_x_115:
[----:B------:R-:W-:-:S13]  /*1430*/  ISETP.LE.U32.AND P0, PT, R0, UR4, PT ;  /* 0x0000000400007c0c */ /* 0x000fda000bf03070 */
[----:B------:R-:W-:Y:S05]  /*1440*/  @P0 BRA `(.L_x_116) ;  /* 0x0000000000c80947 */ /* 0x000fea0003800000 */
[----:B------:R-:W-:Y:S01]  /*1450*/  IADD3 R5, PT, PT, R0, -UR4, RZ ;  /* 0x8000000400057c10 */ /* 0x000fe2000fffe0ff */
[----:B------:R-:W-:Y:S03]  /*1460*/  BSSY.RECONVERGENT B1, `(.L_x_116) ;  /* 0x0000030000017945 */ /* 0x000fe60003800200 */
[----:B------:R-:W-:-:S13]  /*1470*/  ISETP.GE.AND P0, PT, R4, R5, PT ;  /* 0x000000050400720c */ /* 0x000fda0003f06270 */
[----:B------:R-:W-:Y:S05]  /*1480*/  @P0 BRA `(.L_x_118) ;  /* 0x0000000000b40947 */ /* 0x000fea0003800000 */
[----:B------:R-:W-:Y:S01]  /*1490*/  LOP3.LUT R7, RZ, R4, RZ, 0x33, !PT ;  /* 0x00000004ff077212 */ /* 0x000fe200078e33ff */
[----:B------:R-:W-:Y:S03]  /*14a0*/  BSSY.RECONVERGENT B2, `(.L_x_119) ;  /* 0x0000014000027945 */ /* 0x000fe60003800200 */
[----:B------:R-:W-:-:S04]  /*14b0*/  IADD3 R7, PT, PT, R0, -UR4, R7 ;  /* 0x8000000400077c10 */ /* 0x000fc8000fffe007 */
[C---:B------:R-:W-:Y:S02]  /*14c0*/  LOP3.LUT R0, R7.reuse, 0x600, RZ, 0xc0, !PT ;  /* 0x0000060007007812 */ /* 0x040fe400078ec0ff */
[----:B------:R-:W-:Y:S02]  /*14d0*/  ISETP.GE.U32.AND P1, PT, R7, 0x600, PT ;  /* 0x000006000700780c */ /* 0x000fe40003f26070 */
[----:B------:R-:W-:Y:S02]  /*14e0*/  ISETP.NE.AND P0, PT, R0, 0x600, PT ;  /* 0x000006000000780c */ /* 0x000fe40003f05270 */
[----:B------:R-:W-:-:S11]  /*14f0*/  MOV R0, R4 ;  /* 0x0000000400007202 */ /* 0x000fd60000000f00 */
[----:B------:R-:W-:Y:S05]  /*1500*/  @!P0 BRA `(.L_x_120) ;  /* 0x0000000000348947 */ /* 0x000fea0003800000 */
[----:B------:R-:W-:Y:S02]  /*1510*/  LEA.HI R0, R7, 0x1, RZ, 0x17 ;  /* 0x0000000107007811 */ /* 0x000fe400078fb8ff */
[----:B------:R-:W-:Y:S02]  /*1520*/  IADD3 R9, PT, PT, R4, UR4, RZ ;  /* 0x0000000404097c10 */ /* 0x000fe4000fffe0ff */
[----:B------:R-:W-:Y:S02]  /*1530*/  LOP3.LUT R6, R0, 0x3, RZ, 0xc0, !PT ;  /* 0x0000000300067812 */ /* 0x000fe400078ec0ff */
[----:B------:R-:W-:Y:S02]  /*1540*/  MOV R0, R4 ;  /* 0x0000000400007202 */ /* 0x000fe40000000f00 */
[----:B------:R-:W-:-:S07]  /*1550*/  IADD3 R8, PT, PT, -R6, RZ, RZ ;  /* 0x000000ff06087210 */ /* 0x000fce0007ffe1ff */
.L_x_121:
        /* <DEDUP_REMOVED lines=8> */
.L_x_120:
[----:B------:R-:W-:Y:S05]  /*15e0*/  BSYNC.RECONVERGENT B2 ;  /* 0x0000000000027941 */ /* 0x000fea0003800200 */
.L_x_119:
[----:B------:R-:W-:Y:S05]  /*15f0*/  @!P1 BRA `(.L_x_118) ;  /* 0x0000000000589947 */ /* 0x000fea0003800000 */
[C---:B------:R-:W-:Y:S02]  /*1600*/  IADD3 R14, PT, PT, R0.reuse, 0x400, RZ ;  /* 0x00000400000e7810 */ /* 0x040fe40007ffe0ff */
[----:B------:R-:W-:-:S07]  /*1610*/  IADD3 R15, PT, PT, R0, UR4, RZ ;  /* 0x00000004000f7c10 */ /* 0x000fce000fffe0ff */
.L_x_122:
[C---:B------:R-:W-:Y:S01]  /*1620*/  IADD3 R9, PT, PT, R15.reuse, 0x200, RZ ;  /* 0x000002000f097810 */ /* 0x040fe20007ffe0ff */
        /* <DEDUP_REMOVED lines=10> */
[----:B------:R-:W-:-:S02]  /*16d0*/  IADD3 R0, PT, PT, R14, 0x400, RZ ;  /* 0x000004000e007810 */ /* 0x000fc40007ffe0ff */
[----:B------:R-:W-:Y:S02]  /*16e0*/  IADD3 R14, PT, PT, R14, 0x800, RZ ;  /* 0x000008000e0e7810 */ /* 0x000fe40007ffe0ff */
[----:B------:R-:W-:Y:S02]  /*16f0*/  ISETP.GE.AND P0, PT, R0, R5, PT ;  /* 0x000000050000720c */ /* 0x000fe40003f06270 */
[----:B------:R-:W-:Y:S01]  /*1700*/  IADD3 R15, PT, PT, R15, 0x800, RZ ;  /* 0x000008000f0f7810 */ /* 0x000fe20007ffe0ff */
[----:B--2---:R-:W-:-:S04]  /*1710*/  FADD R23, R6, R23 ;  /* 0x0000001706177221 */ /* 0x004fc80000000000 */
[----:B---3--:R-:W-:-:S04]  /*1720*/  FADD R23, R23, R8 ;  /* 0x0000000817177221 */ /* 0x008fc80000000000 */
[----:B----4-:R-:W-:-:S04]  /*1730*/  FADD R23, R23, R10 ;  /* 0x0000000a17177221 */ /* 0x010fc80000000000 */
[----:B-----5:R-:W-:Y:S01]  /*1740*/  FADD R23, R23, R12 ;  /* 0x0000000c17177221 */ /* 0x020fe20000000000 */
[----:B------:R-:W-:Y:S06]  /*1750*/  @!P0 BRA `(.L_x_122) ;  /* 0xfffffffc00b08947 */ /* 0x000fec000383ffff */
.L_x_118:
[----:B------:R-:W-:Y:S05]  /*1760*/  BSYNC.RECONVERGENT B1 ;  /* 0x0000000000017941 */ /* 0x000fea0003800200 */
.L_x_116:
        /* <DEDUP_REMOVED lines=25> */
[----:B0-----:R-:W0:Y:S04]  /*1900*/  LDS.128 R4, [UR4+0x10] ;  /* 0x00001004ff047984 */ /* 0x001e280008000c00 */
        /* <DEDUP_REMOVED lines=19> */
.L_x_99:
        /* <DEDUP_REMOVED lines=12> */
.L_x_125:
[----:B------:R-:W-:Y:S05]  /*1b00*/  BSYNC.RECONVERGENT B1 ;  /* 0x0000000000017941 */ /* 0x000fea0003800200 */
.L_x_124:
        /* <DEDUP_REMOVED lines=16> */
.L_x_130:
        /* <DEDUP_REMOVED lines=9> */
.L_x_129:
[----:B------:R-:W-:Y:S05]  /*1ca0*/  BSYNC.RECONVERGENT B2 ;  /* 0x0000000000027941 */ /* 0x000fea0003800200 */
.L_x_128:
        /* <DEDUP_REMOVED lines=10> */
.L_x_133:
        /* <DEDUP_REMOVED lines=37> */
.L_x_132:
[----:B------:R-:W-:Y:S05]  /*1fa0*/  BSYNC.RECONVERGENT B2 ;  /* 0x0000000000027941 */ /* 0x000fea0003800200 */
.L_x_131:
        /* <DEDUP_REMOVED lines=26> */
.L_x_135:
[----:B------:R-:W-:Y:S05]  /*2150*/  BSYNC.RECONVERGENT B2 ;  /* 0x0000000000027941 */ /* 0x000fea0003800200 */
.L_x_134:
        /* <DEDUP_REMOVED lines=10> */
.L_x_127:
[----:B------:R-:W-:Y:S05]  /*2200*/  BSYNC.RECONVERGENT B1 ;  /* 0x0000000000017941 */ /* 0x000fea0003800200 */
.L_x_126:
        /* <DEDUP_REMOVED lines=47> */
.L_x_136:
        /* <DEDUP_REMOVED lines=35> */
[----:B------:R-:W0:Y:S04]  /*2730*/  LDS.128 R16, [UR4+0x10] ;  /* 0x00001004ff107984 */ /* 0x000e280008000c00 */
[----:B------:R-:W1:Y:S04]  /*2740*/  LDS.128 R4, [UR4+0x20] ;  /* 0x00002004ff047984 */ /* 0x000e680008000c00 */
[----:B------:R-:W2:Y:S04]  /*2750*/  LDS.128 R8, [UR4+0x30] ;  /* 0x00003004ff087984 */ /* 0x000ea80008000c00 */
[----:B------:R-:W3:Y:S01]  /*2760*/  LDS.128 R12, [UR4+0x40] ;  /* 0x00004004ff0c7984 */ /* 0x000ee20008000c00 */
[----:B0-----:R-:W-:Y:S01]  /*2770*/  @P2 FADD R2, R2, R17 ;  /* 0x0000001102022221 */ /* 0x001fe20000000000 */
[----:B------:R-:W-:-:S03]  /*2780*/  ISETP.GT.U32.AND P2, PT, R0, 0x80, PT ;  /* 0x000000800000780c */ /* 0x000fc60003f44070 */
[----:B------:R-:W-:Y:S01]  /*2790*/  @P3 FADD R2, R2, R18 ;  /* 0x0000001202023221 */ /* 0x000fe20000000000 */
[----:B------:R-:W-:-:S03]  /*27a0*/  ISETP.GT.U32.AND P3, PT, R0, 0xa0, PT ;  /* 0x000000a00000780c */ /* 0x000fc60003f64070 */
[----:B------:R-:W-:Y:S01]  /*27b0*/  @P1 FADD R2, R2, R19 ;  /* 0x0000001302021221 */ /* 0x000fe20000000000 */
[----:B------:R-:W-:-:S05]  /*27c0*/  ISETP.GT.U32.AND P1, PT, R0, 0xe0, PT ;  /* 0x000000e00000780c */ /* 0x000fca0003f24070 */
[----:B-1----:R-:W-:Y:S01]  /*27d0*/  @P2 FADD R2, R2, R4 ;  /* 0x0000000402022221 */ /* 0x002fe20000000000 */
        /* <DEDUP_REMOVED lines=20> */
.L_x_123:
[----:B------:R-:W0:Y:S01]  /*2920*/  S2R R9, SR_TID.X ;  /* 0x0000000000097919 */ /* 0x000e220000002100 */
[----:B------:R-:W1:Y:S02]  /*2930*/  LDCU.64 UR4, c[0x0][0x380] ;  /* 0x00007000ff0477ac */ /* 0x000e640008000a00 */
[----:B-1----:R-:W-:Y:S02]  /*2940*/  MOV R4, UR4 ;  /* 0x0000000400047c02 */ /* 0x002fe40008000f00 */
[----:B------:R-:W-:-:S03]  /*2950*/  MOV R5, UR5 ;  /* 0x0000000500057c02 */ /* 0x000fc60008000f00 */
        /* <DEDUP_REMOVED lines=17> */
[----:B--2---:R-:W-:Y:S01]  /*2a70*/  FADD R8, R23, R8 ;  /* 0x0000000817087221 */ /* 0x004fe20000000000 */
[----:B---3--:R-:W-:-:S04]  /*2a80*/  FADD R11, R10, R11 ;  /* 0x0000000b0a0b7221 */ /* 0x008fc80000000000 */
[----:B------:R-:W-:Y:S01]  /*2a90*/  FADD R11, R8, R11 ;  /* 0x0000000b080b7221 */ /* 0x000fe20000000000 */
[----:B------:R-:W-:Y:S01]  /*2aa0*/  IADD3 R8, PT, PT, R0, -0x2000, RZ ;  /* 0xffffe00000087810 */ /* 0x000fe20007ffe0ff */
[----:B----4-:R-:W-:-:S03]  /*2ab0*/  FADD R12, R12, R13 ;  /* 0x0000000d0c0c7221 */ /* 0x010fc60000000000 */
[----:B------:R-:W-:Y:S01]  /*2ac0*/  ISETP.GE.U32.AND P0, PT, R8, 0x2000, PT ;  /* 0x000020000800780c */ /* 0x000fe20003f06070 */
        /* <DEDUP_REMOVED lines=14> */
[----:B------:R-:W-:-:S07]  /*2bb0*/  MOV R11, 0x2000 ;  /* 0x00002000000b7802 */ /* 0x000fce0000000f00 */
[----:B------:R-:W1:Y:S02]  /*2bc0*/  LDC.64 R4, c[0x0][0x380] ;  /* 0x0000e000ff047b82 */ /* 0x000e640000000a00 */
.L_x_139:
[----:B------:R-:W-:Y:S01]  /*2bd0*/  IMAD.WIDE.U32 R6, R11, 0x4, R2 ;  /* 0x000000040b067825 */ /* 0x000fe200078e0002 */
[----:B------:R-:W-:-:S04]  /*2be0*/  IADD3 R29, PT, PT, R9, R11, RZ ;  /* 0x0000000b091d7210 */ /* 0x000fc80007ffe0ff */
[----:B------:R-:W2:Y:S01]  /*2bf0*/  LDG.E.CONSTANT R19, desc[UR6][R6.64+0x5800] ;  /* 0x0058000606137981 */ /* 0x000ea2000c1e9900 */
[----:B-1----:R-:W-:-:S03]  /*2c00*/  IMAD.WIDE.U32 R28, R29, 0x4, R4 ;  /* 0x000000041d1c7825 */ /* 0x002fc600078e0004 */
[----:B------:R-:W2:Y:S04]  /*2c10*/  LDG.E.CONSTANT R0, desc[UR6][R6.64+0x6000] ;  /* 0x0060000606007981 */ /* 0x000ea8000c1e9900 */
[----:B------:R-:W3:Y:S04]  /*2c20*/  LDG.E.CONSTANT R22, desc[UR6][R6.64+0x1800] ;  /* 0x0018000606167981 */ /* 0x000ee8000c1e9900 */
[----:B------:R-:W3:Y:S04]  /*2c30*/  LDG.E.CONSTANT R25, desc[UR6][R6.64+0x2000] ;  /* 0x0020000606197981 */ /* 0x000ee8000c1e9900 */
        /* <DEDUP_REMOVED lines=11> */
[----:B------:R1:W5:Y:S01]  /*2cf0*/  LDG.E.CONSTANT R24, desc[UR6][R6.64+0x7800] ;  /* 0x0078000606187981 */ /* 0x000362000c1e9900 */
[----:B--2---:R-:W-:Y:S01]  /*2d00*/  FADD R19, R19, R0 ;  /* 0x0000000013137221 */ /* 0x004fe20000000000 */
[----:B0-----:R-:W-:-:S04]  /*2d10*/  MOV R0, R12 ;  /* 0x0000000c00007202 */ /* 0x001fc80000000f00 */
[----:B-1----:R-:W-:Y:S01]  /*2d20*/  IADD3 R6, PT, PT, -R11, R0, RZ ;  /* 0x000000000b067210 */ /* 0x002fe20007ffe1ff */
[----:B---3--:R-:W-:-:S03]  /*2d30*/  FADD R22, R22, R25 ;  /* 0x0000001916167221 */ /* 0x008fc60000000000 */
[----:B------:R-:W-:Y:S01]  /*2d40*/  ISETP.GE.U32.AND P0, PT, R6, 0x2000, PT ;  /* 0x000020000600780c */ /* 0x000fe20003f06070 */
[----:B----4-:R-:W-:Y:S01]  /*2d50*/  FADD R21, R21, R10 ;  /* 0x0000000a15157221 */ /* 0x010fe20000000000 */
[----:B-----5:R-:W-:-:S04]  /*2d60*/  FADD R27, R26, R27 ;  /* 0x0000001b1a1b7221 */ /* 0x020fc80000000000 */
[----:B------:R-:W-:Y:S01]  /*2d70*/  FADD R22, R22, R27 ;  /* 0x0000001b16167221 */ /* 0x000fe20000000000 */
[----:B------:R-:W-:Y:S01]  /*2d80*/  FADD R20, R20, R23 ;  /* 0x0000001714147221 */ /* 0x000fe20000000000 */
[----:B------:R-:W-:-:S04]  /*2d90*/  FADD R15, R18, R15 ;  /* 0x0000000f120f7221 */ /* 0x000fc80000000000 */
[----:B------:R-:W-:Y:S01]  /*2da0*/  FADD R15, R20, R15 ;  /* 0x0000000f140f7221 */ /* 0x000fe20000000000 */
[----:B------:R-:W-:-:S04]  /*2db0*/  FADD R16, R16, R13 ;  /* 0x0000000d10107221 */ /* 0x000fc80000000000 */
[----:B------:R-:W-:Y:S01]  /*2dc0*/  FADD R21, R21, R16 ;  /* 0x0000001015157221 */ /* 0x000fe20000000000 */
[----:B------:R-:W-:-:S04]  /*2dd0*/  FADD R14, R17, R14 ;  /* 0x0000000e110e7221 */ /* 0x000fc80000000000 */
[----:B------:R-:W-:Y:S01]  /*2de0*/  FADD R14, R19, R14 ;  /* 0x0000000e130e7221 */ /* 0x000fe20000000000 */
[----:B------:R-:W-:-:S03]  /*2df0*/  FADD R21, R21, R22 ;  /* 0x0000001615157221 */ /* 0x000fc60000000000 */
[----:B------:R-:W-:-:S04]  /*2e00*/  FADD R14, R15, R14 ;  /* 0x0000000e0f0e7221 */ /* 0x000fc80000000000 */
[----:B------:R-:W-:-:S04]  /*2e10*/  FADD R21, R21, R14 ;  /* 0x0000000e15157221 */ /* 0x000fc80000000000 */
[----:B------:R-:W-:Y:S01]  /*2e20*/  FADD R10, R24, R21 ;  /* 0x00000015180a7221 */ /* 0x000fe20000000000 */
[----:B------:R-:W-:Y:S06]  /*2e30*/  @!P0 BRA `(.L_x_138) ;  /* 0x0000000000dc8947 */ /* 0x000fec0003800000 */
[----:B------:R-:W-:-:S04]  /*2e40*/  IADD3 R11, PT, PT, R11, 0x2000, RZ ;  /* 0x000020000b0b7810 */ /* 0x000fc80007ffe0ff */
[----:B------:R-:W-:-:S13]  /*2e50*/  ISETP.GT.U32.AND P0, PT, R11, R8, PT ;  /* 0x000000080b00720c */ /* 0x000fda0003f04070 */
[----:B------:R-:W-:Y:S05]  /*2e60*/  @!P0 BRA `(.L_x_139) ;  /* 0xfffffffc00588947 */ /* 0x000fea000383ffff */
.L_x_137:
[----:B------:R-:W-:-:S13]  /*2e70*/  ISETP.GE.U32.AND P0, PT, R11, R0, PT ;  /* 0x000000000b00720c */ /* 0x000fda0003f06070 */
[----:B------:R-:W-:Y:S05]  /*2e80*/  @P0 BRA `(.L_x_138) ;  /* 0x0000000000c80947 */ /* 0x000fea0003800000 */
[----:B------:R-:W-:Y:S01]  /*2e90*/  IADD3 R2, PT, PT, -R11, R0, RZ ;  /* 0x000000000b027210 */ /* 0x000fe20007ffe1ff */
[----:B------:R-:W-:Y:S03]  /*2ea0*/  BSSY.RECONVERGENT B1, `(.L_x_138) ;  /* 0x0000030000017945 */ /* 0x000fe60003800200 */
[----:B------:R-:W-:-:S13]  /*2eb0*/  ISETP.GE.AND P0, PT, R9, R2, PT ;  /* 0x000000020900720c */ /* 0x000fda0003f06270 */
[----:B------:R-:W-:Y:S05]  /*2ec0*/  @P0 BRA `(.L_x_140) ;  /* 0x0000000000b40947 */ /* 0x000fea0003800000 */
[----:B------:R-:W-:Y:S01]  /*2ed0*/  LOP3.LUT R3, RZ, R9, RZ, 0x33, !PT ;  /* 0x00000009ff037212 */ /* 0x000fe200078e33ff */
[----:B------:R-:W-:Y:S03]  /*2ee0*/  BSSY.RECONVERGENT B2, `(.L_x_141) ;  /* 0x0000014000027945 */ /* 0x000fe60003800200 */
[----:B------:R-:W-:-:S04]  /*2ef0*/  IADD3 R3, PT, PT, -R11, R0, R3 ;  /* 0x000000000b037210 */ /* 0x000fc80007ffe103 */
[C---:B------:R-:W-:Y:S02]  /*2f00*/  LOP3.LUT R0, R3.reuse, 0x600, RZ, 0xc0, !PT ;  /* 0x0000060003007812 */ /* 0x040fe400078ec0ff */
[----:B------:R-:W-:Y:S02]  /*2f10*/  ISETP.GE.U32.AND P1, PT, R3, 0x600, PT ;  /* 0x000006000300780c */ /* 0x000fe40003f26070 */
[----:B------:R-:W-:Y:S02]  /*2f20*/  ISETP.NE.AND P0, PT, R0, 0x600, PT ;  /* 0x000006000000780c */ /* 0x000fe40003f05270 */
[----:B------:R-:W-:-:S11]  /*2f30*/  MOV R0, R9 ;  /* 0x0000000900007202 */ /* 0x000fd60000000f00 */
[----:B------:R-:W-:Y:S05]  /*2f40*/  @!P0 BRA `(.L_x_142) ;  /* 0x0000000000348947 */ /* 0x000fea0003800000 */
[----:B------:R-:W-:Y:S02]  /*2f50*/  LEA.HI R0, R3, 0x1, RZ, 0x17 ;  /* 0x0000000103007811 */ /* 0x000fe400078fb8ff */
[----:B------:R-:W-:Y:S02]  /*2f60*/  IADD3 R13, PT, PT, R9, R11, RZ ;  /* 0x0000000b090d7210 */ /* 0x000fe40007ffe0ff */
[----:B------:R-:W-:Y:S02]  /*2f70*/  LOP3.LUT R3, R0, 0x3, RZ, 0xc0, !PT ;  /* 0x0000000300037812 */ /* 0x000fe400078ec0ff */
[----:B------:R-:W-:Y:S02]  /*2f80*/  MOV R0, R9 ;  /* 0x0000000900007202 */ /* 0x000fe40000000f00 */
[----:B------:R-:W-:-:S07]  /*2f90*/  IADD3 R3, PT, PT, -R3, RZ, RZ ;  /* 0x000000ff03037210 */ /* 0x000fce0007ffe1ff */
.L_x_143:
        /* <DEDUP_REMOVED lines=8> */
.L_x_142:
[----:B------:R-:W-:Y:S05]  /*3020*/  BSYNC.RECONVERGENT B2 ;  /* 0x0000000000027941 */ /* 0x000fea0003800200 */
.L_x_141:
[----:B------:R-:W-:Y:S05]  /*3030*/  @!P1 BRA `(.L_x_140) ;  /* 0x0000000000589947 */ /* 0x000fea0003800000 */
[C---:B------:R-:W-:Y:S02]  /*3040*/  IADD3 R11, PT, PT, R0.reuse, R11, RZ ;  /* 0x0000000b000b7210 */ /* 0x040fe40007ffe0ff */
[----:B------:R-:W-:-:S07]  /*3050*/  IADD3 R0, PT, PT, R0, 0x400, RZ ;  /* 0x0000040000007810 */ /* 0x000fce0007ffe0ff */
.L_x_144:
        /* <DEDUP_REMOVED lines=20> */
.L_x_140:
[----:B------:R-:W-:Y:S05]  /*31a0*/  BSYNC.RECONVERGENT B1 ;  /* 0x0000000000017941 */ /* 0x000fea0003800200 */
.L_x_138:
        /* <DEDUP_REMOVED lines=44> */
.L_x_114:
[----:B------:R-:W-:Y:S05]  /*3470*/  BSYNC.RECONVERGENT B0 ;  /* 0x0000000000007941 */ /* 0x000fea0003800200 */
.L_x_98:
[----:B------:R-:W-:Y:S05]  /*3480*/  @P0 EXIT ;  /* 0x000000000000094d */ /* 0x000fea0003800000 */
[----:B------:R-:W5:Y:S01]  /*3490*/  LDC.64 R4, c[0x0][0x388] ;  /* 0x0000e200ff047b82 */ /* 0x000f620000000a00 */
[----:B------:R-:W0:Y:S02]  /*34a0*/  LDCU UR4, c[0x0][0x398] ;  /* 0x00007300ff0477ac */ /* 0x000e240008000800 */
[----:B01234-:R-:W-:-:S05]  /*34b0*/  FADD R3, R2, UR4 ;  /* 0x0000000402037e21 */ /* 0x01ffca0008000000 */
[----:B-----5:R-:W-:Y:S01]  /*34c0*/  STG.E desc[UR6][R4.64], R3 ;  /* 0x0000000304007986 */ /* 0x020fe2000c101906 */
[----:B------:R-:W-:Y:S05]  /*34d0*/  EXIT ;  /* 0x000000000000794d */ /* 0x000fea0003800000 */
.L_x_145:
        /* <DEDUP_REMOVED lines=10> */
.L_x_541:


//--------------------- .text._ZN3cub18CUB_300001_SM_10006detail6reduce28DeviceReduceSingleTileKernelINS2_10policy_hubIfyN4cuda3std3__44plusIvEEE10Policy1000EPfSC_iS9_ffNS7_10__identityEEEvT0_T1_T2_T3_T4_T6_ --------------------------
	.section	.text._ZN3cub18CUB_300001_SM_10006detail6reduce28DeviceReduceSingleTileKernelINS2_10policy_hubIfyN4cuda3std3__44plusIvEEE10Policy1000EPfSC_iS9_ffNS7_10__identityEEEvT0_T1_T2_T3_T4_T6_,"ax",@progbits
	.align	128
        .global         _ZN3cub18CUB_300001_SM_10006detail6reduce28DeviceReduceSingleTileKernelINS2_10policy_hubIfyN4cuda3std3__44plusIvEEE10Policy1000EPfSC_iS9_ffNS7_10__identityEEEvT0_T1_T2_T3_T4_T6_
        .type           _ZN3cub18CUB_300001_SM_10006detail6reduce28DeviceReduceSingleTileKernelINS2_10policy_hubIfyN4cuda3std3__44plusIvEEE10Policy1000EPfSC_iS9_ffNS7_10__identityEEEvT0_T1_T2_T3_T4_T6_,@function
        .size           _ZN3cub18CUB_300001_SM_10006detail6reduce28DeviceReduceSingleTileKernelINS2_10policy_hubIfyN4cuda3std3__44plusIvEEE10Policy1000EPfSC_iS9_ffNS7_10__identityEEEvT0_T1_T2_T3_T4_T6_,(.L_x_542 - _ZN3cub18CUB_300001_SM_10006detail6reduce28DeviceReduceSingleTileKernelINS2_10policy_hubIfyN4cuda3std3__44plusIvEEE10Policy1000EPfSC_iS9_ffNS7_10__identityEEEvT0_T1_T2_T3_T4_T6_)
        .other          _ZN3cub18CUB_300001_SM_10006detail6reduce28DeviceReduceSingleTileKernelINS2_10policy_hubIfyN4cuda3std3__44plusIvEEE10Policy1000EPfSC_iS9_ffNS7_10__identityEEEvT0_T1_T2_T3_T4_T6_,@"STO_CUDA_ENTRY STV_DEFAULT"
_ZN3cub18CUB_300001_SM_10006detail6reduce28DeviceReduceSingleTileKernelINS2_10policy_hubIfyN4cuda3std3__44plusIvEEE10Policy1000EPfSC_iS9_ffNS7_10__identityEEEvT0_T1_T2_T3_T4_T6_:
.text._ZN3cub18CUB_300001_SM_10006detail6reduce28DeviceReduceSingleTileKernelINS2_10policy_hubIfyN4cuda3std3__44plusIvEEE10Policy1000EPfSC_iS9_ffNS7_10__identityEEEvT0_T1_T2_T3_T4_T6_:
        /* <DEDUP_REMOVED lines=13> */
.L_x_146:
        /* <DEDUP_REMOVED lines=16> */
.L_x_151:
[----:B------:R-:W-:Y:S05]  /*01d0*/  BSYNC.RECONVERGENT B1 ;  /* 0x0000000000017941 */ /* 0x000fea0003800200 */
.L_x_150:
        /* <DEDUP_REMOVED lines=16> */
.L_x_156:
        /* <DEDUP_REMOVED lines=9> */
.L_x_155:
[----:B------:R-:W-:Y:S05]  /*0370*/  BSYNC.RECONVERGENT B2 ;  /* 0x0000000000027941 */ /* 0x000fea0003800200 */
.L_x_154:
        /* <DEDUP_REMOVED lines=8> */
.L_x_159:
        /* <DEDUP_REMOVED lines=43> */
.L_x_158:
[----:B------:R-:W-:Y:S05]  /*06b0*/  BSYNC.RECONVERGENT B2 ;  /* 0x0000000000027941 */ /* 0x000fea0003800200 */
.L_x_157:
        /* <DEDUP_REMOVED lines=26> */
.L_x_161:
[----:B------:R-:W-:Y:S05]  /*0860*/  BSYNC.RECONVERGENT B2 ;  /* 0x0000000000027941 */ /* 0x000fea0003800200 */
.L_x_160:
        /* <DEDUP_REMOVED lines=12> */
.L_x_153:
[----:B------:R-:W-:Y:S05]  /*0930*/  BSYNC.RECONVERGENT B1 ;  /* 0x0000000000017941 */ /* 0x000fea0003800200 */
.L_x_152:
[----:B------:R-:W-:-:S13]  /*0940*/  ISETP.GE.AND P0, PT, R20, 0x100, PT ;  /* 0x000001001400780c */ /* 0x000fda0003f06270 */
[----:B------:R-:W-:Y:S05]  /*0950*/  @!P0 BRA `(.L_x_162) ;  /* 0x0000000000908947 */ /* 0x000fea0003800000 */
[----:B0----5:R-:W0:Y:S01]  /*0960*/  SHFL.DOWN P0, R3, R0, 0x1, 0x1f ;  /* 0x08201f0000037f89 */ /* 0x021e220000000000 */
[----:B------:R-:W1:Y:S01]  /*0970*/  S2R R2, SR_LANEID ;  /* 0x0000000000027919 */ /* 0x000e620000000000 */
[----:B0-----:R-:W-:-:S05]  /*0980*/  @P0 FADD R3, R3, R0 ;  /* 0x0000000003030221 */ /* 0x001fca0000000000 */
[----:B------:R-:W0:Y:S01]  /*0990*/  SHFL.DOWN P0, R4, R3, 0x2, 0x1f ;  /* 0x08401f0003047f89 */ /* 0x000e220000000000 */
[----:B-1----:R-:W-:-:S13]  /*09a0*/  ISETP.NE.AND P1, PT, R2, RZ, PT ;  /* 0x000000ff0200720c */ /* 0x002fda0003f25270 */
[----:B------:R-:W1:Y:S01]  /*09b0*/  @!P1 S2R R8, SR_CgaCtaId ;  /* 0x0000000000089919 */ /* 0x000e620000008800 */
[----:B------:R-:W-:Y:S02]  /*09c0*/  @!P1 MOV R7, 0x400 ;  /* 0x0000040000079802 */ /* 0x000fe40000000f00 */
[----:B------:R-:W-:Y:S01]  /*09d0*/  @!P1 SHF.R.U32.HI R0, RZ, 0x3, R9 ;  /* 0x00000003ff009819 */ /* 0x000fe20000011609 */
[----:B0-----:R-:W-:-:S03]  /*09e0*/  @P0 FADD R4, R3, R4 ;  /* 0x0000000403040221 */ /* 0x001fc60000000000 */
[----:B------:R-:W-:Y:S02]  /*09f0*/  @!P1 LOP3.LUT R0, R0, 0x7c, RZ, 0xc0, !PT ;  /* 0x0000007c00009812 */ /* 0x000fe400078ec0ff */
[----:B------:R-:W0:Y:S01]  /*0a00*/  SHFL.DOWN P0, R5, R4, 0x4, 0x1f ;  /* 0x08801f0004057f89 */ /* 0x000e220000000000 */
        /* <DEDUP_REMOVED lines=14> */
[----:B------:R-:W1:Y:S04]  /*0af0*/  LDS R3, [UR4+0xc] ;  /* 0x00000c04ff037984 */ /* 0x000e680008000800 */
[----:B0-----:R-:W0:Y:S04]  /*0b00*/  LDS.128 R4, [UR4+0x10] ;  /* 0x00001004ff047984 */ /* 0x001e280008000c00 */
[----:B------:R-:W2:Y:S01]  /*0b10*/  LDS.64 R8, [UR4+0x20] ;  /* 0x00002004ff087984 */ /* 0x000ea20008000a00 */
[----:B-1----:R-:W-:-:S04]  /*0b20*/  FADD R3, R2, R3 ;  /* 0x0000000302037221 */ /* 0x002fc80000000000 */
[----:B0-----:R-:W-:-:S04]  /*0b30*/  FADD R4, R3, R4 ;  /* 0x0000000403047221 */ /* 0x001fc80000000000 */
[----:B------:R-:W-:-:S04]  /*0b40*/  FADD R5, R4, R5 ;  /* 0x0000000504057221 */ /* 0x000fc80000000000 */
[----:B------:R-:W-:-:S04]  /*0b50*/  FADD R6, R5, R6 ;  /* 0x0000000605067221 */ /* 0x000fc80000000000 */
[----:B------:R-:W-:-:S04]  /*0b60*/  FADD R7, R6, R7 ;  /* 0x0000000706077221 */ /* 0x000fc80000000000 */
[----:B--2---:R-:W-:-:S04]  /*0b70*/  FADD R8, R7, R8 ;  /* 0x0000000807087221 */ /* 0x004fc80000000000 */
[----:B------:R-:W-:Y:S01]  /*0b80*/  FADD R2, R8, R9 ;  /* 0x0000000908027221 */ /* 0x000fe20000000000 */
[----:B------:R-:W-:Y:S06]  /*0b90*/  BRA `(.L_x_163) ;  /* 0x0000002c00b47947 */ /* 0x000fec0003800000 */
.L_x_162:
[----:B0-----:R-:W-:-:S04]  /*0ba0*/  LOP3.LUT R2, R9, 0x3e0, RZ, 0xc0, !PT ;  /* 0x000003e009027812 */ /* 0x001fc800078ec0ff */
[----:B------:R-:W-:Y:S02]  /*0bb0*/  IADD3 R3, PT, PT, R2, 0x20, RZ ;  /* 0x0000002002037810 */ /* 0x000fe40007ffe0ff */
[----:B------:R-:W-:Y:S02]  /*0bc0*/  LOP3.LUT R5, RZ, R2, RZ, 0x33, !PT ;  /* 0x00000002ff057212 */ /* 0x000fe400078e33ff */
[-C--:B------:R-:W-:Y:S01]  /*0bd0*/  ISETP.GT.AND P0, PT, R3, R20.reuse, PT ;  /* 0x000000140300720c */ /* 0x080fe20003f04270 */
        /* <DEDUP_REMOVED lines=8> */
[----:B------:R-:W-:Y:S02]  /*0c60*/  @!P1 MOV R8, 0x400 ;  /* 0x0000040000089802 */ /* 0x000fe40000000f00 */
[----:B------:R-:W-:-:S04]  /*0c70*/  @!P1 SHF.R.U32.HI R0, RZ, 0x3, R9 ;  /* 0x00000003ff009819 */ /* 0x000fc80000011609 */
[----:B------:R-:W-:Y:S01]  /*0c80*/  @!P1 LOP3.LUT R0, R0, 0x7c, RZ, 0xc0, !PT ;  /* 0x0000007c00009812 */ /* 0x000fe200078ec0ff */
[----:B0-----:R-:W-:-:S05]  /*0c90*/  @P0 FADD R4, R3, R4 ;  /* 0x0000000403040221 */ /* 0x001fca0000000000 */
[----:B------:R-:W0:Y:S01]  /*0ca0*/  SHFL.DOWN P0, R6, R4, 0x4, R5 ;  /* 0x0880000004067989 */ /* 0x000e220000000005 */
        /* <DEDUP_REMOVED lines=18> */
[----:B------:R-:W4:Y:S04]  /*0dd0*/  LDS R3, [UR4+0xc] ;  /* 0x00000c04ff037984 */ /* 0x000f280008000800 */
[----:B------:R-:W0:Y:S04]  /*0de0*/  LDS.128 R4, [UR4+0x10] ;  /* 0x00001004ff047984 */ /* 0x000e280008000c00 */
[----:B------:R-:W1:Y:S01]  /*0df0*/  LDS.64 R8, [UR4+0x20] ;  /* 0x00002004ff087984 */ /* 0x000e620008000a00 */
[----:B----4-:R-:W-:Y:S01]  /*0e00*/  @P2 FADD R2, R2, R3 ;  /* 0x0000000302022221 */ /* 0x010fe20000000000 */
[----:B------:R-:W-:-:S03]  /*0e10*/  ISETP.GT.AND P2, PT, R20, 0xa0, PT ;  /* 0x000000a01400780c */ /* 0x000fc60003f44270 */
[----:B0-----:R-:W-:Y:S01]  /*0e20*/  @P4 FADD R2, R2, R4 ;  /* 0x0000000402024221 */ /* 0x001fe20000000000 */
[----:B------:R-:W-:-:S03]  /*0e30*/  ISETP.GT.AND P4, PT, R20, 0xc0, PT ;  /* 0x000000c01400780c */ /* 0x000fc60003f84270 */
[----:B------:R-:W-:Y:S01]  /*0e40*/  @P3 FADD R2, R2, R5 ;  /* 0x0000000502023221 */ /* 0x000fe20000000000 */
[----:B------:R-:W-:-:S03]  /*0e50*/  ISETP.GT.AND P3, PT, R20, 0xe0, PT ;  /* 0x000000e01400780c */ /* 0x000fc60003f64270 */
[----:B------:R-:W-:-:S04]  /*0e60*/  @P1 FADD R2, R2, R6 ;  /* 0x0000000602021221 */ /* 0x000fc80000000000 */
[----:B------:R-:W-:-:S04]  /*0e70*/  @P2 FADD R2, R2, R7 ;  /* 0x0000000702022221 */ /* 0x000fc80000000000 */
[----:B-1----:R-:W-:-:S04]  /*0e80*/  @P4 FADD R2, R2, R8 ;  /* 0x0000000802024221 */ /* 0x002fc80000000000 */
[----:B------:R-:W-:Y:S01]  /*0e90*/  @P3 FADD R2, R2, R9 ;  /* 0x0000000902023221 */ /* 0x000fe20000000000 */
[----:B------:R-:W-:Y:S06]  /*0ea0*/  BRA `(.L_x_163) ;  /* 0x0000002800f07947 */ /* 0x000fec0003800000 */
.L_x_149:
[----:B------:R-:W0:Y:S01]  /*0eb0*/  S2R R0, SR_TID.X ;  /* 0x0000000000007919 */ /* 0x000e220000002100 */
[----:B------:R-:W1:Y:S01]  /*0ec0*/  LDC.64 R2, c[0x0][0x380] ;  /* 0x0000e000ff027b82 */ /* 0x000e620000000a00 */
[----:B0-----:R-:W-:-:S05]  /*0ed0*/  SHF.L.U32 R5, R0, 0x2, RZ ;  /* 0x0000000200057819 */ /* 0x001fca00000006ff */
[----:B-1----:R-:W-:-:S05]  /*0ee0*/  IMAD.WIDE.U32 R2, R5, 0x4, R2 ;  /* 0x0000000405027825 */ /* 0x002fca00078e0002 */
[----:B------:R-:W2:Y:S04]  /*0ef0*/  LDG.E.128.CONSTANT R4, desc[UR6][R2.64] ;  /* 0x0000000602047981 */ /* 0x000ea8000c1e9d00 */
[----:B------:R-:W3:Y:S04]  /*0f00*/  LDG.E.128.CONSTANT R8, desc[UR6][R2.64+0x1000] ;  /* 0x0010000602087981 */ /* 0x000ee8000c1e9d00 */
[----:B------:R-:W4:Y:S04]  /*0f10*/  LDG.E.128.CONSTANT R12, desc[UR6][R2.64+0x2000] ;  /* 0x00200006020c7981 */ /* 0x000f28000c1e9d00 */
[----:B------:R-:W5:Y:S01]  /*0f20*/  LDG.E.128.CONSTANT R16, desc[UR6][R2.64+0x3000] ;  /* 0x0030000602107981 */ /* 0x000f62000c1e9d00 */
[----:B------:R-:W-:Y:S01]  /*0f30*/  ISETP.GE.U32.AND P0, PT, R20, 0x2000, PT ;  /* 0x000020001400780c */ /* 0x000fe20003f06070 */
[----:B------:R-:W-:-:S02]  /*0f40*/  HFMA2 R23, -RZ, RZ, 0, 0.00048828125 ;  /* 0x00001000ff177431 */ /* 0x000fc400000001ff */
[----:B--2---:R-:W-:Y:S01]  /*0f50*/  FADD R4, R4, R5 ;  /* 0x0000000504047221 */ /* 0x004fe20000000000 */
[----:B------:R-:W-:Y:S01]  /*0f60*/  FADD R7, R6, R7 ;  /* 0x0000000706077221 */ /* 0x000fe20000000000 */
[----:B---3--:R-:W-:Y:S01]  /*0f70*/  FADD R8, R8, R9 ;  /* 0x0000000908087221 */ /* 0x008fe20000000000 */
[----:B------:R-:W-:Y:S02]  /*0f80*/  FADD R11, R10, R11 ;  /* 0x0000000b0a0b7221 */ /* 0x000fe40000000000 */
[----:B------:R-:W-:Y:S01]  /*0f90*/  FADD R4, R4, R7 ;  /* 0x0000000704047221 */ /* 0x000fe20000000000 */
[----:B----4-:R-:W-:Y:S01]  /*0fa0*/  FADD R12, R12, R13 ;  /* 0x0000000d0c0c7221 */ /* 0x010fe20000000000 */
[----:B------:R-:W-:Y:S01]  /*0fb0*/  FADD R15, R14, R15 ;  /* 0x0000000f0e0f7221 */ /* 0x000fe20000000000 */
[----:B------:R-:W-:Y:S01]  /*0fc0*/  FADD R11, R8, R11 ;  /* 0x0000000b080b7221 */ /* 0x000fe20000000000 */
[----:B-----5:R-:W-:Y:S01]  /*0fd0*/  FADD R16, R16, R17 ;  /* 0x0000001110107221 */ /* 0x020fe20000000000 */
[----:B------:R-:W-:Y:S01]  /*0fe0*/  FADD R19, R18, R19 ;  /* 0x0000001312137221 */ /* 0x000fe20000000000 */
[----:B------:R-:W-:Y:S01]  /*0ff0*/  FADD R12, R12, R15 ;  /* 0x0000000f0c0c7221 */ /* 0x000fe20000000000 */
[----:B------:R-:W-:-:S02]  /*1000*/  FADD R4, R4, R11 ;  /* 0x0000000b04047221 */ /* 0x000fc40000000000 */
[----:B------:R-:W-:-:S04]  /*1010*/  FADD R19, R16, R19 ;  /* 0x0000001310137221 */ /* 0x000fc80000000000 */
[----:B------:R-:W-:-:S04]  /*1020*/  FADD R19, R12, R19 ;  /* 0x000000130c137221 */ /* 0x000fc80000000000 */
[----:B------:R-:W-:Y:S01]  /*1030*/  FADD R21, R4, R19 ;  /* 0x0000001304157221 */ /* 0x000fe20000000000 */
[----:B------:R-:W-:Y:S06]  /*1040*/  @!P0 BRA `(.L_x_164) ;  /* 0x00000000007c8947 */ /* 0x000fec0003800000 */
[----:B------:R-:W0:Y:S01]  /*1050*/  LDC R24, c[0x0][0x390] ;  /* 0x0000e400ff187b82 */ /* 0x000e220000000800 */
[----:B------:R-:W-:Y:S02]  /*1060*/  IADD3 R22, PT, PT, R20, -0x1000, RZ ;  /* 0xfffff00014167810 */ /* 0x000fe40007ffe0ff */
[----:B------:R-:W-:-:S07]  /*1070*/  MOV R23, 0x1000 ;  /* 0x0000100000177802 */ /* 0x000fce0000000f00 */
.L_x_166:
[----:B------:R-:W-:-:S05]  /*1080*/  IMAD.WIDE R26, R23, 0x4, R2 ;  /* 0x00000004171a7825 */ /* 0x000fca00078e0202 */
[----:B------:R-:W2:Y:S04]  /*1090*/  LDG.E.128.CONSTANT R16, desc[UR6][R26.64+0x2000] ;  /* 0x002000061a107981 */ /* 0x000ea8000c1e9d00 */
[----:B------:R-:W3:Y:S04]  /*10a0*/  LDG.E.128.CONSTANT R4, desc[UR6][R26.64+0x3000] ;  /* 0x003000061a047981 */ /* 0x000ee8000c1e9d00 */
[----:B------:R-:W4:Y:S04]  /*10b0*/  LDG.E.128.CONSTANT R8, desc[UR6][R26.64] ;  /* 0x000000061a087981 */ /* 0x000f28000c1e9d00 */
[----:B------:R-:W5:Y:S01]  /*10c0*/  LDG.E.128.CONSTANT R12, desc[UR6][R26.64+0x1000] ;  /* 0x001000061a0c7981 */ /* 0x000f62000c1e9d00 */
[----:B0-----:R-:W-:Y:S01]  /*10d0*/  MOV R20, R24 ;  /* 0x0000001800147202 */ /* 0x001fe20000000f00 */
[----:B--2---:R-:W-:Y:S01]  /*10e0*/  FADD R17, R17, R18 ;  /* 0x0000001211117221 */ /* 0x004fe20000000000 */
[----:B---3--:R-:W-:-:S02]  /*10f0*/  FADD R18, R19, R4 ;  /* 0x0000000413127221 */ /* 0x008fc40000000000 */
[----:B------:R-:W-:Y:S01]  /*1100*/  IADD3 R4, PT, PT, -R23, R20, RZ ;  /* 0x0000001417047210 */ /* 0x000fe20007ffe1ff */
[----:B------:R-:W-:Y:S01]  /*1110*/  FADD R5, R5, R6 ;  /* 0x0000000605057221 */ /* 0x000fe20000000000 */
[----:B----4-:R-:W-:Y:S01]  /*1120*/  FADD R9, R9, R10 ;  /* 0x0000000a09097221 */ /* 0x010fe20000000000 */
[----:B------:R-:W-:Y:S01]  /*1130*/  FADD R8, R8, R21 ;  /* 0x0000001508087221 */ /* 0x000fe20000000000 */
[----:B------:R-:W-:Y:S01]  /*1140*/  ISETP.GE.AND P0, PT, R4, 0x1000, PT ;  /* 0x000010000400780c */ /* 0x000fe20003f06270 */
[----:B-----5:R-:W-:Y:S01]  /*1150*/  FADD R13, R13, R14 ;  /* 0x0000000e0d0d7221 */ /* 0x020fe20000000000 */
[----:B------:R-:W-:Y:S01]  /*1160*/  FADD R10, R11, R12 ;  /* 0x0000000c0b0a7221 */ /* 0x000fe20000000000 */
[----:B------:R-:W-:Y:S01]  /*1170*/  FADD R14, R15, R16 ;  /* 0x000000100f0e7221 */ /* 0x000fe20000000000 */
[----:B------:R-:W-:Y:S01]  /*1180*/  FADD R8, R8, R9 ;  /* 0x0000000908087221 */ /* 0x000fe20000000000 */
[----:B------:R-:W-:Y:S01]  /*1190*/  FADD R5, R18, R5 ;  /* 0x0000000512057221 */ /* 0x000fe20000000000 */
[----:B------:R-:W-:Y:S01]  /*11a0*/  FADD R13, R10, R13 ;  /* 0x0000000d0a0d7221 */ /* 0x000fe20000000000 */
[----:B------:R-:W-:-:S03]  /*11b0*/  FADD R14, R14, R17 ;  /* 0x000000110e0e7221 */ /* 0x000fc60000000000 */
[----:B------:R-:W-:Y:S01]  /*11c0*/  FADD R8, R8, R13 ;  /* 0x0000000d08087221 */ /* 0x000fe20000000000 */
[----:B------:R-:W-:-:S04]  /*11d0*/  FADD R5, R14, R5 ;  /* 0x000000050e057221 */ /* 0x000fc80000000000 */
[----:B------:R-:W-:-:S04]  /*11e0*/  FADD R5, R8, R5 ;  /* 0x0000000508057221 */ /* 0x000fc80000000000 */
[----:B------:R-:W-:Y:S01]  /*11f0*/  FADD R21, R7, R5 ;  /* 0x0000000507157221 */ /* 0x000fe20000000000 */
[----:B------:R-:W-:Y:S06]  /*1200*/  @!P0 BRA `(.L_x_165) ;  /* 0x0000000800308947 */ /* 0x000fec0003800000 */
[----:B------:R-:W-:-:S04]  /*1210*/  IADD3 R23, PT, PT, R23, 0x1000, RZ ;  /* 0x0000100017177810 */ /* 0x000fc80007ffe0ff */
[----:B------:R-:W-:-:S13]  /*1220*/  ISETP.GT.AND P0, PT, R23, R22, PT ;  /* 0x000000161700720c */ /* 0x000fda0003f04270 */
[----:B------:R-:W-:Y:S05]  /*1230*/  @!P0 BRA `(.L_x_166) ;  /* 0xfffffffc00908947 */ /* 0x000fea000383ffff */
.L_x_164:
        /* <DEDUP_REMOVED lines=20> */
.L_x_170:
        /* <DEDUP_REMOVED lines=8> */
.L_x_169:
[----:B------:R-:W-:Y:S05]  /*1400*/  BSYNC.RECONVERGENT B2 ;  /* 0x0000000000027941 */ /* 0x000fea0003800200 */
.L_x_168:
        /* <DEDUP_REMOVED lines=16> */
.L_x_173:
[----:B------:R-:W0:Y:S01]  /*1510*/  LDC.64 R4, c[0x0][0x380] ;  /* 0x0000e000ff047b82 */ /* 0x000e220000000a00 */
[----:B------:R-:W2:Y:S01]  /*1520*/  LDG.E.CONSTANT R10, desc[UR6][R2.64+-0x400] ;  /* 0xfffc0006020a7981 */ /* 0x000ea2000c1e9900 */
[----:B------:R-:W-:-:S03]  /*1530*/  IADD3 R25, PT, PT, R11, 0x400, RZ ;  /* 0x000004000b197810 */ /* 0x000fc60007ffe0ff */
[----:B------:R-:W3:Y:S04]  /*1540*/  LDG.E.CONSTANT R19, desc[UR6][R2.64] ;  /* 0x0000000602137981 */ /* 0x000ee8000c1e9900 */
[----:B------:R-:W4:Y:S01]  /*1550*/  LDG.E.CONSTANT R18, desc[UR6][R2.64+0x400] ;  /* 0x0004000602127981 */ /* 0x000f22000c1e9900 */
[----:B------:R-:W-:-:S03]  /*1560*/  IADD3 R7, PT, PT, R11, 0x800, RZ ;  /* 0x000008000b077810 */ /* 0x000fc60007ffe0ff */
[----:B------:R-:W5:Y:S04]  /*1570*/  LDG.E.CONSTANT R16, desc[UR6][R2.64+0xc00] ;  /* 0x000c000602107981 */ /* 0x000f68000c1e9900 */
[----:B------:R-:W5:Y:S04]  /*1580*/  LDG.E.CONSTANT R15, desc[UR6][R2.64+0x1000] ;  /* 0x00100006020f7981 */ /* 0x000f68000c1e9900 */
[----:B------:R-:W5:Y:S01]  /*1590*/  LDG.E.CONSTANT R14, desc[UR6][R2.64+0x1400] ;  /* 0x00140006020e7981 */ /* 0x000f62000c1e9900 */
[----:B0-----:R-:W-:-:S03]  /*15a0*/  IMAD.WIDE.U32 R22, R11, 0x4, R4 ;  /* 0x000000040b167825 */ /* 0x001fc600078e0004 */
[----:B------:R-:W5:Y:S04]  /*15b0*/  LDG.E.CONSTANT R20, desc[UR6][R2.64+0x2000] ;  /* 0x0020000602147981 */ /* 0x000f68000c1e9900 */
[----:B------:R0:W2:Y:S01]  /*15c0*/  LDG.E.CONSTANT R12, desc[UR6][R22.64] ;  /* 0x00000006160c7981 */ /* 0x0000a2000c1e9900 */
[----:B------:R-:W-:-:S03]  /*15d0*/  IMAD.WIDE.U32 R24, R25, 0x4, R4 ;  /* 0x0000000419187825 */ /* 0x000fc600078e0004 */
[----:B------:R-:W5:Y:S04]  /*15e0*/  LDG.E.CONSTANT R26, desc[UR6][R2.64+0x3000] ;  /* 0x00300006021a7981 */ /* 0x000f68000c1e9900 */
[----:B------:R-:W5:Y:S01]  /*15f0*/  LDG.E.CONSTANT R17, desc[UR6][R24.64] ;  /* 0x0000000618117981 */ /* 0x000f62000c1e9900 */
[--C-:B------:R-:W-:Y:S01]  /*1600*/  IMAD.WIDE.U32 R6, R7, 0x4, R4.reuse ;  /* 0x0000000407067825 */ /* 0x100fe200078e0004 */
[----:B0-----:R-:W-:Y:S02]  /*1610*/  IADD3 R23, PT, PT, R11, 0xc00, RZ ;  /* 0x00000c000b177810 */ /* 0x001fe40007ffe0ff */
        /* <DEDUP_REMOVED lines=29> */
.L_x_172:
[----:B------:R-:W-:Y:S05]  /*17f0*/  BSYNC.RECONVERGENT B2 ;  /* 0x0000000000027941 */ /* 0x000fea0003800200 */
.L_x_171:
        /* <DEDUP_REMOVED lines=10> */
[----:B------:R1:W5:Y:S01]  /*18a0*/  LDG.E.CONSTANT R23, desc[UR6][R2.64+0x1400] ;  /* 0x0014000602177981 */ /* 0x000362000c1e9900 */
[----:B0-----:R-:W-:-:S06]  /*18b0*/  IMAD.WIDE.U32 R4, R11, 0x4, R6 ;  /* 0x000000040b047825 */ /* 0x001fcc00078e0006 */
[----:B------:R-:W2:Y:S01]  /*18c0*/  LDG.E.CONSTANT R4, desc[UR6][R4.64] ;  /* 0x0000000604047981 */ /* 0x000ea2000c1e9900 */
[----:B------:R-:W-:-:S03]  /*18d0*/  IMAD.WIDE.U32 R6, R15, 0x4, R6 ;  /* 0x000000040f067825 */ /* 0x000fc600078e0006 */
[----:B------:R-:W4:Y:S04]  /*18e0*/  LDG.E.CONSTANT R15, desc[UR6][R2.64+0x400] ;  /* 0x00040006020f7981 */ /* 0x000f28000c1e9900 */
[----:B------:R-:W5:Y:S01]  /*18f0*/  LDG.E.CONSTANT R7, desc[UR6][R6.64] ;  /* 0x0000000606077981 */ /* 0x000f62000c1e9900 */
[----:B------:R-:W-:Y:S02]  /*1900*/  PLOP3.LUT P0, PT, PT, PT, PT, 0x8, 0x80 ;  /* 0x000000000080781c */ /* 0x000fe40003f0e170 */
[----:B------:R-:W-:Y:S02]  /*1910*/  IADD3 R8, PT, PT, R8, 0x800, RZ ;  /* 0x0000080008087810 */ /* 0x000fe40007ffe0ff */
[----:B------:R-:W-:Y:S01]  /*1920*/  IADD3 R11, PT, PT, R11, 0x800, RZ ;  /* 0x000008000b0b7810 */ /* 0x000fe20007ffe0ff */
[----:B--2---:R-:W-:-:S04]  /*1930*/  FADD R21, R21, R4 ;  /* 0x0000000415157221 */ /* 0x004fc80000000000 */
[----:B------:R-:W-:-:S04]  /*1940*/  FADD R10, R21, R10 ;  /* 0x0000000a150a7221 */ /* 0x000fc80000000000 */
[----:B---3--:R-:W-:-:S04]  /*1950*/  FADD R10, R10, R13 ;  /* 0x0000000d0a0a7221 */ /* 0x008fc80000000000 */
[----:B----4-:R-:W-:-:S04]  /*1960*/  FADD R10, R10, R15 ;  /* 0x0000000f0a0a7221 */ /* 0x010fc80000000000 */
[----:B-----5:R-:W-:Y:S01]  /*1970*/  FADD R10, R10, R7 ;  /* 0x000000070a0a7221 */ /* 0x020fe20000000000 */
[----:B------:R-:W-:-:S03]  /*1980*/  IADD3 R4, P1, PT, R2, 0x2000, RZ ;  /* 0x0000200002047810 */ /* 0x000fc60007f3e0ff */
[----:B------:R-:W-:Y:S01]  /*1990*/  FADD R10, R10, R17 ;  /* 0x000000110a0a7221 */ /* 0x000fe20000000000 */
[----:B------:R-:W-:-:S03]  /*19a0*/  IADD3.X R5, PT, PT, RZ, R3, RZ, P1, !PT ;  /* 0x00000003ff057210 */ /* 0x000fc60000ffe4ff */
[----:B------:R-:W-:Y:S01]  /*19b0*/  FADD R10, R10, R19 ;  /* 0x000000130a0a7221 */ /* 0x000fe20000000000 */
[----:B-1----:R-:W-:Y:S02]  /*19c0*/  MOV R2, R4 ;  /* 0x0000000400027202 */ /* 0x002fe40000000f00 */
[----:B------:R-:W-:Y:S01]  /*19d0*/  MOV R3, R5 ;  /* 0x0000000500037202 */ /* 0x000fe20000000f00 */
[----:B------:R-:W-:-:S07]  /*19e0*/  FADD R21, R10, R23 ;  /* 0x000000170a157221 */ /* 0x000fce0000000000 */
.L_x_175:
[----:B------:R-:W-:Y:S05]  /*19f0*/  BSYNC.RECONVERGENT B2 ;  /* 0x0000000000027941 */ /* 0x000fea0003800200 */
.L_x_174:
        /* <DEDUP_REMOVED lines=12> */
.L_x_167:
[----:B------:R-:W-:Y:S05]  /*1ac0*/  BSYNC.RECONVERGENT B1 ;  /* 0x0000000000017941 */ /* 0x000fea0003800200 */
.L_x_165:
        /* <DEDUP_REMOVED lines=25> */
[----:B------:R-:W0:Y:S04]  /*1c60*/  LDS R3, [UR4+0xc] ;  /* 0x00000c04ff037984 */ /* 0x000e280008000800 */
[----:B---3--:R-:W1:Y:S04]  /*1c70*/  LDS.128 R4, [UR4+0x10] ;  /* 0x00001004ff047984 */ /* 0x008e680008000c00 */
[----:B------:R-:W2:Y:S01]  /*1c80*/  LDS.64 R8, [UR4+0x20] ;  /* 0x00002004ff087984 */ /* 0x000ea20008000a00 */
[----:B0-----:R-:W-:-:S04]  /*1c90*/  FADD R3, R2, R3 ;  /* 0x0000000302037221 */ /* 0x001fc80000000000 */
[----:B-1----:R-:W-:-:S04]  /*1ca0*/  FADD R4, R3, R4 ;  /* 0x0000000403047221 */ /* 0x002fc80000000000 */
[----:B------:R-:W-:-:S04]  /*1cb0*/  FADD R5, R4, R5 ;  /* 0x0000000504057221 */ /* 0x000fc80000000000 */
[----:B------:R-:W-:-:S04]  /*1cc0*/  FADD R6, R5, R6 ;  /* 0x0000000605067221 */ /* 0x000fc80000000000 */
[----:B------:R-:W-:-:S04]  /*1cd0*/  FADD R7, R6, R7 ;  /* 0x0000000706077221 */ /* 0x000fc80000000000 */
[----:B--2---:R-:W-:-:S04]  /*1ce0*/  FADD R8, R7, R8 ;  /* 0x0000000807087221 */ /* 0x004fc80000000000 */
[----:B------:R-:W-:Y:S01]  /*1cf0*/  FADD R2, R8, R9 ;  /* 0x0000000908027221 */ /* 0x000fe20000000000 */
[----:B------:R-:W-:Y:S06]  /*1d00*/  BRA `(.L_x_163) ;  /* 0x0000001c00587947 */ /* 0x000fec0003800000 */
.L_x_148:
        /* <DEDUP_REMOVED lines=12> */
.L_x_178:
[----:B------:R-:W-:Y:S05]  /*1dd0*/  BSYNC.RECONVERGENT B1 ;  /* 0x0000000000017941 */ /* 0x000fea0003800200 */
.L_x_177:
        /* <DEDUP_REMOVED lines=16> */
.L_x_183:
        /* <DEDUP_REMOVED lines=9> */
.L_x_182:
[----:B------:R-:W-:Y:S05]  /*1f70*/  BSYNC.RECONVERGENT B2 ;  /* 0x0000000000027941 */ /* 0x000fea0003800200 */
.L_x_181:
        /* <DEDUP_REMOVED lines=8> */
.L_x_186:
        /* <DEDUP_REMOVED lines=43> */
.L_x_185:
[----:B------:R-:W-:Y:S05]  /*22b0*/  BSYNC.RECONVERGENT B2 ;  /* 0x0000000000027941 */ /* 0x000fea0003800200 */
.L_x_184:
        /* <DEDUP_REMOVED lines=26> */
.L_x_188:
[----:B------:R-:W-:Y:S05]  /*2460*/  BSYNC.RECONVERGENT B2 ;  /* 0x0000000000027941 */ /* 0x000fea0003800200 */
.L_x_187:
        /* <DEDUP_REMOVED lines=12> */
.L_x_180:
[----:B------:R-:W-:Y:S05]  /*2530*/  BSYNC.RECONVERGENT B1 ;  /* 0x0000000000017941 */ /* 0x000fea0003800200 */
.L_x_179:
        /* <DEDUP_REMOVED lines=28> */
[----:B--2---:R-:W1:Y:S04]  /*2700*/  LDS.128 R4, [UR4+0x10] ;  /* 0x00001004ff047984 */ /* 0x004e680008000c00 */
        /* <DEDUP_REMOVED lines=9> */
.L_x_189:
        /* <DEDUP_REMOVED lines=35> */
[----:B------:R-:W1:Y:S04]  /*29d0*/  LDS R3, [UR4+0xc] ;  /* 0x00000c04ff037984 */ /* 0x000e680008000800 */
[----:B------:R-:W0:Y:S04]  /*29e0*/  LDS.128 R4, [UR4+0x10] ;  /* 0x00001004ff047984 */ /* 0x000e280008000c00 */
[----:B------:R-:W2:Y:S01]  /*29f0*/  LDS.64 R8, [UR4+0x20] ;  /* 0x00002004ff087984 */ /* 0x000ea20008000a00 */
[----:B-1----:R-:W-:Y:S01]  /*2a00*/  @P2 FADD R2, R2, R3 ;  /* 0x0000000302022221 */ /* 0x002fe20000000000 */
[----:B------:R-:W-:-:S03]  /*2a10*/  ISETP.GT.AND P2, PT, R20, 0xa0, PT ;  /* 0x000000a01400780c */ /* 0x000fc60003f44270 */
[----:B0-----:R-:W-:Y:S01]  /*2a20*/  @P4 FADD R2, R2, R4 ;  /* 0x0000000402024221 */ /* 0x001fe20000000000 */
[----:B------:R-:W-:-:S03]  /*2a30*/  ISETP.GT.AND P4, PT, R20, 0xc0, PT ;  /* 0x000000c01400780c */ /* 0x000fc60003f84270 */
[----:B------:R-:W-:Y:S01]  /*2a40*/  @P3 FADD R2, R2, R5 ;  /* 0x0000000502023221 */ /* 0x000fe20000000000 */
[----:B------:R-:W-:-:S03]  /*2a50*/  ISETP.GT.AND P3, PT, R20, 0xe0, PT ;  /* 0x000000e01400780c */ /* 0x000fc60003f64270 */
[----:B------:R-:W-:-:S04]  /*2a60*/  @P1 FADD R2, R2, R6 ;  /* 0x0000000602021221 */ /* 0x000fc80000000000 */
[----:B------:R-:W-:-:S04]  /*2a70*/  @P2 FADD R2, R2, R7 ;  /* 0x0000000702022221 */ /* 0x000fc80000000000 */
[----:B--2---:R-:W-:-:S04]  /*2a80*/  @P4 FADD R2, R2, R8 ;  /* 0x0000000802024221 */ /* 0x004fc80000000000 */
[----:B------:R-:W-:Y:S01]  /*2a90*/  @P3 FADD R2, R2, R9 ;  /* 0x0000000902023221 */ /* 0x000fe20000000000 */
[----:B------:R-:W-:Y:S06]  /*2aa0*/  BRA `(.L_x_163) ;  /* 0x0000000c00f07947 */ /* 0x000fec0003800000 */
.L_x_176:
        /* <DEDUP_REMOVED lines=33> */
[----:B------:R-:W-:Y:S01]  /*2cc0*/  FADD R5, R11, R18 ;  /* 0x000000120b057221 */ /* 0x000fe20000000000 */
[----:B------:R-:W-:-:S03]  /*2cd0*/  HFMA2 R11, -RZ, RZ, 0, 0.00048828125 ;  /* 0x00001000ff0b7431 */ /* 0x000fc600000001ff */
[----:B------:R-:W-:Y:S01]  /*2ce0*/  FADD R8, R4, R5 ;  /* 0x0000000504087221 */ /* 0x000fe20000000000 */
[----:B------:R-:W-:Y:S06]  /*2cf0*/  @!P0 BRA `(.L_x_190) ;  /* 0x0000000000ac8947 */ /* 0x000fec0003800000 */
[----:B------:R-:W0:Y:S01]  /*2d00*/  LDC R7, c[0x0][0x390] ;  /* 0x0000e400ff077b82 */ /* 0x000e220000000800 */
[----:B------:R-:W-:Y:S02]  /*2d10*/  IADD3 R6, PT, PT, R20, -0x1000, RZ ;  /* 0xfffff00014067810 */ /* 0x000fe40007ffe0ff */
[----:B------:R-:W-:-:S07]  /*2d20*/  MOV R11, 0x1000 ;  /* 0x00001000000b7802 */ /* 0x000fce0000000f00 */
.L_x_192:
[----:B------:R-:W-:-:S05]  /*2d30*/  IMAD.WIDE R4, R11, 0x4, R2 ;  /* 0x000000040b047825 */ /* 0x000fca00078e0202 */
[----:B------:R-:W2:Y:S04]  /*2d40*/  LDG.E.CONSTANT R20, desc[UR6][R4.64+0x400] ;  /* 0x0004000604147981 */ /* 0x000ea8000c1e9900 */
[----:B------:R-:W2:Y:S04]  /*2d50*/  LDG.E.CONSTANT R21, desc[UR6][R4.64+0x800] ;  /* 0x0008000604157981 */ /* 0x000ea8000c1e9900 */
        /* <DEDUP_REMOVED lines=18> */
[----:B------:R-:W-:Y:S01]  /*2e80*/  ISETP.GE.AND P0, PT, R4, 0x1000, PT ;  /* 0x000010000400780c */ /* 0x000fe20003f06270 */
[----:B----4-:R-:W-:Y:S01]  /*2e90*/  FADD R22, R22, R23 ;  /* 0x0000001716167221 */ /* 0x010fe20000000000 */
[----:B------:R-:W-:Y:S01]  /*2ea0*/  FADD R8, R8, R21 ;  /* 0x0000001508087221 */ /* 0x000fe20000000000 */
[----:B-----5:R-:W-:-:S04]  /*2eb0*/  FADD R25, R24, R25 ;  /* 0x0000001918197221 */ /* 0x020fc80000000000 */
[----:B------:R-:W-:Y:S01]  /*2ec0*/  FADD R25, R22, R25 ;  /* 0x0000001916197221 */ /* 0x000fe20000000000 */
[----:B------:R-:W-:Y:S01]  /*2ed0*/  FADD R16, R16, R17 ;  /* 0x0000001110107221 */ /* 0x000fe20000000000 */
[----:B------:R-:W-:-:S04]  /*2ee0*/  FADD R15, R15, R10 ;  /* 0x0000000a0f0f7221 */ /* 0x000fc80000000000 */
[----:B------:R-:W-:Y:S01]  /*2ef0*/  FADD R15, R16, R15 ;  /* 0x0000000f100f7221 */ /* 0x000fe20000000000 */
        /* <DEDUP_REMOVED lines=9> */
[----:B------:R-:W-:-:S13]  /*2f90*/  ISETP.GT.AND P0, PT, R11, R6, PT ;  /* 0x000000060b00720c */ /* 0x000fda0003f04270 */
[----:B------:R-:W-:Y:S05]  /*2fa0*/  @!P0 BRA `(.L_x_192) ;  /* 0xfffffffc00608947 */ /* 0x000fea000383ffff */
.L_x_190:
        /* <DEDUP_REMOVED lines=20> */
.L_x_196:
        /* <DEDUP_REMOVED lines=8> */
.L_x_195:
[----:B------:R-:W-:Y:S05]  /*3170*/  BSYNC.RECONVERGENT B2 ;  /* 0x0000000000027941 */ /* 0x000fea0003800200 */
.L_x_194:
        /* <DEDUP_REMOVED lines=16> */
.L_x_199:
        /* <DEDUP_REMOVED lines=46> */
.L_x_198:
[----:B------:R-:W-:Y:S05]  /*3560*/  BSYNC.RECONVERGENT B2 ;  /* 0x0000000000027941 */ /* 0x000fea0003800200 */
.L_x_197:
        /* <DEDUP_REMOVED lines=31> */
.L_x_201:
[----:B------:R-:W-:Y:S05]  /*3760*/  BSYNC.RECONVERGENT B2 ;  /* 0x0000000000027941 */ /* 0x000fea0003800200 */
.L_x_200:
        /* <DEDUP_REMOVED lines=12> */
.L_x_193:
[----:B------:R-:W-:Y:S05]  /*3830*/  BSYNC.RECONVERGENT B1 ;  /* 0x0000000000017941 */ /* 0x000fea0003800200 */
.L_x_191:
        /* <DEDUP_REMOVED lines=25> */
[----:B0-----:R-:W0:Y:S04]  /*39d0*/  LDS R3, [UR4+0xc] ;  /* 0x00000c04ff037984 */ /* 0x001e280008000800 */
[----:B------:R-:W1:Y:S04]  /*39e0*/  LDS.128 R4, [UR4+0x10] ;  /* 0x00001004ff047984 */ /* 0x000e680008000c00 */
[----:B------:R-:W2:Y:S01]  /*39f0*/  LDS.64 R8, [UR4+0x20] ;  /* 0x00002004ff087984 */ /* 0x000ea20008000a00 */
[----:B0-----:R-:W-:-:S04]  /*3a00*/  FADD R3, R2, R3 ;  /* 0x0000000302037221 */ /* 0x001fc80000000000 */
[----:B-1----:R-:W-:-:S04]  /*3a10*/  FADD R4, R3, R4 ;  /* 0x0000000403047221 */ /* 0x002fc80000000000 */
[----:B------:R-:W-:-:S04]  /*3a20*/  FADD R5, R4, R5 ;  /* 0x0000000504057221 */ /* 0x000fc80000000000 */
[----:B------:R-:W-:-:S04]  /*3a30*/  FADD R6, R5, R6 ;  /* 0x0000000605067221 */ /* 0x000fc80000000000 */
[----:B------:R-:W-:-:S04]  /*3a40*/  FADD R7, R6, R7 ;  /* 0x0000000706077221 */ /* 0x000fc80000000000 */
[----:B--2---:R-:W-:-:S04]  /*3a50*/  FADD R8, R7, R8 ;  /* 0x0000000807087221 */ /* 0x004fc80000000000 */
[----:B------:R-:W-:-:S07]  /*3a60*/  FADD R2, R8, R9 ;  /* 0x0000000908027221 */ /* 0x000fce0000000000 */
.L_x_163:
[----:B------:R-:W-:Y:S05]  /*3a70*/  BSYNC.RECONVERGENT B0 ;  /* 0x0000000000007941 */ /* 0x000fea0003800200 */
.L_x_147:
[----:B------:R-:W-:Y:S05]  /*3a80*/  @P0 EXIT ;  /* 0x000000000000094d */ /* 0x000fea0003800000 */
[----:B------:R-:W5:Y:S01]  /*3a90*/  LDC.64 R4, c[0x0][0x388] ;  /* 0x0000e200ff047b82 */ /* 0x000f620000000a00 */
[----:B------:R-:W0:Y:S02]  /*3aa0*/  LDCU UR4, c[0x0][0x398] ;  /* 0x00007300ff0477ac */ /* 0x000e240008000800 */
[----:B0-----:R-:W-:-:S05]  /*3ab0*/  FADD R3, R2, UR4 ;  /* 0x0000000402037e21 */ /* 0x001fca0008000000 */
[----:B-----5:R-:W-:Y:S01]  /*3ac0*/  STG.E desc[UR6][R4.64], R3 ;  /* 0x0000000304007986 */ /* 0x020fe2000c101906 */
[----:B------:R-:W-:Y:S05]  /*3ad0*/  EXIT ;  /* 0x000000000000794d */ /* 0x000fea0003800000 */
.L_x_202:
        /* <DEDUP_REMOVED lines=10> */
.L_x_542:


//--------------------- .text._ZN3cub18CUB_300001_SM_10006detail6reduce18DeviceReduceKernelINS2_10policy_hubIfyN4cuda3std3__44plusIvEEE10Policy1000EPfyS9_fNS7_10__identityEEEvT0_PT3_T1_NS0_13GridEvenShareISH_EET2_T4_ --------------------------
	.section	.text._ZN3cub18CUB_300001_SM_10006detail6reduce18DeviceReduceKernelINS2_10policy_hubIfyN4cuda3std3__44plusIvEEE10Policy1000EPfyS9_fNS7_10__identityEEEvT0_PT3_T1_NS0_13GridEvenShareISH_EET2_T4_,"ax",@progbits
	.align	128
        .global         _ZN3cub18CUB_300001_SM_10006detail6reduce18DeviceReduceKernelINS2_10policy_hubIfyN4cuda3std3__44plusIvEEE10Policy1000EPfyS9_fNS7_10__identityEEEvT0_PT3_T1_NS0_13GridEvenShareISH_EET2_T4_
        .type           _ZN3cub18CUB_300001_SM_10006detail6reduce18DeviceReduceKernelINS2_10policy_hubIfyN4cuda3std3__44plusIvEEE10Policy1000EPfyS9_fNS7_10__identityEEEvT0_PT3_T1_NS0_13GridEvenShareISH_EET2_T4_,@function
        .size           _ZN3cub18CUB_300001_SM_10006detail6reduce18DeviceReduceKernelINS2_10policy_hubIfyN4cuda3std3__44plusIvEEE10Policy1000EPfyS9_fNS7_10__identityEEEvT0_PT3_T1_NS0_13GridEvenShareISH_EET2_T4_,(.L_x_543 - _ZN3cub18CUB_300001_SM_10006detail6reduce18DeviceReduceKernelINS2_10policy_hubIfyN4cuda3std3__44plusIvEEE10Policy1000EPfyS9_fNS7_10__identityEEEvT0_PT3_T1_NS0_13GridEvenShareISH_EET2_T4_)
        .other          _ZN3cub18CUB_300001_SM_10006detail6reduce18DeviceReduceKernelINS2_10policy_hubIfyN4cuda3std3__44plusIvEEE10Policy1000EPfyS9_fNS7_10__identityEEEvT0_PT3_T1_NS0_13GridEvenShareISH_EET2_T4_,@"STO_CUDA_ENTRY STV_DEFAULT"
_ZN3cub18CUB_300001_SM_10006detail6reduce18DeviceReduceKernelINS2_10policy_hubIfyN4cuda3std3__44plusIvEEE10Policy1000EPfyS9_fNS7_10__identityEEEvT0_PT3_T1_NS0_13GridEvenShareISH_EET2_T4_:
.text._ZN3cub18CUB_300001_SM_10006detail6reduce18DeviceReduceKernelINS2_10policy_hubIfyN4cuda3std3__44plusIvEEE10Policy1000EPfyS9_fNS7_10__identityEEEvT0_PT3_T1_NS0_13GridEvenShareISH_EET2_T4_:
[----:B------:R-:W-:Y:S01]  /*0000*/  LDC R1, c[0x0][0x37c] ;  /* 0x0000df00ff017b82 */ /* 0x000fe20000000800 */
[----:B------:R-:W0:Y:S07]  /*0010*/  LDCU UR10, c[0x0][0x380] ;  /* 0x00007000ff0a77ac */ /* 0x000e2e0008000800 */
[----:B------:R-:W1:Y:S01]  /*0020*/  S2UR UR17, SR_CTAID.X ;  /* 0x00000000001179c3 */ /* 0x000e620000002500 */
[----:B------:R-:W-:Y:S01]  /*0030*/  BSSY.RECONVERGENT B0, `(.L_x_203) ;  /* 0x0000419000007945 */ /* 0x000fe20003800200 */
[----:B------:R-:W2:Y:S01]  /*0040*/  LDCU UR5, c[0x0][0x3c0] ;  /* 0x00007800ff0577ac */ /* 0x000ea20008000800 */
[----:B------:R-:W3:Y:S01]  /*0050*/  LDCU.64 UR14, c[0x0][0x358] ;  /* 0x00006b00ff0e77ac */ /* 0x000ee20008000a00 */
[----:B0-----:R-:W-:-:S02]  /*0060*/  ULOP3.LUT UP0, URZ, UR10, 0xf, URZ, 0xc0, !UPT ;  /* 0x0000000f0aff7892 */ /* 0x001fc4000f80c0ff */
[----:B--2---:R-:W-:Y:S02]  /*0070*/  USHF.L.U32 UR5, UR5, 0xc, URZ ;  /* 0x0000000c05057899 */ /* 0x004fe400080006ff */
[----:B-1----:R-:W-:Y:S02]  /*0080*/  USHF.L.U32 UR4, UR17, 0xc, URZ ;  /* 0x0000000c11047899 */ /* 0x002fe400080006ff */
[----:B------:R-:W-:-:S03]  /*0090*/  USHF.R.S32.HI UR6, URZ, 0x1f, UR5 ;  /* 0x0000001fff067899 */ /* 0x000fc60008011405 */
[----:B---3--:R-:W-:Y:S09]  /*00a0*/  BRA.U UP0, `(.L_x_204) ;  /* 0x0000001d00f07547 */ /* 0x008ff2000b800000 */
[----:B------:R-:W0:Y:S02]  /*00b0*/  LDCU.64 UR12, c[0x0][0x3b8] ;  /* 0x00007700ff0c77ac */ /* 0x000e240008000a00 */
[----:B0-----:R-:W-:-:S04]  /*00c0*/  UIADD3 UR7, UP0, UPT, -UR4, UR12, URZ ;  /* 0x0000000c04077290 */ /* 0x001fc8000ff1e1ff */
[----:B------:R-:W-:Y:S02]  /*00d0*/  UIADD3.X UR8, UPT, UPT, UR13, -0x1, URZ, UP0, !UPT ;  /* 0xffffffff0d087890 */ /* 0x000fe400087fe4ff */
[----:B------:R-:W-:-:S04]  /*00e0*/  UISETP.GT.U32.AND UP0, UPT, UR7, 0xfff, UPT ;  /* 0x00000fff0700788c */ /* 0x000fc8000bf04070 */
[----:B------:R-:W-:-:S09]  /*00f0*/  UISETP.GT.U32.AND.EX UP0, UPT, UR8, URZ, UPT, UP0 ;  /* 0x000000ff0800728c */ /* 0x000fd2000bf04100 */
[----:B------:R-:W-:Y:S05]  /*0100*/  BRA.U UP0, `(.L_x_205) ;  /* 0x0000000d00ec7547 */ /* 0x000fea000b800000 */
[----:B------:R-:W0:Y:S01]  /*0110*/  S2R R0, SR_TID.X ;  /* 0x0000000000007919 */ /* 0x000e220000002100 */
[----:B------:R-:W-:Y:S01]  /*0120*/  UIADD3 UR6, UPT, UPT, -UR4, UR12, URZ ;  /* 0x0000000c04067290 */ /* 0x000fe2000fffe1ff */
[----:B------:R-:W-:Y:S01]  /*0130*/  BSSY.RECONVERGENT B1, `(.L_x_206) ;  /* 0x000000b000017945 */ /* 0x000fe20003800200 */
[----:B------:R-:W1:Y:S01]  /*0140*/  LDCU UR7, c[0x0][0x384] ;  /* 0x00007080ff0777ac */ /* 0x000e620008000800 */
[----:B------:R-:W-:-:S03]  /*0150*/  HFMA2 R6, -RZ, RZ, 0, 0 ;  /* 0x00000000ff067431 */ /* 0x000fc600000001ff */
[----:B0-----:R-:W-:Y:S01]  /*0160*/  ISETP.GE.AND P0, PT, R0, UR6, PT ;  /* 0x0000000600007c0c */ /* 0x001fe2000bf06270 */
[----:B------:R-:W-:-:S12]  /*0170*/  IMAD.MOV.U32 R7, RZ, RZ, R0 ;  /* 0x000000ffff077224 */ /* 0x000fd800078e0000 */
[----:B-1----:R-:W-:Y:S05]  /*0180*/  @P0 BRA `(.L_x_207) ;  /* 0x0000000000140947 */ /* 0x002fea0003800000 */
[----:B------:R-:W0:Y:S01]  /*0190*/  LDC.64 R2, c[0x0][0x380] ;  /* 0x0000e000ff027b82 */ /* 0x000e220000000a00 */
[----:B------:R-:W-:-:S05]  /*01a0*/  IADD3 R5, PT, PT, R0, UR4, RZ ;  /* 0x0000000400057c10 */ /* 0x000fca000fffe0ff */
[----:B0-----:R-:W-:-:S05]  /*01b0*/  IMAD.WIDE.U32 R2, R5, 0x4, R2 ;  /* 0x0000000405027825 */ /* 0x001fca00078e0002 */
[----:B------:R0:W5:Y:S01]  /*01c0*/  LDG.E.CONSTANT R6, desc[UR14][R2.64] ;  /* 0x0000000e02067981 */ /* 0x000162000c1e9900 */
[----:B------:R-:W-:-:S07]  /*01d0*/  VIADD R7, R0, 0x100 ;  /* 0x0000010000077836 */ /* 0x000fce0000000000 */
.L_x_207:
[----:B------:R-:W-:Y:S05]  /*01e0*/  BSYNC.RECONVERGENT B1 ;  /* 0x0000000000017941 */ /* 0x000fea0003800200 */
.L_x_206:
[----:B------:R-:W-:Y:S01]  /*01f0*/  ISETP.GE.AND P0, PT, R7, UR6, PT ;  /* 0x0000000607007c0c */ /* 0x000fe2000bf06270 */
[----:B------:R-:W-:-:S12]  /*0200*/  BSSY.RECONVERGENT B1, `(.L_x_208) ;  /* 0x000008d000017945 */ /* 0x000fd80003800200 */
[----:B------:R-:W-:Y:S05]  /*0210*/  @P0 BRA `(.L_x_209) ;  /* 0x00000008002c0947 */ /* 0x000fea0003800000 */
[----:B0-----:R-:W-:Y:S01]  /*0220*/  LOP3.LUT R2, RZ, R7, RZ, 0x33, !PT ;  /* 0x00000007ff027212 */ /* 0x001fe200078e33ff */
[----:B------:R-:W-:Y:S03]  /*0230*/  BSSY.RECONVERGENT B2, `(.L_x_210) ;  /* 0x0000019000027945 */ /* 0x000fe60003800200 */
[----:B------:R-:W-:-:S04]  /*0240*/  IADD3 R2, PT, PT, R2, UR12, RZ ;  /* 0x0000000c02027c10 */ /* 0x000fc8000fffe0ff */
[C---:B------:R-:W-:Y:S01]  /*0250*/  LOP3.LUT R3, R2.reuse, 0x300, RZ, 0xc0, !PT ;  /* 0x0000030002037812 */ /* 0x040fe200078ec0ff */
[----:B------:R-:W-:-:S03]  /*0260*/  VIADD R4, R2, -UR4 ;  /* 0x8000000402047c36 */ /* 0x000fc60008000000 */
[----:B------:R-:W-:Y:S02]  /*0270*/  ISETP.NE.AND P1, PT, R3, 0x300, PT ;  /* 0x000003000300780c */ /* 0x000fe40003f25270 */
[----:B------:R-:W-:-:S11]  /*0280*/  ISETP.GE.U32.AND P0, PT, R4, 0x300, PT ;  /* 0x000003000400780c */ /* 0x000fd60003f06070 */
[----:B------:R-:W-:Y:S05]  /*0290*/  @!P1 BRA `(.L_x_211) ;  /* 0x0000000000489947 */ /* 0x000fea0003800000 */
[----:B------:R-:W0:Y:S01]  /*02a0*/  LDCU UR5, c[0x0][0x384] ;  /* 0x00007080ff0577ac */ /* 0x000e220008000800 */
[----:B------:R-:W-:Y:S02]  /*02b0*/  LEA.HI R2, R2, 0x1, RZ, 0x18 ;  /* 0x0000000102027811 */ /* 0x000fe400078fc0ff */
[----:B------:R-:W-:Y:S02]  /*02c0*/  IADD3 R8, P1, PT, R7, UR4, RZ ;  /* 0x0000000407087c10 */ /* 0x000fe4000ff3e0ff */
[----:B------:R-:W-:Y:S02]  /*02d0*/  LOP3.LUT R2, R2, 0x3, RZ, 0xc0, !PT ;  /* 0x0000000302027812 */ /* 0x000fe400078ec0ff */
[----:B------:R-:W-:Y:S02]  /*02e0*/  LEA R5, P2, R8, UR10, 0x2 ;  /* 0x0000000a08057c11 */ /* 0x000fe4000f8410ff */
[----:B------:R-:W-:Y:S01]  /*02f0*/  IADD3.X R3, PT, PT, RZ, RZ, RZ, P1, !PT ;  /* 0x000000ffff037210 */ /* 0x000fe20000ffe4ff */
[----:B------:R-:W-:-:S03]  /*0300*/  IMAD.MOV R4, RZ, RZ, -R2 ;  /* 0x000000ffff047224 */ /* 0x000fc600078e0a02 */
[----:B0-----:R-:W-:-:S07]  /*0310*/  LEA.HI.X R8, R8, UR5, R3, 0x2, P2 ;  /* 0x0000000508087c11 */ /* 0x001fce00090f1403 */
.L_x_212:
[----:B------:R-:W-:Y:S01]  /*0320*/  IMAD.MOV.U32 R3, RZ, RZ, R8 ;  /* 0x000000ffff037224 */ /* 0x000fe200078e0008 */
[----:B------:R-:W-:-:S05]  /*0330*/  MOV R2, R5 ;  /* 0x0000000500027202 */ /* 0x000fca0000000f00 */
[----:B------:R-:W2:Y:S01]  /*0340*/  LDG.E.CONSTANT R3, desc[UR14][R2.64] ;  /* 0x0000000e02037981 */ /* 0x000ea2000c1e9900 */
[----:B------:R-:W-:Y:S01]  /*0350*/  IADD3 R4, PT, PT, R4, 0x1, RZ ;  /* 0x0000000104047810 */ /* 0x000fe20007ffe0ff */
[----:B------:R-:W-:Y:S01]  /*0360*/  VIADD R7, R7, 0x100 ;  /* 0x0000010007077836 */ /* 0x000fe20000000000 */
[----:B------:R-:W-:Y:S02]  /*0370*/  IADD3 R5, P2, PT, R5, 0x400, RZ ;  /* 0x0000040005057810 */ /* 0x000fe40007f5e0ff */
[----:B------:R-:W-:Y:S02]  /*0380*/  ISETP.NE.AND P1, PT, R4, RZ, PT ;  /* 0x000000ff0400720c */ /* 0x000fe40003f25270 */
[----:B------:R-:W-:Y:S01]  /*0390*/  IADD3.X R8, PT, PT, RZ, R8, RZ, P2, !PT ;  /* 0x00000008ff087210 */ /* 0x000fe200017fe4ff */
[----:B--2--5:R-:W-:-:S10]  /*03a0*/  FADD R6, R3, R6 ;  /* 0x0000000603067221 */ /* 0x024fd40000000000 */
[----:B------:R-:W-:Y:S05]  /*03b0*/  @P1 BRA `(.L_x_212) ;  /* 0xfffffffc00d81947 */ /* 0x000fea000383ffff */
.L_x_211:
[----:B------:R-:W-:Y:S05]  /*03c0*/  BSYNC.RECONVERGENT B2 ;  /* 0x0000000000027941 */ /* 0x000fea0003800200 */
.L_x_210:
[----:B------:R-:W-:Y:S05]  /*03d0*/  @!P0 BRA `(.L_x_209) ;  /* 0x0000000400bc8947 */ /* 0x000fea0003800000 */
[----:B------:R-:W-:Y:S01]  /*03e0*/  IADD3 R2, PT, PT, -R7, UR6, RZ ;  /* 0x0000000607027c10 */ /* 0x000fe2000fffe1ff */
[----:B------:R-:W-:Y:S01]  /*03f0*/  BSSY.RECONVERGENT B2, `(.L_x_213) ;  /* 0x000003d000027945 */ /* 0x000fe20003800200 */
[----:B------:R-:W-:Y:S02]  /*0400*/  PLOP3.LUT P0, PT, PT, PT, PT, 0x80, 0x8 ;  /* 0x000000000008781c */ /* 0x000fe40003f0f070 */
[----:B------:R-:W-:-:S13]  /*0410*/  ISETP.GT.AND P1, PT, R2, 0xc00, PT ;  /* 0x00000c000200780c */ /* 0x000fda0003f24270 */
[----:B------:R-:W-:Y:S05]  /*0420*/  @!P1 BRA `(.L_x_214) ;  /* 0x0000000000e49947 */ /* 0x000fea0003800000 */
[----:B------:R-:W-:Y:S01]  /*0430*/  IMAD.U32 R8, RZ, RZ, UR6 ;  /* 0x00000006ff087e24 */ /* 0x000fe2000f8e00ff */
[----:B------:R-:W-:-:S04]  /*0440*/  PLOP3.LUT P0, PT, PT, PT, PT, 0x8, 0x80 ;  /* 0x000000000080781c */ /* 0x000fc80003f0e170 */
[----:B------:R-:W-:-:S09]  /*0450*/  IADD3 R8, PT, PT, R8, -0xc00, RZ ;  /* 0xfffff40008087810 */ /* 0x000fd20007ffe0ff */
.L_x_215:
[----:B------:R-:W-:-:S04]  /*0460*/  IADD3 R2, P1, PT, R7, UR4, RZ ;  /* 0x0000000407027c10 */ /* 0x000fc8000ff3e0ff */
[----:B------:R-:W-:Y:S02]  /*0470*/  LEA.HI.X.SX32 R3, R7, RZ, 0x1, P1 ;  /* 0x000000ff07037211 */ /* 0x000fe400008f0eff */
[----:B------:R-:W-:-:S04]  /*0480*/  LEA R4, P1, R2, UR10, 0x2 ;  /* 0x0000000a02047c11 */ /* 0x000fc8000f8210ff */
[----:B------:R-:W-:Y:S01]  /*0490*/  LEA.HI.X R5, R2, UR7, R3, 0x2, P1 ;  /* 0x0000000702057c11 */ /* 0x000fe200088f1403 */
[----:B------:R-:W-:-:S04]  /*04a0*/  VIADD R2, R7, 0x400 ;  /* 0x0000040007027836 */ /* 0x000fc80000000000 */
[----:B------:R-:W2:Y:S01]  /*04b0*/  LDG.E.CONSTANT R23, desc[UR14][R4.64] ;  /* 0x0000000e04177981 */ /* 0x000ea2000c1e9900 */
[----:B------:R-:W-:-:S03]  /*04c0*/  IADD3 R3, P1, PT, R2, UR4, RZ ;  /* 0x0000000402037c10 */ /* 0x000fc6000ff3e0ff */
[----:B------:R-:W3:Y:S01]  /*04d0*/  LDG.E.CONSTANT R13, desc[UR14][R4.64+0x400] ;  /* 0x0004000e040d7981 */ /* 0x000ee2000c1e9900 */
[----:B------:R-:W-:Y:S02]  /*04e0*/  LEA.HI.X.SX32 R2, R2, RZ, 0x1, P1 ;  /* 0x000000ff02027211 */ /* 0x000fe400008f0eff */
[C---:B------:R-:W-:Y:S01]  /*04f0*/  LEA R18, P1, R3.reuse, UR10, 0x2 ;  /* 0x0000000a03127c11 */ /* 0x040fe2000f8210ff */
[----:B------:R-:W4:Y:S03]  /*0500*/  LDG.E.CONSTANT R9, desc[UR14][R4.64+0x800] ;  /* 0x0008000e04097981 */ /* 0x000f26000c1e9900 */
[----:B------:R-:W-:Y:S01]  /*0510*/  LEA.HI.X R19, R3, UR7, R2, 0x2, P1 ;  /* 0x0000000703137c11 */ /* 0x000fe200088f1402 */
[----:B------:R0:W4:Y:S01]  /*0520*/  LDG.E.CONSTANT R22, desc[UR14][R4.64+0xc00] ;  /* 0x000c000e04167981 */ /* 0x000122000c1e9900 */
[----:B------:R-:W-:-:S03]  /*0530*/  IADD3 R2, PT, PT, R7, 0x800, RZ ;  /* 0x0000080007027810 */ /* 0x000fc60007ffe0ff */
[----:B------:R-:W4:Y:S01]  /*0540*/  LDG.E.CONSTANT R12, desc[UR14][R18.64] ;  /* 0x0000000e120c7981 */ /* 0x000f22000c1e9900 */
[----:B------:R-:W-:-:S03]  /*0550*/  IADD3 R3, P1, PT, R2, UR4, RZ ;  /* 0x0000000402037c10 */ /* 0x000fc6000ff3e0ff */
[----:B------:R-:W4:Y:S01]  /*0560*/  LDG.E.CONSTANT R11, desc[UR14][R18.64+0x400] ;  /* 0x0004000e120b7981 */ /* 0x000f22000c1e9900 */
[----:B------:R-:W-:Y:S02]  /*0570*/  LEA.HI.X.SX32 R14, R2, RZ, 0x1, P1 ;  /* 0x000000ff020e7211 */ /* 0x000fe400008f0eff */
[C---:B------:R-:W-:Y:S01]  /*0580*/  LEA R2, P1, R3.reuse, UR10, 0x2 ;  /* 0x0000000a03027c11 */ /* 0x040fe2000f8210ff */
[----:B------:R-:W4:Y:S03]  /*0590*/  LDG.E.CONSTANT R10, desc[UR14][R18.64+0x800] ;  /* 0x0008000e120a7981 */ /* 0x000f26000c1e9900 */
[----:B------:R-:W-:Y:S01]  /*05a0*/  LEA.HI.X R3, R3, UR7, R14, 0x2, P1 ;  /* 0x0000000703037c11 */ /* 0x000fe200088f140e */
[----:B------:R-:W4:Y:S01]  /*05b0*/  LDG.E.CONSTANT R17, desc[UR14][R18.64+0xc00] ;  /* 0x000c000e12117981 */ /* 0x000f22000c1e9900 */
[----:B------:R-:W-:-:S03]  /*05c0*/  VIADD R14, R7, 0xc00 ;  /* 0x00000c00070e7836 */ /* 0x000fc60000000000 */
[----:B------:R-:W4:Y:S02]  /*05d0*/  LDG.E.CONSTANT R16, desc[UR14][R2.64] ;  /* 0x0000000e02107981 */ /* 0x000f24000c1e9900 */
[C---:B0-----:R-:W-:Y:S02]  /*05e0*/  IADD3 R5, P1, PT, R14.reuse, UR4, RZ ;  /* 0x000000040e057c10 */ /* 0x041fe4000ff3e0ff */
[----:B------:R-:W4:Y:S02]  /*05f0*/  LDG.E.CONSTANT R15, desc[UR14][R2.64+0x400] ;  /* 0x0004000e020f7981 */ /* 0x000f24000c1e9900 */
[----:B------:R-:W-:Y:S02]  /*0600*/  LEA.HI.X.SX32 R20, R14, RZ, 0x1, P1 ;  /* 0x000000ff0e147211 */ /* 0x000fe400008f0eff */
[C---:B------:R-:W-:Y:S01]  /*0610*/  LEA R4, P1, R5.reuse, UR10, 0x2 ;  /* 0x0000000a05047c11 */ /* 0x040fe2000f8210ff */
[----:B------:R-:W4:Y:S03]  /*0620*/  LDG.E.CONSTANT R14, desc[UR14][R2.64+0x800] ;  /* 0x0008000e020e7981 */ /* 0x000f26000c1e9900 */
[----:B------:R-:W-:Y:S01]  /*0630*/  LEA.HI.X R5, R5, UR7, R20, 0x2, P1 ;  /* 0x0000000705057c11 */ /* 0x000fe200088f1414 */
        /* <DEDUP_REMOVED lines=24> */
.L_x_214:
[----:B------:R-:W-:Y:S05]  /*07c0*/  BSYNC.RECONVERGENT B2 ;  /* 0x0000000000027941 */ /* 0x000fea0003800200 */
.L_x_213:
[----:B------:R-:W-:Y:S01]  /*07d0*/  IADD3 R2, PT, PT, -R7, UR6, RZ ;  /* 0x0000000607027c10 */ /* 0x000fe2000fffe1ff */
[----:B------:R-:W-:Y:S03]  /*07e0*/  BSSY.RECONVERGENT B2, `(.L_x_216) ;  /* 0x000001f000027945 */ /* 0x000fe60003800200 */
[----:B------:R-:W-:-:S13]  /*07f0*/  ISETP.GT.AND P1, PT, R2, 0x400, PT ;  /* 0x000004000200780c */ /* 0x000fda0003f24270 */
[----:B------:R-:W-:Y:S05]  /*0800*/  @!P1 BRA `(.L_x_217) ;  /* 0x0000000000709947 */ /* 0x000fea0003800000 */
[----:B------:R-:W0:Y:S01]  /*0810*/  LDCU UR5, c[0x0][0x384] ;  /* 0x00007080ff0577ac */ /* 0x000e220008000800 */
[----:B------:R-:W-:-:S04]  /*0820*/  IADD3 R4, P0, PT, R7, UR4, RZ ;  /* 0x0000000407047c10 */ /* 0x000fc8000ff1e0ff */
[----:B------:R-:W-:Y:S02]  /*0830*/  LEA.HI.X.SX32 R3, R7, RZ, 0x1, P0 ;  /* 0x000000ff07037211 */ /* 0x000fe400000f0eff */
[----:B------:R-:W-:-:S04]  /*0840*/  LEA R2, P0, R4, UR10, 0x2 ;  /* 0x0000000a04027c11 */ /* 0x000fc8000f8010ff */
[----:B0-----:R-:W-:Y:S01]  /*0850*/  LEA.HI.X R3, R4, UR5, R3, 0x2, P0 ;  /* 0x0000000504037c11 */ /* 0x001fe200080f1403 */
        /* <DEDUP_REMOVED lines=23> */
.L_x_217:
[----:B------:R-:W-:Y:S05]  /*09d0*/  BSYNC.RECONVERGENT B2 ;  /* 0x0000000000027941 */ /* 0x000fea0003800200 */
.L_x_216:
[----:B------:R-:W-:-:S13]  /*09e0*/  ISETP.LT.OR P0, PT, R7, UR6, P0 ;  /* 0x0000000607007c0c */ /* 0x000fda0008701670 */
[----:B------:R-:W-:Y:S05]  /*09f0*/  @!P0 BRA `(.L_x_209) ;  /* 0x0000000000348947 */ /* 0x000fea0003800000 */
[----:B------:R-:W0:Y:S01]  /*0a00*/  LDCU UR5, c[0x0][0x384] ;  /* 0x00007080ff0577ac */ /* 0x000e220008000800 */
[----:B------:R-:W-:-:S04]  /*0a10*/  IADD3 R3, P0, PT, R7, UR4, RZ ;  /* 0x0000000407037c10 */ /* 0x000fc8000ff1e0ff */
[----:B------:R-:W-:Y:S02]  /*0a20*/  LEA.HI.X.SX32 R4, R7, RZ, 0x1, P0 ;  /* 0x000000ff07047211 */ /* 0x000fe400000f0eff */
[----:B------:R-:W-:-:S04]  /*0a30*/  LEA R2, P0, R3, UR10, 0x2 ;  /* 0x0000000a03027c11 */ /* 0x000fc8000f8010ff */
[----:B0-----:R-:W-:-:S05]  /*0a40*/  LEA.HI.X R3, R3, UR5, R4, 0x2, P0 ;  /* 0x0000000503037c11 */ /* 0x001fca00080f1404 */
        /* <DEDUP_REMOVED lines=8> */
.L_x_209:
[----:B------:R-:W-:Y:S05]  /*0ad0*/  BSYNC.RECONVERGENT B1 ;  /* 0x0000000000017941 */ /* 0x000fea0003800200 */
.L_x_208:
[----:B------:R-:W-:-:S09]  /*0ae0*/  UISETP.GE.AND UP0, UPT, UR6, 0x100, UPT ;  /* 0x000001000600788c */ /* 0x000fd2000bf06270 */
[----:B------:R-:W-:Y:S05]  /*0af0*/  BRA.U !UP0, `(.L_x_218) ;  /* 0x0000000108907547 */ /* 0x000fea000b800000 */
        /* <DEDUP_REMOVED lines=12> */
[----:B0-----:R-:W-:-:S04]  /*0bc0*/  @P0 FADD R5, R4, R5 ;  /* 0x0000000504050221 */ /* 0x001fc80000000000 */
[----:B------:R-:W-:Y:S01]  /*0bd0*/  @!P1 IMAD.IADD R3, R3, 0x1, R6 ;  /* 0x0000000103039824 */ /* 0x000fe200078e0206 */
        /* <DEDUP_REMOVED lines=22> */
.L_x_218:
[----:B0-----:R-:W-:-:S04]  /*0d40*/  LOP3.LUT R2, R0, 0x3e0, RZ, 0xc0, !PT ;  /* 0x000003e000027812 */ /* 0x001fc800078ec0ff */
[----:B------:R-:W-:Y:S02]  /*0d50*/  IADD3 R3, PT, PT, R2, 0x20, RZ ;  /* 0x0000002002037810 */ /* 0x000fe40007ffe0ff */
[----:B------:R-:W-:Y:S02]  /*0d60*/  LOP3.LUT R2, RZ, R2, RZ, 0x33, !PT ;  /* 0x00000002ff027212 */ /* 0x000fe400078e33ff */
[----:B------:R-:W-:-:S03]  /*0d70*/  ISETP.GT.AND P0, PT, R3, UR6, PT ;  /* 0x0000000603007c0c */ /* 0x000fc6000bf04270 */
[----:B------:R-:W-:-:S05]  /*0d80*/  VIADD R2, R2, UR6 ;  /* 0x0000000602027c36 */ /* 0x000fca0008000000 */
[----:B------:R-:W-:Y:S02]  /*0d90*/  SEL R3, R2, 0x1f, P0 ;  /* 0x0000001f02037807 */ /* 0x000fe40000000000 */
[----:B------:R-:W0:Y:S03]  /*0da0*/  S2R R2, SR_LANEID ;  /* 0x0000000000027919 */ /* 0x000e260000000000 */
[----:B-----5:R-:W1:Y:S02]  /*0db0*/  SHFL.DOWN P0, R4, R6, 0x1, R3 ;  /* 0x0820000006047989 */ /* 0x020e640000000003 */
[----:B-1----:R-:W-:Y:S01]  /*0dc0*/  @P0 FADD R4, R4, R6 ;  /* 0x0000000604040221 */ /* 0x002fe20000000000 */
[----:B0-----:R-:W-:-:S04]  /*0dd0*/  ISETP.NE.AND P1, PT, R2, RZ, PT ;  /* 0x000000ff0200720c */ /* 0x001fc80003f25270 */
[----:B------:R-:W0:Y:S09]  /*0de0*/  SHFL.DOWN P0, R5, R4, 0x2, R3 ;  /* 0x0840000004057989 */ /* 0x000e320000000003 */
        /* <DEDUP_REMOVED lines=19> */
[----:B------:R-:W-:Y:S02]  /*0f20*/  UISETP.GT.AND UP1, UPT, UR6, 0x20, UPT ;  /* 0x000000200600788c */ /* 0x000fe4000bf24270 */
[----:B------:R-:W-:-:S04]  /*0f30*/  UISETP.GT.AND UP0, UPT, UR6, 0x40, UPT ;  /* 0x000000400600788c */ /* 0x000fc8000bf04270 */
[----:B------:R-:W-:Y:S01]  /*0f40*/  PLOP3.LUT P2, PT, PT, PT, UP1, 0x80, 0x8 ;  /* 0x000000000008781c */ /* 0x000fe20003f4f018 */
[----:B------:R-:W-:Y:S01]  /*0f50*/  UISETP.GT.AND UP1, UPT, UR6, 0x60, UPT ;  /* 0x000000600600788c */ /* 0x000fe2000bf24270 */
[----:B------:R-:W-:Y:S01]  /*0f60*/  PLOP3.LUT P4, PT, PT, PT, UP0, 0x80, 0x8 ;  /* 0x000000000008781c */ /* 0x000fe20003f8f008 */
[----:B------:R-:W-:-:S04]  /*0f70*/  UISETP.GT.AND UP0, UPT, UR6, 0x80, UPT ;  /* 0x000000800600788c */ /* 0x000fc8000bf04270 */
[----:B------:R-:W-:Y:S01]  /*0f80*/  PLOP3.LUT P3, PT, PT, PT, UP1, 0x80, 0x8 ;  /* 0x000000000008781c */ /* 0x000fe20003f6f018 */
[----:B------:R-:W-:Y:S01]  /*0f90*/  UISETP.GT.AND UP1, UPT, UR6, 0xa0, UPT ;  /* 0x000000a00600788c */ /* 0x000fe2000bf24270 */
[----:B------:R-:W-:Y:S01]  /*0fa0*/  PLOP3.LUT P1, PT, PT, PT, UP0, 0x80, 0x8 ;  /* 0x000000000008781c */ /* 0x000fe20003f2f008 */
[----:B------:R-:W-:Y:S02]  /*0fb0*/  UISETP.GT.AND UP0, UPT, UR6, 0xc0, UPT ;  /* 0x000000c00600788c */ /* 0x000fe4000bf04270 */
[----:B0-----:R-:W-:-:S09]  /*0fc0*/  ULEA UR4, UR5, UR4, 0x18 ;  /* 0x0000000405047291 */ /* 0x001fd2000f8ec0ff */
[----:B------:R-:W0:Y:S04]  /*0fd0*/  LDS R3, [UR4+0xc] ;  /* 0x00000c04ff037984 */ /* 0x000e280008000800 */
[----:B------:R-:W1:Y:S04]  /*0fe0*/  LDS.128 R4, [UR4+0x10] ;  /* 0x00001004ff047984 */ /* 0x000e680008000c00 */
[----:B----4-:R-:W2:Y:S01]  /*0ff0*/  LDS.64 R8, [UR4+0x20] ;  /* 0x00002004ff087984 */ /* 0x010ea20008000a00 */
[----:B0-----:R-:W-:Y:S01]  /*1000*/  @P2 FADD R2, R2, R3 ;  /* 0x0000000302022221 */ /* 0x001fe20000000000 */
[----:B------:R-:W-:Y:S01]  /*1010*/  PLOP3.LUT P2, PT, PT, PT, UP1, 0x80, 0x8 ;  /* 0x000000000008781c */ /* 0x000fe20003f4f018 */
[----:B------:R-:W-:-:S02]  /*1020*/  UISETP.GT.AND UP1, UPT, UR6, 0xe0, UPT ;  /* 0x000000e00600788c */ /* 0x000fc4000bf24270 */
[----:B-1----:R-:W-:Y:S01]  /*1030*/  @P4 FADD R2, R2, R4 ;  /* 0x0000000402024221 */ /* 0x002fe20000000000 */
[----:B------:R-:W-:-:S03]  /*1040*/  PLOP3.LUT P4, PT, PT, PT, UP0, 0x80, 0x8 ;  /* 0x000000000008781c */ /* 0x000fc60003f8f008 */
[----:B------:R-:W-:Y:S01]  /*1050*/  @P3 FADD R2, R2, R5 ;  /* 0x0000000502023221 */ /* 0x000fe20000000000 */
[----:B------:R-:W-:-:S03]  /*1060*/  PLOP3.LUT P3, PT, PT, PT, UP1, 0x80, 0x8 ;  /* 0x000000000008781c */ /* 0x000fc60003f6f018 */
[----:B------:R-:W-:-:S04]  /*1070*/  @P1 FADD R2, R2, R6 ;  /* 0x0000000602021221 */ /* 0x000fc80000000000 */
[----:B------:R-:W-:-:S04]  /*1080*/  @P2 FADD R2, R2, R7 ;  /* 0x0000000702022221 */ /* 0x000fc80000000000 */
[----:B--2---:R-:W-:-:S04]  /*1090*/  @P4 FADD R2, R2, R8 ;  /* 0x0000000802024221 */ /* 0x004fc80000000000 */
[----:B------:R-:W-:Y:S01]  /*10a0*/  @P3 FADD R2, R2, R9 ;  /* 0x0000000902023221 */ /* 0x000fe20000000000 */
[----:B------:R-:W-:Y:S06]  /*10b0*/  BRA `(.L_x_219) ;  /* 0x0000003000407947 */ /* 0x000fec0003800000 */
.L_x_205:
[----:B------:R-:W0:Y:S01]  /*10c0*/  S2R R0, SR_TID.X ;  /* 0x0000000000007919 */ /* 0x000e220000002100 */
[----:B------:R-:W1:Y:S01]  /*10d0*/  LDC.64 R2, c[0x0][0x380] ;  /* 0x0000e000ff027b82 */ /* 0x000e620000000a00 */
[----:B0-----:R-:W-:-:S05]  /*10e0*/  IMAD.SHL.U32 R4, R0, 0x4, RZ ;  /* 0x0000000400047824 */ /* 0x001fca00078e00ff */
[----:B------:R-:W-:-:S05]  /*10f0*/  IADD3 R5, PT, PT, R4, UR4, RZ ;  /* 0x0000000404057c10 */ /* 0x000fca000fffe0ff */
[----:B-1----:R-:W-:-:S05]  /*1100*/  IMAD.WIDE.U32 R2, R5, 0x4, R2 ;  /* 0x0000000405027825 */ /* 0x002fca00078e0002 */
[----:B------:R-:W2:Y:S04]  /*1110*/  LDG.E.128.CONSTANT R12, desc[UR14][R2.64] ;  /* 0x0000000e020c7981 */ /* 0x000ea8000c1e9d00 */
[----:B------:R-:W3:Y:S04]  /*1120*/  LDG.E.128.CONSTANT R8, desc[UR14][R2.64+0x1000] ;  /* 0x0010000e02087981 */ /* 0x000ee8000c1e9d00 */
[----:B------:R-:W4:Y:S04]  /*1130*/  LDG.E.128.CONSTANT R4, desc[UR14][R2.64+0x2000] ;  /* 0x0020000e02047981 */ /* 0x000f28000c1e9d00 */
[----:B------:R-:W5:Y:S01]  /*1140*/  LDG.E.128.CONSTANT R16, desc[UR14][R2.64+0x3000] ;  /* 0x0030000e02107981 */ /* 0x000f62000c1e9d00 */
[----:B------:R-:W-:-:S04]  /*1150*/  UISETP.GE.U32.AND UP0, UPT, UR7, UR5, UPT ;  /* 0x000000050700728c */ /* 0x000fc8000bf06070 */
[----:B------:R-:W-:Y:S01]  /*1160*/  UISETP.GE.U32.AND.EX UP0, UPT, UR8, UR6, UPT, UP0 ;  /* 0x000000060800728c */ /* 0x000fe2000bf06100 */
        /* <DEDUP_REMOVED lines=15> */
[----:B------:R-:W-:Y:S06]  /*1260*/  BRA.U !UP0, `(.L_x_220) ;  /* 0x0000000908f07547 */ /* 0x000fec000b800000 */
[----:B------:R-:W-:Y:S02]  /*1270*/  UIADD3 UR7, UP0, UPT, UR5, UR4, URZ ;  /* 0x0000000405077290 */ /* 0x000fe4000ff1e0ff */
[----:B------:R-:W-:Y:S01]  /*1280*/  UIADD3 UR11, UP1, UPT, UR12, -0x1000, URZ ;  /* 0xfffff0000c0b7890 */ /* 0x000fe2000ff3e0ff */
[----:B------:R-:W0:Y:S03]  /*1290*/  LDCU UR9, c[0x0][0x384] ;  /* 0x00007080ff0977ac */ /* 0x000e260008000800 */
[----:B------:R-:W-:Y:S01]  /*12a0*/  IADD3 R21, P0, PT, R0, UR7, RZ ;  /* 0x0000000700157c10 */ /* 0x000fe2000ff1e0ff */
[----:B------:R-:W-:Y:S02]  /*12b0*/  UIADD3.X UR8, UPT, UPT, URZ, UR6, URZ, UP0, !UPT ;  /* 0x00000006ff087290 */ /* 0x000fe400087fe4ff */
[----:B------:R-:W-:Y:S02]  /*12c0*/  UIADD3.X UR16, UPT, UPT, UR13, -0x1, URZ, UP1, !UPT ;  /* 0xffffffff0d107890 */ /* 0x000fe40008ffe4ff */
[----:B------:R-:W-:-:S02]  /*12d0*/  UISETP.GT.U32.AND UP0, UPT, UR7, UR11, UPT ;  /* 0x0000000b0700728c */ /* 0x000fc4000bf04070 */
[----:B------:R-:W-:Y:S01]  /*12e0*/  IMAD.X R2, RZ, RZ, UR8, P0 ;  /* 0x00000008ff027e24 */ /* 0x000fe200080e06ff */
[C---:B------:R-:W-:Y:S01]  /*12f0*/  LEA R20, P0, R21.reuse, UR10, 0x2 ;  /* 0x0000000a15147c11 */ /* 0x040fe2000f8010ff */
[----:B------:R-:W-:Y:S02]  /*1300*/  UISETP.GT.U32.AND.EX UP0, UPT, UR8, UR16, UPT, UP0 ;  /* 0x000000100800728c */ /* 0x000fe4000bf04100 */
[----:B------:R-:W-:Y:S01]  /*1310*/  IMAD.U32 R24, RZ, RZ, UR8 ;  /* 0x00000008ff187e24 */ /* 0x000fe2000f8e00ff */
[----:B------:R-:W-:Y:S01]  /*1320*/  UMOV UR6, UR7 ;  /* 0x0000000700067c82 */ /* 0x000fe20008000000 */
[----:B------:R-:W-:Y:S01]  /*1330*/  UMOV UR4, URZ ;  /* 0x000000ff00047c82 */ /* 0x000fe20008000000 */
[----:B0-----:R-:W-:Y:S02]  /*1340*/  LEA.HI.X R21, R21, UR9, R2, 0x2, P0 ;  /* 0x0000000915157c11 */ /* 0x001fe400080f1402 */
[----:B------:R-:W-:Y:S01]  /*1350*/  MOV R2, UR7 ;  /* 0x0000000700027c02 */ /* 0x000fe20008000f00 */
[----:B------:R-:W-:Y:S01]  /*1360*/  UMOV UR7, UR8 ;  /* 0x0000000800077c82 */ /* 0x000fe20008000000 */
[----:B------:R-:W-:Y:S05]  /*1370*/  BRA.U UP0, `(.L_x_221) ;  /* 0x0000000100bc7547 */ /* 0x000fea000b800000 */
[----:B------:R-:W0:Y:S01]  /*1380*/  LDCU.64 UR8, c[0x0][0x380] ;  /* 0x00007000ff0877ac */ /* 0x000e220008000a00 */
[----:B------:R-:W1:Y:S01]  /*1390*/  LDCU.64 UR12, c[0x0][0x3b8] ;  /* 0x00007700ff0c77ac */ /* 0x000e620008000a00 */
[----:B------:R-:W-:Y:S01]  /*13a0*/  NOP ;  /* 0x0000000000007918 */ /* 0x000fe20000000000 */
.L_x_222:
[----:B------:R-:W-:Y:S01]  /*13b0*/  SHF.L.U32 R5, R0, 0x2, RZ ;  /* 0x0000000200057819 */ /* 0x000fe200000006ff */
[----:B0-----:R-:W-:-:S03]  /*13c0*/  UMOV UR10, UR8 ;  /* 0x00000008000a7c82 */ /* 0x001fc60008000000 */
[----:B------:R-:W-:-:S04]  /*13d0*/  IADD3 R4, P0, PT, R5, R2, RZ ;  /* 0x0000000205047210 */ /* 0x000fc80007f1e0ff */
[----:B------:R-:W-:Y:S02]  /*13e0*/  IADD3.X R5, PT, PT, RZ, R24, RZ, P0, !PT ;  /* 0x00000018ff057210 */ /* 0x000fe400007fe4ff */
[----:B------:R-:W-:-:S04]  /*13f0*/  LEA R22, P0, R4, UR10, 0x2 ;  /* 0x0000000a04167c11 */ /* 0x000fc8000f8010ff */
[----:B------:R-:W-:-:S05]  /*1400*/  LEA.HI.X R23, R4, UR9, R5, 0x2, P0 ;  /* 0x0000000904177c11 */ /* 0x000fca00080f1405 */
[----:B------:R-:W2:Y:S04]  /*1410*/  LDG.E.128.CONSTANT R4, desc[UR14][R22.64] ;  /* 0x0000000e16047981 */ /* 0x000ea8000c1e9d00 */
[----:B------:R-:W3:Y:S04]  /*1420*/  LDG.E.128.CONSTANT R8, desc[UR14][R22.64+0x1000] ;  /* 0x0010000e16087981 */ /* 0x000ee8000c1e9d00 */
[----:B------:R-:W4:Y:S04]  /*1430*/  LDG.E.128.CONSTANT R12, desc[UR14][R22.64+0x2000] ;  /* 0x0020000e160c7981 */ /* 0x000f28000c1e9d00 */
[----:B------:R-:W5:Y:S01]  /*1440*/  LDG.E.128.CONSTANT R16, desc[UR14][R22.64+0x3000] ;  /* 0x0030000e16107981 */ /* 0x000f62000c1e9d00 */
[----:B------:R-:W-:-:S02]  /*1450*/  USHF.R.S32.HI UR18, URZ, 0x1f, UR5 ;  /* 0x0000001fff127899 */ /* 0x000fc40008011405 */
[----:B------:R-:W-:Y:S02]  /*1460*/  UIADD3 UR6, UP0, UPT, UR5, UR6, URZ ;  /* 0x0000000605067290 */ /* 0x000fe4000ff1e0ff */
[----:B------:R-:W-:Y:S02]  /*1470*/  USHF.L.U64.HI UR19, UR5, 0x2, UR18 ;  /* 0x0000000205137899 */ /* 0x000fe40008010212 */
[----:B------:R-:W-:Y:S01]  /*1480*/  UIADD3.X UR7, UPT, UPT, UR18, UR7, URZ, UP0, !UPT ;  /* 0x0000000712077290 */ /* 0x000fe200087fe4ff */
[----:B--2---:R-:W-:Y:S01]  /*1490*/  FADD R3, R4, R3 ;  /* 0x0000000304037221 */ /* 0x004fe20000000000 */
[----:B------:R-:W-:Y:S01]  /*14a0*/  FADD R4, R5, R6 ;  /* 0x0000000605047221 */ /* 0x000fe20000000000 */
[----:B------:R-:W-:Y:S02]  /*14b0*/  IMAD.U32 R5, RZ, RZ, UR5 ;  /* 0x00000005ff057e24 */ /* 0x000fe4000f8e00ff */
[----:B---3--:R-:W-:Y:S01]  /*14c0*/  FADD R9, R9, R10 ;  /* 0x0000000a09097221 */ /* 0x008fe20000000000 */
[----:B------:R-:W-:Y:S01]  /*14d0*/  FADD R3, R3, R4 ;  /* 0x0000000403037221 */ /* 0x000fe20000000000 */
[----:B-1----:R-:W-:Y:S01]  /*14e0*/  IADD3 R4, P1, PT, -R2, UR12, RZ ;  /* 0x0000000c02047c10 */ /* 0x002fe2000ff3e1ff */
[----:B------:R-:W-:Y:S01]  /*14f0*/  FADD R6, R7, R8 ;  /* 0x0000000807067221 */ /* 0x000fe20000000000 */
[----:B----4-:R-:W-:Y:S01]  /*1500*/  FADD R13, R13, R14 ;  /* 0x0000000e0d0d7221 */ /* 0x010fe20000000000 */
[----:B------:R-:W-:Y:S01]  /*1510*/  FADD R10, R11, R12 ;  /* 0x0000000c0b0a7221 */ /* 0x000fe20000000000 */
[----:B------:R-:W-:Y:S01]  /*1520*/  ISETP.GE.U32.AND P0, PT, R4, UR5, PT ;  /* 0x0000000504007c0c */ /* 0x000fe2000bf06070 */
[----:B------:R-:W-:Y:S01]  /*1530*/  FADD R6, R6, R9 ;  /* 0x0000000906067221 */ /* 0x000fe20000000000 */
[----:B------:R-:W-:Y:S01]  /*1540*/  IADD3.X R4, PT, PT, ~R24, UR13, RZ, P1, !PT ;  /* 0x0000000d18047c10 */ /* 0x000fe20008ffe5ff */
[----:B-----5:R-:W-:Y:S01]  /*1550*/  FADD R14, R15, R16 ;  /* 0x000000100f0e7221 */ /* 0x020fe20000000000 */
[----:B------:R-:W-:Y:S01]  /*1560*/  FADD R17, R17, R18 ;  /* 0x0000001211117221 */ /* 0x000fe20000000000 */
[----:B------:R-:W-:Y:S01]  /*1570*/  FADD R10, R10, R13 ;  /* 0x0000000d0a0a7221 */ /* 0x000fe20000000000 */
[----:B------:R-:W-:Y:S01]  /*1580*/  ISETP.GE.U32.AND.EX P0, PT, R4, UR18, PT, P0 ;  /* 0x0000001204007c0c */ /* 0x000fe2000bf06100 */
[----:B------:R-:W-:Y:S01]  /*1590*/  FADD R3, R3, R6 ;  /* 0x0000000603037221 */ /* 0x000fe20000000000 */
[----:B------:R-:W-:Y:S01]  /*15a0*/  FADD R17, R14, R17 ;  /* 0x000000110e117221 */ /* 0x000fe20000000000 */
[----:B------:R-:W-:-:S03]  /*15b0*/  LEA R20, P2, R5, R20, 0x2 ;  /* 0x0000001405147211 */ /* 0x000fc600078410ff */
[----:B------:R-:W-:Y:S01]  /*15c0*/  FADD R10, R10, R17 ;  /* 0x000000110a0a7221 */ /* 0x000fe20000000000 */
[----:B------:R-:W-:-:S03]  /*15d0*/  IADD3.X R21, PT, PT, R21, UR19, RZ, P2, !PT ;  /* 0x0000001315157c10 */ /* 0x000fc600097fe4ff */
[----:B------:R-:W-:-:S04]  /*15e0*/  FADD R3, R3, R10 ;  /* 0x0000000a03037221 */ /* 0x000fc80000000000 */
[----:B------:R-:W-:Y:S01]  /*15f0*/  FADD R3, R19, R3 ;  /* 0x0000000313037221 */ /* 0x000fe20000000000 */
[----:B------:R-:W-:Y:S06]  /*1600*/  @!P0 BRA `(.L_x_220) ;  /* 0x0000000800088947 */ /* 0x000fec0003800000 */
[----:B------:R-:W-:Y:S01]  /*1610*/  IADD3 R2, P0, PT, R2, UR5, RZ ;  /* 0x0000000502027c10 */ /* 0x000fe2000ff1e0ff */
[----:B------:R-:W-:-:S03]  /*1620*/  UIADD3 UR4, UPT, UPT, UR4, 0x1, URZ ;  /* 0x0000000104047890 */ /* 0x000fc6000fffe0ff */
[----:B------:R-:W-:Y:S02]  /*1630*/  IADD3.X R24, PT, PT, R24, UR18, RZ, P0, !PT ;  /* 0x0000001218187c10 */ /* 0x000fe400087fe4ff */
[----:B------:R-:W-:-:S04]  /*1640*/  ISETP.GT.U32.AND P0, PT, R2, UR11, PT ;  /* 0x0000000b02007c0c */ /* 0x000fc8000bf04070 */
[----:B------:R-:W-:-:S13]  /*1650*/  ISETP.GT.U32.AND.EX P0, PT, R24, UR16, PT, P0 ;  /* 0x0000001018007c0c */ /* 0x000fda000bf04100 */
[----:B------:R-:W-:Y:S05]  /*1660*/  @!P0 BRA `(.L_x_222) ;  /* 0xfffffffc00508947 */ /* 0x000fea000383ffff */
.L_x_221:
[----:B------:R-:W-:-:S04]  /*1670*/  ISETP.GE.U32.AND P0, PT, R2, UR12, PT ;  /* 0x0000000c02007c0c */ /* 0x000fc8000bf06070 */
[----:B------:R-:W-:-:S13]  /*1680*/  ISETP.GE.U32.AND.EX P0, PT, R24, UR13, PT, P0 ;  /* 0x0000000d18007c0c */ /* 0x000fda000bf06100 */
[----:B------:R-:W-:Y:S05]  /*1690*/  @P0 BRA `(.L_x_220) ;  /* 0x0000000400e40947 */ /* 0x000fea0003800000 */
[----:B------:R-:W-:Y:S01]  /*16a0*/  IADD3 R7, PT, PT, -R2, UR12, RZ ;  /* 0x0000000c02077c10 */ /* 0x000fe2000fffe1ff */
[----:B------:R-:W-:Y:S03]  /*16b0*/  BSSY.RECONVERGENT B1, `(.L_x_220) ;  /* 0x0000077000017945 */ /* 0x000fe60003800200 */
[----:B------:R-:W-:-:S13]  /*16c0*/  ISETP.GE.AND P0, PT, R0, R7, PT ;  /* 0x000000070000720c */ /* 0x000fda0003f06270 */
[----:B------:R-:W-:Y:S05]  /*16d0*/  @P0 BRA `(.L_x_223) ;  /* 0x0000000400d00947 */ /* 0x000fea0003800000 */
[----:B------:R-:W0:Y:S01]  /*16e0*/  LDC R5, c[0x0][0x3c0] ;  /* 0x0000f000ff057b82 */ /* 0x000e220000000800 */
[----:B------:R-:W-:Y:S01]  /*16f0*/  LOP3.LUT R2, RZ, R0, RZ, 0x33, !PT ;  /* 0x00000000ff027212 */ /* 0x000fe200078e33ff */
[----:B------:R-:W-:Y:S01]  /*1700*/  USHF.L.U32 UR8, UR17, 0xc, URZ ;  /* 0x0000000c11087899 */ /* 0x000fe200080006ff */
[----:B------:R-:W-:Y:S02]  /*1710*/  BSSY.RECONVERGENT B2, `(.L_x_224) ;  /* 0x0000019000027945 */ /* 0x000fe40003800200 */
[----:B------:R-:W-:-:S03]  /*1720*/  IADD3 R4, PT, PT, R2, UR12, RZ ;  /* 0x0000000c02047c10 */ /* 0x000fc6000fffe0ff */
[----:B------:R-:W-:Y:S02]  /*1730*/  MOV R9, UR8 ;  /* 0x0000000800097c02 */ /* 0x000fe40008000f00 */
[C---:B------:R-:W-:Y:S02]  /*1740*/  LOP3.LUT R6, R4.reuse, 0x300, RZ, 0xc0, !PT ;  /* 0x0000030004067812 */ /* 0x040fe400078ec0ff */
[----:B------:R-:W-:Y:S02]  /*1750*/  IADD3 R2, PT, PT, R4, -UR5, -R9 ;  /* 0x8000000504027c10 */ /* 0x000fe4000fffe809 */
[----:B------:R-:W-:Y:S02]  /*1760*/  ISETP.NE.AND P0, PT, R6, 0x300, PT ;  /* 0x000003000600780c */ /* 0x000fe40003f05270 */
[----:B------:R-:W-:Y:S01]  /*1770*/  LEA.HI R4, R4, 0x1, RZ, 0x18 ;  /* 0x0000000104047811 */ /* 0x000fe200078fc0ff */
[----:B0-----:R-:W-:-:S04]  /*1780*/  IMAD R5, R5, UR4, RZ ;  /* 0x0000000405057c24 */ /* 0x001fc8000f8e02ff */
[----:B------:R-:W-:-:S05]  /*1790*/  IMAD R2, R5, -0x1000, R2 ;  /* 0xfffff00005027824 */ /* 0x000fca00078e0202 */
[----:B------:R-:W-:Y:S01]  /*17a0*/  ISETP.GE.U32.AND P1, PT, R2, 0x300, PT ;  /* 0x000003000200780c */ /* 0x000fe20003f26070 */
[----:B------:R-:W-:Y:S01]  /*17b0*/  IMAD.MOV.U32 R2, RZ, RZ, R0 ;  /* 0x000000ffff027224 */ /* 0x000fe200078e0000 */
[----:B------:R-:W-:Y:S11]  /*17c0*/  @!P0 BRA `(.L_x_225) ;  /* 0x0000000000348947 */ /* 0x000ff60003800000 */
[----:B------:R-:W-:Y:S02]  /*17d0*/  LOP3.LUT R4, R4, 0x3, RZ, 0xc0, !PT ;  /* 0x0000000304047812 */ /* 0x000fe400078ec0ff */
[----:B------:R-:W-:Y:S02]  /*17e0*/  MOV R2, R0 ;  /* 0x0000000000027202 */ /* 0x000fe40000000f00 */
[----:B------:R-:W-:-:S07]  /*17f0*/  IADD3 R6, PT, PT, -R4, RZ, RZ ;  /* 0x000000ff04067210 */ /* 0x000fce0007ffe1ff */
.L_x_226:
        /* <DEDUP_REMOVED lines=8> */
[----:B--2---:R-:W-:-:S10]  /*1880*/  FADD R3, R4, R3 ;  /* 0x0000000304037221 */ /* 0x004fd40000000000 */
[----:B------:R-:W-:Y:S05]  /*1890*/  @P0 BRA `(.L_x_226) ;  /* 0xfffffffc00d80947 */ /* 0x000fea000383ffff */
.L_x_225:
[----:B------:R-:W-:Y:S05]  /*18a0*/  BSYNC.RECONVERGENT B2 ;  /* 0x0000000000027941 */ /* 0x000fea0003800200 */
.L_x_224:
[----:B------:R-:W-:Y:S05]  /*18b0*/  @!P1 BRA `(.L_x_223) ;  /* 0x0000000400589947 */ /* 0x000fea0003800000 */
[----:B------:R-:W-:Y:S01]  /*18c0*/  IADD3 R8, PT, PT, R7, -R2, RZ ;  /* 0x8000000207087210 */ /* 0x000fe20007ffe0ff */
[----:B------:R-:W-:Y:S01]  /*18d0*/  BSSY.RECONVERGENT B2, `(.L_x_227) ;  /* 0x000002f000027945 */ /* 0x000fe20003800200 */
[----:B------:R-:W-:Y:S02]  /*18e0*/  IADD3 R5, P0, PT, R2, UR6, RZ ;  /* 0x0000000602057c10 */ /* 0x000fe4000ff1e0ff */
[----:B------:R-:W-:-:S03]  /*18f0*/  ISETP.GT.AND P1, PT, R8, 0xc00, PT ;  /* 0x00000c000800780c */ /* 0x000fc60003f24270 */
[----:B------:R-:W-:Y:S01]  /*1900*/  IMAD.X R6, RZ, RZ, UR7, P0 ;  /* 0x00000007ff067e24 */ /* 0x000fe200080e06ff */
[----:B------:R-:W-:-:S04]  /*1910*/  LEA R4, P0, R5, UR10, 0x2 ;  /* 0x0000000a05047c11 */ /* 0x000fc8000f8010ff */
[----:B------:R-:W-:Y:S02]  /*1920*/  LEA.HI.X R5, R5, UR9, R6, 0x2, P0 ;  /* 0x0000000905057c11 */ /* 0x000fe400080f1406 */
[----:B------:R-:W-:-:S03]  /*1930*/  PLOP3.LUT P0, PT, PT, PT, PT, 0x80, 0x8 ;  /* 0x000000000008781c */ /* 0x000fc60003f0f070 */
[----:B------:R-:W-:Y:S10]  /*1940*/  @!P1 BRA `(.L_x_228) ;  /* 0x00000000009c9947 */ /* 0x000ff40003800000 */
[----:B------:R-:W-:Y:S02]  /*1950*/  PLOP3.LUT P0, PT, PT, PT, PT, 0x8, 0x80 ;  /* 0x000000000080781c */ /* 0x000fe40003f0e170 */
[----:B------:R-:W-:-:S11]  /*1960*/  IADD3 R9, PT, PT, R7, -0xc00, RZ ;  /* 0xfffff40007097810 */ /* 0x000fd60007ffe0ff */
.L_x_229:
[----:B------:R-:W2:Y:S04]  /*1970*/  LDG.E.CONSTANT R18, desc[UR14][R4.64] ;  /* 0x0000000e04127981 */ /* 0x000ea8000c1e9900 */
        /* <DEDUP_REMOVED lines=15> */
[----:B------:R-:W-:-:S04]  /*1a70*/  IADD3 R2, PT, PT, R2, 0x1000, RZ ;  /* 0x0000100002027810 */ /* 0x000fc80007ffe0ff */
[----:B------:R-:W-:Y:S02]  /*1a80*/  ISETP.GE.AND P1, PT, R2, R9, PT ;  /* 0x000000090200720c */ /* 0x000fe40003f26270 */
[----:B0-----:R-:W-:-:S05]  /*1a90*/  IADD3 R4, P2, PT, R4, 0x4000, RZ ;  /* 0x0000400004047810 */ /* 0x001fca0007f5e0ff */
[----:B------:R-:W-:Y:S02]  /*1aa0*/  IMAD.X R5, RZ, RZ, R5, P2 ;  /* 0x000000ffff057224 */ /* 0x000fe400010e0605 */
[----:B--2---:R-:W-:-:S04]  /*1ab0*/  FADD R18, R18, R3 ;  /* 0x0000000312127221 */ /* 0x004fc80000000000 */
        /* <DEDUP_REMOVED lines=16> */
.L_x_228:
[----:B------:R-:W-:Y:S05]  /*1bc0*/  BSYNC.RECONVERGENT B2 ;  /* 0x0000000000027941 */ /* 0x000fea0003800200 */
.L_x_227:
[----:B------:R-:W-:Y:S01]  /*1bd0*/  IADD3 R6, PT, PT, R7, -R2, RZ ;  /* 0x8000000207067210 */ /* 0x000fe20007ffe0ff */
[----:B------:R-:W-:Y:S03]  /*1be0*/  BSSY.RECONVERGENT B2, `(.L_x_230) ;  /* 0x0000019000027945 */ /* 0x000fe60003800200 */
[----:B------:R-:W-:-:S13]  /*1bf0*/  ISETP.GT.AND P1, PT, R6, 0x400, PT ;  /* 0x000004000600780c */ /* 0x000fda0003f24270 */
[----:B------:R-:W-:Y:S05]  /*1c00*/  @!P1 BRA `(.L_x_231) ;  /* 0x0000000000589947 */ /* 0x000fea0003800000 */
[----:B------:R-:W2:Y:S04]  /*1c10*/  LDG.E.CONSTANT R6, desc[UR14][R4.64] ;  /* 0x0000000e04067981 */ /* 0x000ea8000c1e9900 */
[----:B------:R-:W3:Y:S04]  /*1c20*/  LDG.E.CONSTANT R9, desc[UR14][R4.64+0x400] ;  /* 0x0004000e04097981 */ /* 0x000ee8000c1e9900 */
[----:B------:R-:W4:Y:S04]  /*1c30*/  LDG.E.CONSTANT R11, desc[UR14][R4.64+0x800] ;  /* 0x0008000e040b7981 */ /* 0x000f28000c1e9900 */
[----:B------:R-:W5:Y:S04]  /*1c40*/  LDG.E.CONSTANT R13, desc[UR14][R4.64+0xc00] ;  /* 0x000c000e040d7981 */ /* 0x000f68000c1e9900 */
[----:B------:R-:W5:Y:S04]  /*1c50*/  LDG.E.CONSTANT R15, desc[UR14][R4.64+0x1000] ;  /* 0x0010000e040f7981 */ /* 0x000f68000c1e9900 */
[----:B------:R-:W5:Y:S04]  /*1c60*/  LDG.E.CONSTANT R17, desc[UR14][R4.64+0x1400] ;  /* 0x0014000e04117981 */ /* 0x000f68000c1e9900 */
[----:B------:R-:W5:Y:S04]  /*1c70*/  LDG.E.CONSTANT R19, desc[UR14][R4.64+0x1800] ;  /* 0x0018000e04137981 */ /* 0x000f68000c1e9900 */
[----:B------:R0:W5:Y:S01]  /*1c80*/  LDG.E.CONSTANT R21, desc[UR14][R4.64+0x1c00] ;  /* 0x001c000e04157981 */ /* 0x000162000c1e9900 */
[----:B------:R-:W-:Y:S01]  /*1c90*/  IADD3 R8, P1, PT, R4, 0x2000, RZ ;  /* 0x0000200004087810 */ /* 0x000fe20007f3e0ff */
[----:B------:R-:W-:Y:S01]  /*1ca0*/  VIADD R2, R2, 0x800 ;  /* 0x0000080002027836 */ /* 0x000fe20000000000 */
[----:B------:R-:W-:-:S02]  /*1cb0*/  PLOP3.LUT P0, PT, PT, PT, PT, 0x8, 0x80 ;  /* 0x000000000080781c */ /* 0x000fc40003f0e170 */
[----:B0-----:R-:W-:Y:S01]  /*1cc0*/  MOV R4, R8 ;  /* 0x0000000800047202 */ /* 0x001fe20000000f00 */
[----:B--2---:R-:W-:-:S04]  /*1cd0*/  FADD R6, R3, R6 ;  /* 0x0000000603067221 */ /* 0x004fc80000000000 */
[----:B---3--:R-:W-:Y:S01]  /*1ce0*/  FADD R6, R6, R9 ;  /* 0x0000000906067221 */ /* 0x008fe20000000000 */
[----:B------:R-:W-:-:S03]  /*1cf0*/  IADD3.X R9, PT, PT, RZ, R5, RZ, P1, !PT ;  /* 0x00000005ff097210 */ /* 0x000fc60000ffe4ff */
[----:B----4-:R-:W-:Y:S01]  /*1d00*/  FADD R6, R6, R11 ;  /* 0x0000000b06067221 */ /* 0x010fe20000000000 */
[----:B------:R-:W-:-:S03]  /*1d10*/  MOV R5, R9 ;  /* 0x0000000900057202 */ /* 0x000fc60000000f00 */
[----:B-----5:R-:W-:-:S04]  /*1d20*/  FADD R6, R6, R13 ;  /* 0x0000000d06067221 */ /* 0x020fc80000000000 */
[----:B------:R-:W-:-:S04]  /*1d30*/  FADD R6, R6, R15 ;  /* 0x0000000f06067221 */ /* 0x000fc80000000000 */
[----:B------:R-:W-:-:S04]  /*1d40*/  FADD R6, R6, R17 ;  /* 0x0000001106067221 */ /* 0x000fc80000000000 */
[----:B------:R-:W-:-:S04]  /*1d50*/  FADD R6, R6, R19 ;  /* 0x0000001306067221 */ /* 0x000fc80000000000 */
[----:B------:R-:W-:-:S07]  /*1d60*/  FADD R3, R6, R21 ;  /* 0x0000001506037221 */ /* 0x000fce0000000000 */
.L_x_231:
[----:B------:R-:W-:Y:S05]  /*1d70*/  BSYNC.RECONVERGENT B2 ;  /* 0x0000000000027941 */ /* 0x000fea0003800200 */
.L_x_230:
[----:B------:R-:W-:-:S13]  /*1d80*/  ISETP.LT.OR P0, PT, R2, R7, P0 ;  /* 0x000000070200720c */ /* 0x000fda0000701670 */
[----:B------:R-:W-:Y:S05]  /*1d90*/  @!P0 BRA `(.L_x_223) ;  /* 0x0000000000208947 */ /* 0x000fea0003800000 */
[----:B------:R-:W2:Y:S04]  /*1da0*/  LDG.E.CONSTANT R2, desc[UR14][R4.64] ;  /* 0x0000000e04027981 */ /* 0x000ea8000c1e9900 */
[----:B------:R-:W3:Y:S04]  /*1db0*/  LDG.E.CONSTANT R7, desc[UR14][R4.64+0x400] ;  /* 0x0004000e04077981 */ /* 0x000ee8000c1e9900 */
[----:B------:R-:W4:Y:S04]  /*1dc0*/  LDG.E.CONSTANT R9, desc[UR14][R4.64+0x800] ;  /* 0x0008000e04097981 */ /* 0x000f28000c1e9900 */
[----:B------:R-:W5:Y:S01]  /*1dd0*/  LDG.E.CONSTANT R11, desc[UR14][R4.64+0xc00] ;  /* 0x000c000e040b7981 */ /* 0x000f62000c1e9900 */
[----:B--2---:R-:W-:-:S04]  /*1de0*/  FADD R2, R3, R2 ;  /* 0x0000000203027221 */ /* 0x004fc80000000000 */
[----:B---3--:R-:W-:-:S04]  /*1df0*/  FADD R2, R2, R7 ;  /* 0x0000000702027221 */ /* 0x008fc80000000000 */
[----:B----4-:R-:W-:-:S04]  /*1e00*/  FADD R2, R2, R9 ;  /* 0x0000000902027221 */ /* 0x010fc80000000000 */
[----:B-----5:R-:W-:-:S07]  /*1e10*/  FADD R3, R2, R11 ;  /* 0x0000000b02037221 */ /* 0x020fce0000000000 */
.L_x_223:
[----:B------:R-:W-:Y:S05]  /*1e20*/  BSYNC.RECONVERGENT B1 ;  /* 0x0000000000017941 */ /* 0x000fea0003800200 */
.L_x_220:
[----:B------:R-:W0:Y:S01]  /*1e30*/  SHFL.DOWN P0, R4, R3, 0x1, 0x1f ;  /* 0x08201f0003047f89 */ /* 0x000e220000000000 */
        /* <DEDUP_REMOVED lines=24> */
[----:B---3--:R-:W0:Y:S04]  /*1fc0*/  LDS R3, [UR4+0xc] ;  /* 0x00000c04ff037984 */ /* 0x008e280008000800 */
        /* <DEDUP_REMOVED lines=10> */
.L_x_204:
[----:B------:R-:W0:Y:S01]  /*2070*/  LDCU.64 UR12, c[0x0][0x3b8] ;  /* 0x00007700ff0c77ac */ /* 0x000e220008000a00 */
[----:B------:R-:W-:-:S04]  /*2080*/  USHF.L.U32 UR6, UR17, 0xc, URZ ;  /* 0x0000000c11067899 */ /* 0x000fc800080006ff */
        /* <DEDUP_REMOVED lines=10> */
[----:B0-----:R-:W-:Y:S02]  /*2130*/  ISETP.GE.AND P0, PT, R0, UR7, PT ;  /* 0x0000000700007c0c */ /* 0x001fe4000bf06270 */
[----:B------:R-:W-:-:S11]  /*2140*/  MOV R7, R0 ;  /* 0x0000000000077202 */ /* 0x000fd60000000f00 */
[----:B-1----:R-:W-:Y:S05]  /*2150*/  @P0 BRA `(.L_x_234) ;  /* 0x0000000000140947 */ /* 0x002fea0003800000 */
[----:B------:R-:W0:Y:S01]  /*2160*/  LDC.64 R2, c[0x0][0x380] ;  /* 0x0000e000ff027b82 */ /* 0x000e220000000a00 */
[----:B------:R-:W-:-:S04]  /*2170*/  VIADD R5, R0, UR6 ;  /* 0x0000000600057c36 */ /* 0x000fc80008000000 */
[----:B0-----:R-:W-:-:S05]  /*2180*/  IMAD.WIDE.U32 R2, R5, 0x4, R2 ;  /* 0x0000000405027825 */ /* 0x001fca00078e0002 */
[----:B------:R0:W5:Y:S01]  /*2190*/  LDG.E.CONSTANT R6, desc[UR14][R2.64] ;  /* 0x0000000e02067981 */ /* 0x000162000c1e9900 */
[----:B------:R-:W-:-:S07]  /*21a0*/  IADD3 R7, PT, PT, R0, 0x100, RZ ;  /* 0x0000010000077810 */ /* 0x000fce0007ffe0ff */
.L_x_234:
[----:B------:R-:W-:Y:S05]  /*21b0*/  BSYNC.RECONVERGENT B1 ;  /* 0x0000000000017941 */ /* 0x000fea0003800200 */
.L_x_233:
        /* <DEDUP_REMOVED lines=12> */
[----:B------:R-:W-:Y:S02]  /*2280*/  IADD3 R8, P1, PT, R7, UR6, RZ ;  /* 0x0000000607087c10 */ /* 0x000fe4000ff3e0ff */
[----:B------:R-:W-:Y:S02]  /*2290*/  LEA.HI R2, R2, 0x1, RZ, 0x18 ;  /* 0x0000000102027811 */ /* 0x000fe400078fc0ff */
[----:B------:R-:W-:Y:S02]  /*22a0*/  LEA R5, P2, R8, UR10, 0x2 ;  /* 0x0000000a08057c11 */ /* 0x000fe4000f8410ff */
[----:B------:R-:W-:Y:S02]  /*22b0*/  IADD3.X R3, PT, PT, RZ, RZ, RZ, P1, !PT ;  /* 0x000000ffff037210 */ /* 0x000fe40000ffe4ff */
[----:B------:R-:W-:-:S04]  /*22c0*/  LOP3.LUT R2, R2, 0x3, RZ, 0xc0, !PT ;  /* 0x0000000302027812 */ /* 0x000fc800078ec0ff */
[----:B------:R-:W-:Y:S02]  /*22d0*/  IADD3 R4, PT, PT, -R2, RZ, RZ ;  /* 0x000000ff02047210 */ /* 0x000fe40007ffe1ff */
[----:B0-----:R-:W-:-:S07]  /*22e0*/  LEA.HI.X R8, R8, UR4, R3, 0x2, P2 ;  /* 0x0000000408087c11 */ /* 0x001fce00090f1403 */
.L_x_239:
[----:B------:R-:W-:Y:S01]  /*22f0*/  MOV R3, R8 ;  /* 0x0000000800037202 */ /* 0x000fe20000000f00 */
[----:B------:R-:W-:-:S05]  /*2300*/  IMAD.MOV.U32 R2, RZ, RZ, R5 ;  /* 0x000000ffff027224 */ /* 0x000fca00078e0005 */
        /* <DEDUP_REMOVED lines=8> */
.L_x_238:
[----:B------:R-:W-:Y:S05]  /*2390*/  BSYNC.RECONVERGENT B2 ;  /* 0x0000000000027941 */ /* 0x000fea0003800200 */
.L_x_237:
[----:B------:R-:W-:Y:S05]  /*23a0*/  @!P0 BRA `(.L_x_236) ;  /* 0x0000000400bc8947 */ /* 0x000fea0003800000 */
[----:B------:R-:W-:Y:S01]  /*23b0*/  IADD3 R2, PT, PT, -R7, UR7, RZ ;  /* 0x0000000707027c10 */ /* 0x000fe2000fffe1ff */
[----:B------:R-:W-:Y:S01]  /*23c0*/  BSSY.RECONVERGENT B2, `(.L_x_240) ;  /* 0x000003d000027945 */ /* 0x000fe20003800200 */
[----:B------:R-:W-:Y:S02]  /*23d0*/  PLOP3.LUT P0, PT, PT, PT, PT, 0x80, 0x8 ;  /* 0x000000000008781c */ /* 0x000fe40003f0f070 */
[----:B------:R-:W-:-:S13]  /*23e0*/  ISETP.GT.AND P1, PT, R2, 0xc00, PT ;  /* 0x00000c000200780c */ /* 0x000fda0003f24270 */
[----:B------:R-:W-:Y:S05]  /*23f0*/  @!P1 BRA `(.L_x_241) ;  /* 0x0000000000e49947 */ /* 0x000fea0003800000 */
[----:B------:R-:W-:Y:S02]  /*2400*/  MOV R8, UR7 ;  /* 0x0000000700087c02 */ /* 0x000fe40008000f00 */
[----:B------:R-:W-:-:S03]  /*2410*/  PLOP3.LUT P0, PT, PT, PT, PT, 0x8, 0x80 ;  /* 0x000000000080781c */ /* 0x000fc60003f0e170 */
[----:B------:R-:W-:-:S10]  /*2420*/  VIADD R8, R8, 0xfffff400 ;  /* 0xfffff40008087836 */ /* 0x000fd40000000000 */
.L_x_242:
[----:B------:R-:W-:-:S04]  /*2430*/  IADD3 R2, P1, PT, R7, UR6, RZ ;  /* 0x0000000607027c10 */ /* 0x000fc8000ff3e0ff */
[----:B------:R-:W-:Y:S02]  /*2440*/  LEA.HI.X.SX32 R3, R7, RZ, 0x1, P1 ;  /* 0x000000ff07037211 */ /* 0x000fe400008f0eff */
[----:B------:R-:W-:-:S04]  /*2450*/  LEA R4, P1, R2, UR10, 0x2 ;  /* 0x0000000a02047c11 */ /* 0x000fc8000f8210ff */
[----:B------:R-:W-:Y:S02]  /*2460*/  LEA.HI.X R5, R2, UR5, R3, 0x2, P1 ;  /* 0x0000000502057c11 */ /* 0x000fe400088f1403 */
[----:B------:R-:W-:-:S03]  /*2470*/  IADD3 R2, PT, PT, R7, 0x400, RZ ;  /* 0x0000040007027810 */ /* 0x000fc60007ffe0ff */
        /* <DEDUP_REMOVED lines=49> */
.L_x_241:
[----:B------:R-:W-:Y:S05]  /*2790*/  BSYNC.RECONVERGENT B2 ;  /* 0x0000000000027941 */ /* 0x000fea0003800200 */
.L_x_240:
        /* <DEDUP_REMOVED lines=8> */
[----:B0-----:R-:W-:Y:S02]  /*2820*/  LEA.HI.X R3, R4, UR4, R3, 0x2, P0 ;  /* 0x0000000404037c11 */ /* 0x001fe400080f1403 */
        /* <DEDUP_REMOVED lines=13> */
[----:B------:R-:W-:Y:S01]  /*2900*/  PLOP3.LUT P0, PT, PT, PT, PT, 0x8, 0x80 ;  /* 0x000000000080781c */ /* 0x000fe20003f0e170 */
[----:B------:R-:W-:-:S02]  /*2910*/  VIADD R7, R7, 0x800 ;  /* 0x0000080007077836 */ /* 0x000fc40000000000 */
        /* <DEDUP_REMOVED lines=8> */
.L_x_244:
[----:B------:R-:W-:Y:S05]  /*29a0*/  BSYNC.RECONVERGENT B2 ;  /* 0x0000000000027941 */ /* 0x000fea0003800200 */
.L_x_243:
        /* <DEDUP_REMOVED lines=15> */
.L_x_236:
[----:B------:R-:W-:Y:S05]  /*2aa0*/  BSYNC.RECONVERGENT B1 ;  /* 0x0000000000017941 */ /* 0x000fea0003800200 */
.L_x_235:
        /* <DEDUP_REMOVED lines=27> */
[----:B--2---:R-:W0:Y:S04]  /*2c60*/  LDS R3, [UR4+0xc] ;  /* 0x00000c04ff037984 */ /* 0x004e280008000800 */
        /* <DEDUP_REMOVED lines=10> */
.L_x_245:
        /* <DEDUP_REMOVED lines=41> */
[----:B-1----:R-:W0:Y:S04]  /*2fa0*/  LDS R3, [UR4+0xc] ;  /* 0x00000c04ff037984 */ /* 0x002e280008000800 */
[----:B------:R-:W1:Y:S04]  /*2fb0*/  LDS.128 R4, [UR4+0x10] ;  /* 0x00001004ff047984 */ /* 0x000e680008000c00 */
[----:B------:R-:W2:Y:S01]  /*2fc0*/  LDS.64 R8, [UR4+0x20] ;  /* 0x00002004ff087984 */ /* 0x000ea20008000a00 */
        /* <DEDUP_REMOVED lines=12> */
.L_x_232:
[----:B------:R-:W0:Y:S01]  /*3090*/  S2R R0, SR_TID.X ;  /* 0x0000000000007919 */ /* 0x000e220000002100 */
[----:B------:R-:W1:Y:S01]  /*30a0*/  LDC.64 R2, c[0x0][0x380] ;  /* 0x0000e000ff027b82 */ /* 0x000e620000000a00 */
[----:B0-----:R-:W-:-:S05]  /*30b0*/  IADD3 R5, PT, PT, R0, UR6, RZ ;  /* 0x0000000600057c10 */ /* 0x001fca000fffe0ff */
[----:B-1----:R-:W-:-:S05]  /*30c0*/  IMAD.WIDE.U32 R2, R5, 0x4, R2 ;  /* 0x0000000405027825 */ /* 0x002fca00078e0002 */
        /* <DEDUP_REMOVED lines=16> */
[----:B------:R-:W-:-:S02]  /*31d0*/  USHF.R.S32.HI UR7, URZ, 0x1f, UR5 ;  /* 0x0000001fff077899 */ /* 0x000fc40008011405 */
[----:B------:R-:W-:-:S04]  /*31e0*/  UISETP.GE.U32.AND UP0, UPT, UR4, UR5, UPT ;  /* 0x000000050400728c */ /* 0x000fc8000bf06070 */
[----:B------:R-:W-:Y:S01]  /*31f0*/  UISETP.GE.U32.AND.EX UP0, UPT, UR8, UR7, UPT, UP0 ;  /* 0x000000070800728c */ /* 0x000fe2000bf06100 */
        /* <DEDUP_REMOVED lines=21> */
[----:B------:R-:W-:Y:S01]  /*3350*/  UIADD3.X UR21, UPT, UPT, UR13, -0x1, URZ, UP1, !UPT ;  /* 0xffffffff0d157890 */ /* 0x000fe20008ffe4ff */
[----:B------:R-:W-:Y:S01]  /*3360*/  LEA R0, P1, R3, UR10, 0x2 ;  /* 0x0000000a03007c11 */ /* 0x000fe2000f8210ff */
[----:B------:R-:W-:-:S02]  /*3370*/  UISETP.GT.U32.AND UP0, UPT, UR6, UR20, UPT ;  /* 0x000000140600728c */ /* 0x000fc4000bf04070 */
[----:B------:R-:W-:Y:S01]  /*3380*/  IMAD.X R4, RZ, RZ, UR7, P0 ;  /* 0x00000007ff047e24 */ /* 0x000fe200080e06ff */
[----:B------:R-:W-:Y:S01]  /*3390*/  UMOV UR4, URZ ;  /* 0x000000ff00047c82 */ /* 0x000fe20008000000 */
[----:B------:R-:W-:Y:S01]  /*33a0*/  UISETP.GT.U32.AND.EX UP0, UPT, UR7, UR21, UPT, UP0 ;  /* 0x000000150700728c */ /* 0x000fe2000bf04100 */
[----:B------:R-:W-:Y:S01]  /*33b0*/  UMOV UR8, UR6 ;  /* 0x0000000600087c82 */ /* 0x000fe20008000000 */
[----:B------:R-:W-:Y:S01]  /*33c0*/  UMOV UR9, UR7 ;  /* 0x0000000700097c82 */ /* 0x000fe20008000000 */
[----:B0-----:R-:W-:-:S06]  /*33d0*/  LEA.HI.X R3, R3, UR11, R4, 0x2, P1 ;  /* 0x0000000b03037c11 */ /* 0x001fcc00088f1404 */
[----:B------:R-:W-:Y:S05]  /*33e0*/  BRA.U UP0, `(.L_x_247) ;  /* 0x0000000100ec7547 */ /* 0x000fea000b800000 */
[----:B------:R-:W0:Y:S01]  /*33f0*/  LDCU.64 UR10, c[0x0][0x380] ;  /* 0x00007000ff0a77ac */ /* 0x000e220008000a00 */
[----:B------:R-:W1:Y:S01]  /*3400*/  LDCU.64 UR12, c[0x0][0x3b8] ;  /* 0x00007700ff0c77ac */ /* 0x000e620008000a00 */
[----:B------:R-:W-:Y:S01]  /*3410*/  NOP ;  /* 0x0000000000007918 */ /* 0x000fe20000000000 */
.L_x_248:
[----:B------:R-:W2:Y:S02]  /*3420*/  S2R R5, SR_TID.X ;  /* 0x0000000000057919 */ /* 0x000ea40000002100 */
[----:B--2---:R-:W-:-:S04]  /*3430*/  IADD3 R5, P0, PT, R5, UR6, RZ ;  /* 0x0000000605057c10 */ /* 0x004fc8000ff1e0ff */
[----:B------:R-:W-:Y:S02]  /*3440*/  IADD3.X R6, PT, PT, RZ, UR7, RZ, P0, !PT ;  /* 0x00000007ff067c10 */ /* 0x000fe400087fe4ff */
[----:B0-----:R-:W-:-:S04]  /*3450*/  LEA R4, P0, R5, UR10, 0x2 ;  /* 0x0000000a05047c11 */ /* 0x001fc8000f8010ff */
[----:B------:R-:W-:-:S05]  /*3460*/  LEA.HI.X R5, R5, UR11, R6, 0x2, P0 ;  /* 0x0000000b05057c11 */ /* 0x000fca00080f1406 */
        /* <DEDUP_REMOVED lines=16> */
[----:B-1----:R-:W-:-:S02]  /*3570*/  UIADD3 UR18, UP0, UPT, -UR6, UR12, URZ ;  /* 0x0000000c06127290 */ /* 0x002fc4000ff1e1ff */
[----:B------:R-:W-:Y:S02]  /*3580*/  USHF.R.S32.HI UR16, URZ, 0x1f, UR5 ;  /* 0x0000001fff107899 */ /* 0x000fe40008011405 */
[----:B------:R-:W-:Y:S02]  /*3590*/  UIADD3.X UR19, UPT, UPT, ~UR7, UR13, URZ, UP0, !UPT ;  /* 0x0000000d07137290 */ /* 0x000fe400087fe5ff */
[----:B------:R-:W-:Y:S02]  /*35a0*/  UISETP.GE.U32.AND UP0, UPT, UR18, UR5, UPT ;  /* 0x000000051200728c */ /* 0x000fe4000bf06070 */
[----:B------:R-:W-:Y:S02]  /*35b0*/  UIADD3 UR8, UP1, UPT, UR5, UR8, URZ ;  /* 0x0000000805087290 */ /* 0x000fe4000ff3e0ff */
[----:B0-----:R-:W-:Y:S01]  /*35c0*/  MOV R5, UR5 ;  /* 0x0000000500057c02 */ /* 0x001fe20008000f00 */
[----:B------:R-:W-:Y:S02]  /*35d0*/  UISETP.GE.U32.AND.EX UP0, UPT, UR19, UR16, UPT, UP0 ;  /* 0x000000101300728c */ /* 0x000fe4000bf06100 */
[----:B------:R-:W-:Y:S01]  /*35e0*/  MOV R4, UR16 ;  /* 0x0000001000047c02 */ /* 0x000fe20008000f00 */
[----:B------:R-:W-:Y:S01]  /*35f0*/  UIADD3.X UR9, UPT, UPT, UR16, UR9, URZ, UP1, !UPT ;  /* 0x0000000910097290 */ /* 0x000fe20008ffe4ff */
[----:B------:R-:W-:Y:S01]  /*3600*/  LEA R0, P0, R5, R0, 0x2 ;  /* 0x0000000005007211 */ /* 0x000fe200078010ff */
[----:B--2---:R-:W-:Y:S01]  /*3610*/  FADD R9, R9, R2 ;  /* 0x0000000209097221 */ /* 0x004fe20000000000 */
[----:B------:R-:W-:-:S05]  /*3620*/  IMAD.U32 R2, RZ, RZ, UR5 ;  /* 0x00000005ff027e24 */ /* 0x000fca000f8e00ff */
[----:B------:R-:W-:Y:S01]  /*3630*/  LEA.HI.X R3, R2, R3, R4, 0x2, P0 ;  /* 0x0000000302037211 */ /* 0x000fe200000f1404 */
        /* <DEDUP_REMOVED lines=15> */
[----:B------:R-:W-:Y:S06]  /*3730*/  BRA.U !UP0, `(.L_x_246) ;  /* 0x0000000908107547 */ /* 0x000fec000b800000 */
[----:B------:R-:W-:Y:S02]  /*3740*/  UIADD3 UR6, UP0, UPT, UR5, UR6, URZ ;  /* 0x0000000605067290 */ /* 0x000fe4000ff1e0ff */
[----:B------:R-:W-:Y:S02]  /*3750*/  UIADD3 UR4, UPT, UPT, UR4, 0x1, URZ ;  /* 0x0000000104047890 */ /* 0x000fe4000fffe0ff */
[----:B------:R-:W-:Y:S02]  /*3760*/  UIADD3.X UR7, UPT, UPT, UR16, UR7, URZ, UP0, !UPT ;  /* 0x0000000710077290 */ /* 0x000fe400087fe4ff */
[----:B------:R-:W-:-:S04]  /*3770*/  UISETP.GT.U32.AND UP0, UPT, UR6, UR20, UPT ;  /* 0x000000140600728c */ /* 0x000fc8000bf04070 */
[----:B------:R-:W-:-:S09]  /*3780*/  UISETP.GT.U32.AND.EX UP0, UPT, UR7, UR21, UPT, UP0 ;  /* 0x000000150700728c */ /* 0x000fd2000bf04100 */
[----:B------:R-:W-:Y:S05]  /*3790*/  BRA.U !UP0, `(.L_x_248) ;  /* 0xfffffffd08207547 */ /* 0x000fea000b83ffff */
.L_x_247:
[----:B------:R-:W-:-:S04]  /*37a0*/  UISETP.GE.U32.AND UP0, UPT, UR6, UR12, UPT ;  /* 0x0000000c0600728c */ /* 0x000fc8000bf06070 */
[----:B------:R-:W-:-:S09]  /*37b0*/  UISETP.GE.U32.AND.EX UP0, UPT, UR7, UR13, UPT, UP0 ;  /* 0x0000000d0700728c */ /* 0x000fd2000bf06100 */
[----:B------:R-:W-:Y:S05]  /*37c0*/  BRA.U UP0, `(.L_x_246) ;  /* 0x0000000500ec7547 */ /* 0x000fea000b800000 */
[----:B------:R-:W0:Y:S01]  /*37d0*/  S2R R8, SR_TID.X ;  /* 0x0000000000087919 */ /* 0x000e220000002100 */
[----:B------:R-:W-:Y:S01]  /*37e0*/  UIADD3 UR6, UPT, UPT, -UR6, UR12, URZ ;  /* 0x0000000c06067290 */ /* 0x000fe2000fffe1ff */
[----:B------:R-:W-:Y:S05]  /*37f0*/  BSSY.RECONVERGENT B1, `(.L_x_246) ;  /* 0x0000078000017945 */ /* 0x000fea0003800200 */
[----:B0-----:R-:W-:-:S13]  /*3800*/  ISETP.GE.AND P0, PT, R8, UR6, PT ;  /* 0x0000000608007c0c */ /* 0x001fda000bf06270 */
[----:B------:R-:W-:Y:S05]  /*3810*/  @P0 BRA `(.L_x_249) ;  /* 0x0000000400d40947 */ /* 0x000fea0003800000 */
[----:B------:R-:W0:Y:S01]  /*3820*/  LDC R6, c[0x0][0x3c0] ;  /* 0x0000f000ff067b82 */ /* 0x000e220000000800 */
[----:B------:R-:W-:Y:S01]  /*3830*/  USHF.L.U32 UR7, UR17, 0xc, URZ ;  /* 0x0000000c11077899 */ /* 0x000fe200080006ff */
[----:B------:R-:W-:Y:S01]  /*3840*/  LOP3.LUT R4, RZ, R8, RZ, 0x33, !PT ;  /* 0x00000008ff047212 */ /* 0x000fe200078e33ff */
[----:B------:R-:W-:Y:S03]  /*3850*/  BSSY.RECONVERGENT B2, `(.L_x_250) ;  /* 0x0000019000027945 */ /* 0x000fe60003800200 */
[----:B------:R-:W-:Y:S01]  /*3860*/  IADD3 R5, PT, PT, R4, UR12, RZ ;  /* 0x0000000c04057c10 */ /* 0x000fe2000fffe0ff */
[----:B------:R-:W-:-:S05]  /*3870*/  IMAD.U32 R4, RZ, RZ, UR7 ;  /* 0x00000007ff047e24 */ /* 0x000fca000f8e00ff */
[C---:B------:R-:W-:Y:S01]  /*3880*/  IADD3 R7, PT, PT, R5.reuse, -UR5, -R4 ;  /* 0x8000000505077c10 */ /* 0x040fe2000fffe804 */
[----:B0-----:R-:W-:Y:S01]  /*3890*/  IMAD R4, R6, UR4, RZ ;  /* 0x0000000406047c24 */ /* 0x001fe2000f8e02ff */
[C---:B------:R-:W-:Y:S02]  /*38a0*/  LOP3.LUT R6, R5.reuse, 0x300, RZ, 0xc0, !PT ;  /* 0x0000030005067812 */ /* 0x040fe400078ec0ff */
[----:B------:R-:W-:Y:S01]  /*38b0*/  LEA.HI R5, R5, 0x1, RZ, 0x18 ;  /* 0x0000000105057811 */ /* 0x000fe200078fc0ff */
[----:B------:R-:W-:Y:S01]  /*38c0*/  IMAD R4, R4, -0x1000, R7 ;  /* 0xfffff00004047824 */ /* 0x000fe200078e0207 */
[----:B------:R-:W-:Y:S02]  /*38d0*/  ISETP.NE.AND P0, PT, R6, 0x300, PT ;  /* 0x000003000600780c */ /* 0x000fe40003f05270 */
[----:B------:R-:W-:Y:S02]  /*38e0*/  MOV R6, R8 ;  /* 0x0000000800067202 */ /* 0x000fe40000000f00 */
[----:B------:R-:W-:-:S09]  /*38f0*/  ISETP.GE.U32.AND P1, PT, R4, 0x300, PT ;  /* 0x000003000400780c */ /* 0x000fd20003f26070 */
[----:B------:R-:W-:Y:S05]  /*3900*/  @!P0 BRA `(.L_x_251) ;  /* 0x0000000000348947 */ /* 0x000fea0003800000 */
[----:B------:R-:W-:Y:S02]  /*3910*/  LOP3.LUT R5, R5, 0x3, RZ, 0xc0, !PT ;  /* 0x0000000305057812 */ /* 0x000fe400078ec0ff */
[----:B------:R-:W-:-:S03]  /*3920*/  MOV R6, R8 ;  /* 0x0000000800067202 */ /* 0x000fc60000000f00 */
[----:B------:R-:W-:-:S07]  /*3930*/  IMAD.MOV R7, RZ, RZ, -R5 ;  /* 0x000000ffff077224 */ /* 0x000fce00078e0a05 */
.L_x_252:
[----:B------:R-:W-:Y:S02]  /*3940*/  MOV R5, R3 ;  /* 0x0000000300057202 */ /* 0x000fe40000000f00 */
[----:B------:R-:W-:-:S05]  /*3950*/  MOV R4, R0 ;  /* 0x0000000000047202 */ /* 0x000fca0000000f00 */
[----:B------:R-:W2:Y:S01]  /*3960*/  LDG.E.CONSTANT R5, desc[UR14][R4.64] ;  /* 0x0000000e04057981 */ /* 0x000ea2000c1e9900 */
[----:B------:R-:W-:Y:S01]  /*3970*/  VIADD R7, R7, 0x1 ;  /* 0x0000000107077836 */ /* 0x000fe20000000000 */
[----:B------:R-:W-:Y:S02]  /*3980*/  IADD3 R0, P2, PT, R0, 0x400, RZ ;  /* 0x0000040000007810 */ /* 0x000fe40007f5e0ff */
[----:B------:R-:W-:Y:S02]  /*3990*/  IADD3 R6, PT, PT, R6, 0x100, RZ ;  /* 0x0000010006067810 */ /* 0x000fe40007ffe0ff */
[----:B------:R-:W-:Y:S02]  /*39a0*/  ISETP.NE.AND P0, PT, R7, RZ, PT ;  /* 0x000000ff0700720c */ /* 0x000fe40003f05270 */
[----:B------:R-:W-:Y:S01]  /*39b0*/  IADD3.X R3, PT, PT, RZ, R3, RZ, P2, !PT ;  /* 0x00000003ff037210 */ /* 0x000fe200017fe4ff */
[----:B--2---:R-:W-:-:S10]  /*39c0*/  FADD R2, R5, R2 ;  /* 0x0000000205027221 */ /* 0x004fd40000000000 */
[----:B------:R-:W-:Y:S05]  /*39d0*/  @P0 BRA `(.L_x_252) ;  /* 0xfffffffc00d80947 */ /* 0x000fea000383ffff */
.L_x_251:
[----:B------:R-:W-:Y:S05]  /*39e0*/  BSYNC.RECONVERGENT B2 ;  /* 0x0000000000027941 */ /* 0x000fea0003800200 */
.L_x_250:
[----:B------:R-:W-:Y:S05]  /*39f0*/  @!P1 BRA `(.L_x_249) ;  /* 0x00000004005c9947 */ /* 0x000fea0003800000 */
[C---:B------:R-:W-:Y:S01]  /*3a00*/  IADD3 R5, PT, PT, -R6.reuse, UR6, RZ ;  /* 0x0000000606057c10 */ /* 0x040fe2000fffe1ff */
        /* <DEDUP_REMOVED lines=8> */
[----:B------:R-:W-:Y:S02]  /*3a90*/  MOV R7, UR6 ;  /* 0x0000000600077c02 */ /* 0x000fe40008000f00 */
[----:B------:R-:W-:Y:S02]  /*3aa0*/  PLOP3.LUT P0, PT, PT, PT, PT, 0x8, 0x80 ;  /* 0x000000000080781c */ /* 0x000fe40003f0e170 */
[----:B------:R-:W-:-:S11]  /*3ab0*/  IADD3 R7, PT, PT, R7, -0xc00, RZ ;  /* 0xfffff40007077810 */ /* 0x000fd60007ffe0ff */
.L_x_255:
        /* <DEDUP_REMOVED lines=16> */
[----:B------:R-:W-:-:S05]  /*3bc0*/  VIADD R6, R6, 0x1000 ;  /* 0x0000100006067836 */ /* 0x000fca0000000000 */
[----:B------:R-:W-:Y:S02]  /*3bd0*/  ISETP.GE.AND P1, PT, R6, R7, PT ;  /* 0x000000070600720c */ /* 0x000fe40003f26270 */
[----:B0-----:R-:W-:-:S04]  /*3be0*/  IADD3 R4, P2, PT, R4, 0x4000, RZ ;  /* 0x0000400004047810 */ /* 0x001fc80007f5e0ff */
[----:B------:R-:W-:Y:S01]  /*3bf0*/  IADD3.X R5, PT, PT, RZ, R5, RZ, P2, !PT ;  /* 0x00000005ff057210 */ /* 0x000fe200017fe4ff */
        /* <DEDUP_REMOVED lines=17> */
.L_x_254:
[----:B------:R-:W-:Y:S05]  /*3d10*/  BSYNC.RECONVERGENT B2 ;  /* 0x0000000000027941 */ /* 0x000fea0003800200 */
.L_x_253:
[----:B------:R-:W-:Y:S01]  /*3d20*/  IADD3 R0, PT, PT, -R6, UR6, RZ ;  /* 0x0000000606007c10 */ /* 0x000fe2000fffe1ff */
        /* <DEDUP_REMOVED lines=11> */
[----:B------:R-:W-:Y:S01]  /*3de0*/  PLOP3.LUT P0, PT, PT, PT, PT, 0x8, 0x80 ;  /* 0x000000000080781c */ /* 0x000fe20003f0e170 */
[----:B------:R-:W-:-:S02]  /*3df0*/  VIADD R6, R6, 0x800 ;  /* 0x0000080006067836 */ /* 0x000fc40000000000 */
[----:B--2---:R-:W-:-:S04]  /*3e00*/  FADD R3, R2, R3 ;  /* 0x0000000302037221 */ /* 0x004fc80000000000 */
[----:B---3--:R-:W-:Y:S01]  /*3e10*/  FADD R0, R3, R0 ;  /* 0x0000000003007221 */ /* 0x008fe20000000000 */
[----:B------:R-:W-:-:S03]  /*3e20*/  IADD3 R3, P1, PT, R4, 0x2000, RZ ;  /* 0x0000200004037810 */ /* 0x000fc60007f3e0ff */
[----:B----4-:R-:W-:Y:S01]  /*3e30*/  FADD R0, R0, R7 ;  /* 0x0000000700007221 */ /* 0x010fe20000000000 */
[----:B------:R-:W-:Y:S02]  /*3e40*/  IADD3.X R8, PT, PT, RZ, R5, RZ, P1, !PT ;  /* 0x00000005ff087210 */ /* 0x000fe40000ffe4ff */
[----:B0-----:R-:W-:Y:S01]  /*3e50*/  MOV R4, R3 ;  /* 0x0000000300047202 */ /* 0x001fe20000000f00 */
[----:B-----5:R-:W-:Y:S01]  /*3e60*/  FADD R0, R0, R9 ;  /* 0x0000000900007221 */ /* 0x020fe20000000000 */
[----:B------:R-:W-:-:S03]  /*3e70*/  MOV R5, R8 ;  /* 0x0000000800057202 */ /* 0x000fc60000000f00 */
[----:B------:R-:W-:-:S04]  /*3e80*/  FADD R0, R0, R11 ;  /* 0x0000000b00007221 */ /* 0x000fc80000000000 */
[----:B------:R-:W-:-:S04]  /*3e90*/  FADD R0, R0, R13 ;  /* 0x0000000d00007221 */ /* 0x000fc80000000000 */
[----:B------:R-:W-:-:S04]  /*3ea0*/  FADD R0, R0, R15 ;  /* 0x0000000f00007221 */ /* 0x000fc80000000000 */
[----:B------:R-:W-:-:S07]  /*3eb0*/  FADD R2, R0, R17 ;  /* 0x0000001100027221 */ /* 0x000fce0000000000 */
.L_x_257:
[----:B------:R-:W-:Y:S05]  /*3ec0*/  BSYNC.RECONVERGENT B2 ;  /* 0x0000000000027941 */ /* 0x000fea0003800200 */
.L_x_256:
[----:B------:R-:W-:-:S13]  /*3ed0*/  ISETP.LT.OR P0, PT, R6, UR6, P0 ;  /* 0x0000000606007c0c */ /* 0x000fda0008701670 */
        /* <DEDUP_REMOVED lines=9> */
.L_x_249:
[----:B------:R-:W-:Y:S05]  /*3f70*/  BSYNC.RECONVERGENT B1 ;  /* 0x0000000000017941 */ /* 0x000fea0003800200 */
.L_x_246:
[----:B------:R-:W0:Y:S01]  /*3f80*/  SHFL.DOWN P0, R3, R2, 0x1, 0x1f ;  /* 0x08201f0002037f89 */ /* 0x000e220000000000 */
[----:B------:R-:W1:Y:S01]  /*3f90*/  S2R R6, SR_LANEID ;  /* 0x0000000000067919 */ /* 0x000e620000000000 */
[----:B------:R-:W2:Y:S01]  /*3fa0*/  S2R R8, SR_TID.X ;  /* 0x0000000000087919 */ /* 0x000ea20000002100 */
[----:B0-----:R-:W-:-:S05]  /*3fb0*/  @P0 FADD R3, R3, R2 ;  /* 0x0000000203030221 */ /* 0x001fca0000000000 */
[----:B------:R-:W0:Y:S01]  /*3fc0*/  SHFL.DOWN P0, R0, R3, 0x2, 0x1f ;  /* 0x08401f0003007f89 */ /* 0x000e220000000000 */
[----:B-1----:R-:W-:-:S13]  /*3fd0*/  ISETP.NE.AND P1, PT, R6, RZ, PT ;  /* 0x000000ff0600720c */ /* 0x002fda0003f25270 */
[----:B------:R-:W1:Y:S01]  /*3fe0*/  @!P1 S2R R7, SR_CgaCtaId ;  /* 0x0000000000079919 */ /* 0x000e620000008800 */
[----:B------:R-:W-:Y:S01]  /*3ff0*/  @!P1 MOV R6, 0x400 ;  /* 0x0000040000069802 */ /* 0x000fe20000000f00 */
[----:B0-----:R-:W-:Y:S01]  /*4000*/  @P0 FADD R0, R3, R0 ;  /* 0x0000000003000221 */ /* 0x001fe20000000000 */
[----:B--2---:R-:W-:-:S04]  /*4010*/  @!P1 SHF.R.U32.HI R3, RZ, 0x3, R8 ;  /* 0x00000003ff039819 */ /* 0x004fc80000011608 */
        /* <DEDUP_REMOVED lines=26> */
.L_x_219:
[----:B------:R-:W-:Y:S05]  /*41c0*/  BSYNC.RECONVERGENT B0 ;  /* 0x0000000000007941 */ /* 0x000fea0003800200 */
.L_x_203:
[----:B------:R-:W-:Y:S05]  /*41d0*/  @P0 EXIT ;  /* 0x000000000000094d */ /* 0x000fea0003800000 */
[----:B------:R-:W5:Y:S02]  /*41e0*/  LDCU.64 UR4, c[0x0][0x388] ;  /* 0x00007100ff0477ac */ /* 0x000f640008000a00 */
[----:B-----5:R-:W-:-:S06]  /*41f0*/  UIMAD.WIDE.U32 UR4, UR17, 0x4, UR4 ;  /* 0x00000004110478a5 */ /* 0x020fcc000f8e0004 */
[----:B------:R-:W-:Y:S02]  /*4200*/  MOV R4, UR4 ;  /* 0x0000000400047c02 */ /* 0x000fe40008000f00 */
[----:B------:R-:W-:-:S05]  /*4210*/  MOV R5, UR5 ;  /* 0x0000000500057c02 */ /* 0x000fca0008000f00 */
[----:B------:R-:W-:Y:S01]  /*4220*/  STG.E desc[UR14][R4.64], R2 ;  /* 0x0000000204007986 */ /* 0x000fe2000c10190e */
[----:B------:R-:W-:Y:S05]  /*4230*/  EXIT ;  /* 0x000000000000794d */ /* 0x000fea0003800000 */
.L_x_258:
        /* <DEDUP_REMOVED lines=12> */
.L_x_543:


//--------------------- .text._ZN3cub18CUB_300001_SM_10006detail6reduce28DeviceReduceSingleTileKernelINS2_10policy_hubIfyN4cuda3std3__44plusIvEEE10Policy1000EPfSC_yS9_ffNS7_10__identityEEEvT0_T1_T2_T3_T4_T6_ --------------------------
	.section	.text._ZN3cub18CUB_300001_SM_10006detail6reduce28DeviceReduceSingleTileKernelINS2_10policy_hubIfyN4cuda3std3__44plusIvEEE10Policy1000EPfSC_yS9_ffNS7_10__identityEEEvT0_T1_T2_T3_T4_T6_,"ax",@progbits
	.align	128
        .global         _ZN3cub18CUB_300001_SM_10006detail6reduce28DeviceReduceSingleTileKernelINS2_10policy_hubIfyN4cuda3std3__44plusIvEEE10Policy1000EPfSC_yS9_ffNS7_10__identityEEEvT0_T1_T2_T3_T4_T6_
        .type           _ZN3cub18CUB_300001_SM_10006detail6reduce28DeviceReduceSingleTileKernelINS2_10policy_hubIfyN4cuda3std3__44plusIvEEE10Policy1000EPfSC_yS9_ffNS7_10__identityEEEvT0_T1_T2_T3_T4_T6_,@function
        .size           _ZN3cub18CUB_300001_SM_10006detail6reduce28DeviceReduceSingleTileKernelINS2_10policy_hubIfyN4cuda3std3__44plusIvEEE10Policy1000EPfSC_yS9_ffNS7_10__identityEEEvT0_T1_T2_T3_T4_T6_,(.L_x_544 - _ZN3cub18CUB_300001_SM_10006detail6reduce28DeviceReduceSingleTileKernelINS2_10policy_hubIfyN4cuda3std3__44plusIvEEE10Policy1000EPfSC_yS9_ffNS7_10__identityEEEvT0_T1_T2_T3_T4_T6_)
        .other          _ZN3cub18CUB_300001_SM_10006detail6reduce28DeviceReduceSingleTileKernelINS2_10policy_hubIfyN4cuda3std3__44plusIvEEE10Policy1000EPfSC_yS9_ffNS7_10__identityEEEvT0_T1_T2_T3_T4_T6_,@"STO_CUDA_ENTRY STV_DEFAULT"
_ZN3cub18CUB_300001_SM_10006detail6reduce28DeviceReduceSingleTileKernelINS2_10policy_hubIfyN4cuda3std3__44plusIvEEE10Policy1000EPfSC_yS9_ffNS7_10__identityEEEvT0_T1_T2_T3_T4_T6_:
.text._ZN3cub18CUB_300001_SM_10006detail6reduce28DeviceReduceSingleTileKernelINS2_10policy_hubIfyN4cuda3std3__44plusIvEEE10Policy1000EPfSC_yS9_ffNS7_10__identityEEEvT0_T1_T2_T3_T4_T6_:
[----:B------:R-:W-:Y:S01]  /*0000*/  LDC R1, c[0x0][0x37c] ;  /* 0x0000df00ff017b82 */ /* 0x000fe20000000800 */
[----:B------:R-:W0:Y:S01]  /*0010*/  LDCU.64 UR4, c[0x0][0x390] ;  /* 0x00007200ff0477ac */ /* 0x000e220008000a00 */
[----:B------:R-:W1:Y:S01]  /*0020*/  LDCU.64 UR6, c[0x0][0x358] ;  /* 0x00006b00ff0677ac */ /* 0x000e620008000a00 */
[----:B0-----:R-:W-:Y:S02]  /*0030*/  MOV R20, UR4 ;  /* 0x0000000400147c02 */ /* 0x001fe40008000f00 */
[----:B------:R-:W-:Y:S02]  /*0040*/  MOV R23, UR5 ;  /* 0x0000000500177c02 */ /* 0x000fe40008000f00 */
[----:B------:R-:W-:-:S04]  /*0050*/  ISETP.NE.U32.AND P0, PT, R20, RZ, PT ;  /* 0x000000ff1400720c */ /* 0x000fc80003f05070 */
[----:B------:R-:W-:-:S13]  /*0060*/  ISETP.NE.AND.EX P0, PT, R23, RZ, PT, P0 ;  /* 0x000000ff1700720c */ /* 0x000fda0003f05300 */
        /* <DEDUP_REMOVED lines=8> */
.L_x_259:
[----:B------:R-:W0:Y:S01]  /*00f0*/  LDCU UR4, c[0x0][0x380] ;  /* 0x00007000ff0477ac */ /* 0x000e220008000800 */
[----:B------:R-:W-:Y:S01]  /*0100*/  BSSY.RECONVERGENT B0, `(.L_x_260) ;  /* 0x00003a3000007945 */ /* 0x000fe20003800200 */
[----:B0-----:R-:W-:-:S09]  /*0110*/  ULOP3.LUT UP0, URZ, UR4, 0xf, URZ, 0xc0, !UPT ;  /* 0x0000000f04ff7892 */ /* 0x001fd2000f80c0ff */
[----:B------:R-:W-:Y:S05]  /*0120*/  BRA.U UP0, `(.L_x_261) ;  /* 0x0000001d00147547 */ /* 0x000fea000b800000 */
[----:B------:R-:W-:-:S04]  /*0130*/  ISETP.GT.U32.AND P0, PT, R20, 0xfff, PT ;  /* 0x00000fff1400780c */ /* 0x000fc80003f04070 */
[----:B------:R-:W-:-:S13]  /*0140*/  ISETP.GT.U32.AND.EX P0, PT, R23, RZ, PT, P0 ;  /* 0x000000ff1700720c */ /* 0x000fda0003f04100 */
        /* <DEDUP_REMOVED lines=11> */
.L_x_264:
[----:B------:R-:W-:Y:S05]  /*0200*/  BSYNC.RECONVERGENT B1 ;  /* 0x0000000000017941 */ /* 0x000fea0003800200 */
.L_x_263:
        /* <DEDUP_REMOVED lines=14> */
[----:B0-----:R-:W-:-:S04]  /*02f0*/  IMAD.WIDE.U32 R2, R11, 0x4, R2 ;  /* 0x000000040b027825 */ /* 0x001fc800078e0002 */
[----:B------:R-:W-:-:S07]  /*0300*/  IMAD.MOV.U32 R4, RZ, RZ, R2 ;  /* 0x000000ffff047224 */ /* 0x000fce00078e0002 */
.L_x_269:
[----:B------:R-:W-:-:S06]  /*0310*/  MOV R2, R4 ;  /* 0x0000000400027202 */ /* 0x000fcc0000000f00 */
[----:B------:R0:W2:Y:S01]  /*0320*/  LDG.E.CONSTANT R2, desc[UR6][R2.64] ;  /* 0x0000000602027981 */ /* 0x0000a2000c1e9900 */
[----:B------:R-:W-:Y:S02]  /*0330*/  IADD3 R0, PT, PT, R0, 0x1, RZ ;  /* 0x0000000100007810 */ /* 0x000fe40007ffe0ff */
[----:B------:R-:W-:Y:S02]  /*0340*/  IADD3 R4, P2, PT, R4, 0x400, RZ ;  /* 0x0000040004047810 */ /* 0x000fe40007f5e0ff */
[----:B------:R-:W-:Y:S02]  /*0350*/  ISETP.NE.AND P0, PT, R0, RZ, PT ;  /* 0x000000ff0000720c */ /* 0x000fe40003f05270 */
[----:B------:R-:W-:Y:S02]  /*0360*/  IADD3 R11, PT, PT, R11, 0x100, RZ ;  /* 0x000001000b0b7810 */ /* 0x000fe40007ffe0ff */
[----:B0-----:R-:W-:Y:S01]  /*0370*/  IADD3.X R3, PT, PT, RZ, R3, RZ, P2, !PT ;  /* 0x00000003ff037210 */ /* 0x001fe200017fe4ff */
[----:B--2--5:R-:W-:-:S08]  /*0380*/  FADD R17, R2, R17 ;  /* 0x0000001102117221 */ /* 0x024fd00000000000 */
[----:B------:R-:W-:Y:S05]  /*0390*/  @P0 BRA `(.L_x_269) ;  /* 0xfffffffc00dc0947 */ /* 0x000fea000383ffff */
.L_x_268:
[----:B------:R-:W-:Y:S05]  /*03a0*/  BSYNC.RECONVERGENT B2 ;  /* 0x0000000000027941 */ /* 0x000fea0003800200 */
.L_x_267:
[----:B------:R-:W-:Y:S05]  /*03b0*/  @!P1 BRA `(.L_x_266) ;  /* 0x0000000400689947 */ /* 0x000fea0003800000 */
[----:B------:R-:W-:Y:S01]  /*03c0*/  IADD3 R0, PT, PT, -R11, R20, RZ ;  /* 0x000000140b007210 */ /* 0x000fe20007ffe1ff */
[----:B------:R-:W-:Y:S01]  /*03d0*/  BSSY.RECONVERGENT B2, `(.L_x_270) ;  /* 0x0000031000027945 */ /* 0x000fe20003800200 */
[----:B------:R-:W-:Y:S02]  /*03e0*/  PLOP3.LUT P0, PT, PT, PT, PT, 0x80, 0x8 ;  /* 0x000000000008781c */ /* 0x000fe40003f0f070 */
[----:B------:R-:W-:-:S13]  /*03f0*/  ISETP.GT.AND P1, PT, R0, 0xc00, PT ;  /* 0x00000c000000780c */ /* 0x000fda0003f24270 */
[----:B------:R-:W-:Y:S05]  /*0400*/  @!P1 BRA `(.L_x_271) ;  /* 0x0000000000b49947 */ /* 0x000fea0003800000 */
[----:B------:R-:W-:Y:S01]  /*0410*/  PLOP3.LUT P0, PT, PT, PT, PT, 0x8, 0x80 ;  /* 0x000000000080781c */ /* 0x000fe20003f0e170 */
[----:B------:R-:W-:-:S12]  /*0420*/  VIADD R0, R20, 0xfffff400 ;  /* 0xfffff40014007836 */ /* 0x000fd80000000000 */
.L_x_272:
        /* <DEDUP_REMOVED lines=43> */
.L_x_271:
[----:B------:R-:W-:Y:S05]  /*06e0*/  BSYNC.RECONVERGENT B2 ;  /* 0x0000000000027941 */ /* 0x000fea0003800200 */
.L_x_270:
        /* <DEDUP_REMOVED lines=26> */
.L_x_274:
[----:B------:R-:W-:Y:S05]  /*0890*/  BSYNC.RECONVERGENT B2 ;  /* 0x0000000000027941 */ /* 0x000fea0003800200 */
.L_x_273:
        /* <DEDUP_REMOVED lines=12> */
.L_x_266:
[----:B------:R-:W-:Y:S05]  /*0960*/  BSYNC.RECONVERGENT B1 ;  /* 0x0000000000017941 */ /* 0x000fea0003800200 */
.L_x_265:
[----:B------:R-:W-:-:S04]  /*0970*/  ISETP.GE.U32.AND P0, PT, R20, 0x100, PT ;  /* 0x000001001400780c */ /* 0x000fc80003f06070 */
[----:B------:R-:W-:-:S13]  /*0980*/  ISETP.GE.U32.AND.EX P0, PT, R23, RZ, PT, P0 ;  /* 0x000000ff1700720c */ /* 0x000fda0003f06100 */
[----:B------:R-:W-:Y:S05]  /*0990*/  @!P0 BRA `(.L_x_275) ;  /* 0x0000000000908947 */ /* 0x000fea0003800000 */
[----:B-----5:R-:W1:Y:S01]  /*09a0*/  SHFL.DOWN P0, R0, R17, 0x1, 0x1f ;  /* 0x08201f0011007f89 */ /* 0x020e620000000000 */
[----:B------:R-:W-:Y:S01]  /*09b0*/  ISETP.NE.AND P4, PT, R9, RZ, PT ;  /* 0x000000ff0900720c */ /* 0x000fe20003f85270 */
[----:B0-----:R-:W0:Y:S01]  /*09c0*/  S2R R2, SR_LANEID ;  /* 0x0000000000027919 */ /* 0x001e220000000000 */
[----:B-1----:R-:W-:-:S05]  /*09d0*/  @P0 FADD R0, R0, R17 ;  /* 0x0000001100000221 */ /* 0x002fca0000000000 */
[----:B------:R-:W1:Y:S01]  /*09e0*/  SHFL.DOWN P0, R3, R0, 0x2, 0x1f ;  /* 0x08401f0000037f89 */ /* 0x000e620000000000 */
[----:B0-----:R-:W-:-:S13]  /*09f0*/  ISETP.NE.AND P1, PT, R2, RZ, PT ;  /* 0x000000ff0200720c */ /* 0x001fda0003f25270 */
[----:B------:R-:W0:Y:S01]  /*0a00*/  @!P1 S2R R7, SR_CgaCtaId ;  /* 0x0000000000079919 */ /* 0x000e220000008800 */
[----:B------:R-:W-:Y:S01]  /*0a10*/  @!P1 MOV R6, 0x400 ;  /* 0x0000040000069802 */ /* 0x000fe20000000f00 */
[----:B-1----:R-:W-:Y:S01]  /*0a20*/  @P0 FADD R3, R0, R3 ;  /* 0x0000000300030221 */ /* 0x002fe20000000000 */
[----:B------:R-:W-:-:S04]  /*0a30*/  @!P1 SHF.R.U32.HI R0, RZ, 0x3, R9 ;  /* 0x00000003ff009819 */ /* 0x000fc80000011609 */
[----:B------:R-:W1:Y:S01]  /*0a40*/  SHFL.DOWN P0, R4, R3, 0x4, 0x1f ;  /* 0x08801f0003047f89 */ /* 0x000e620000000000 */
[----:B------:R-:W-:Y:S02]  /*0a50*/  @!P1 LOP3.LUT R0, R0, 0x7c, RZ, 0xc0, !PT ;  /* 0x0000007c00009812 */ /* 0x000fe400078ec0ff */
[----:B0-----:R-:W-:Y:S01]  /*0a60*/  @!P1 LEA R7, R7, R6, 0x18 ;  /* 0x0000000607079211 */ /* 0x001fe200078ec0ff */
[----:B-1----:R-:W-:-:S03]  /*0a70*/  @P0 FADD R4, R3, R4 ;  /* 0x0000000403040221 */ /* 0x002fc60000000000 */
[----:B------:R-:W-:Y:S02]  /*0a80*/  @!P1 IADD3 R7, PT, PT, R0, R7, RZ ;  /* 0x0000000700079210 */ /* 0x000fe40007ffe0ff */
[----:B------:R-:W0:Y:S02]  /*0a90*/  SHFL.DOWN P0, R5, R4, 0x8, 0x1f ;  /* 0x09001f0004057f89 */ /* 0x000e240000000000 */
[----:B0-----:R-:W-:-:S05]  /*0aa0*/  @P0 FADD R5, R4, R5 ;  /* 0x0000000504050221 */ /* 0x001fca0000000000 */
[----:B------:R-:W0:Y:S02]  /*0ab0*/  SHFL.DOWN P0, R2, R5, 0x10, 0x1f ;  /* 0x0a001f0005027f89 */ /* 0x000e240000000000 */
[----:B0-----:R-:W-:-:S05]  /*0ac0*/  @P0 FADD R2, R5, R2 ;  /* 0x0000000205020221 */ /* 0x001fca0000000000 */
[----:B------:R0:W-:Y:S01]  /*0ad0*/  @!P1 STS [R7+0x8], R2 ;  /* 0x0000080207009388 */ /* 0x0001e20000000800 */
[----:B------:R-:W-:Y:S06]  /*0ae0*/  BAR.SYNC.DEFER_BLOCKING 0x0 ;  /* 0x0000000000007b1d */ /* 0x000fec0000010000 */
        /* <DEDUP_REMOVED lines=15> */
.L_x_275:
[C---:B------:R-:W-:Y:S01]  /*0be0*/  LOP3.LUT R0, R9.reuse, 0x3e0, RZ, 0xc0, !PT ;  /* 0x000003e009007812 */ /* 0x040fe200078ec0ff */
[----:B0-----:R-:W0:Y:S01]  /*0bf0*/  S2R R2, SR_LANEID ;  /* 0x0000000000027919 */ /* 0x001e220000000000 */
[----:B------:R-:W-:Y:S02]  /*0c00*/  ISETP.NE.AND P4, PT, R9, RZ, PT ;  /* 0x000000ff0900720c */ /* 0x000fe40003f85270 */
[----:B------:R-:W-:Y:S02]  /*0c10*/  IADD3 R3, PT, PT, R0, 0x20, RZ ;  /* 0x0000002000037810 */ /* 0x000fe40007ffe0ff */
[----:B------:R-:W-:Y:S02]  /*0c20*/  LOP3.LUT R5, RZ, R0, RZ, 0x33, !PT ;  /* 0x00000000ff057212 */ /* 0x000fe400078e33ff */
[-C--:B------:R-:W-:Y:S02]  /*0c30*/  ISETP.GT.U32.AND P0, PT, R3, R20.reuse, PT ;  /* 0x000000140300720c */ /* 0x080fe40003f04070 */
        /* <DEDUP_REMOVED lines=18> */
[----:B0-----:R-:W-:-:S05]  /*0d60*/  @P0 FADD R2, R7, R2 ;  /* 0x0000000207020221 */ /* 0x001fca0000000000 */
[----:B------:R4:W-:Y:S01]  /*0d70*/  @!P1 STS [R3+0x8], R2 ;  /* 0x0000080203009388 */ /* 0x0009e20000000800 */
[----:B------:R-:W-:Y:S06]  /*0d80*/  BAR.SYNC.DEFER_BLOCKING 0x0 ;  /* 0x0000000000007b1d */ /* 0x000fec0000010000 */
[----:B------:R-:W-:Y:S05]  /*0d90*/  @P4 BRA `(.L_x_276) ;  /* 0x0000002c00644947 */ /* 0x000fea0003800000 */
[----:B------:R-:W0:Y:S01]  /*0da0*/  S2UR UR5, SR_CgaCtaId ;  /* 0x00000000000579c3 */ /* 0x000e220000008800 */
[----:B------:R-:W-:Y:S01]  /*0db0*/  UMOV UR4, 0x400 ;  /* 0x0000040000047882 */ /* 0x000fe20000000000 */
[C---:B------:R-:W-:Y:S02]  /*0dc0*/  ISETP.GT.U32.AND P3, PT, R20.reuse, 0x20, PT ;  /* 0x000000201400780c */ /* 0x040fe40003f64070 */
[C---:B------:R-:W-:Y:S02]  /*0dd0*/  ISETP.GT.U32.AND P1, PT, R20.reuse, 0x40, PT ;  /* 0x000000401400780c */ /* 0x040fe40003f24070 */
[C---:B------:R-:W-:Y:S02]  /*0de0*/  ISETP.GT.U32.AND.EX P3, PT, R23.reuse, RZ, PT, P3 ;  /* 0x000000ff1700720c */ /* 0x040fe40003f64130 */
[----:B------:R-:W-:Y:S02]  /*0df0*/  ISETP.GT.U32.AND P0, PT, R20, 0x60, PT ;  /* 0x000000601400780c */ /* 0x000fe40003f04070 */
[----:B------:R-:W-:-:S02]  /*0e00*/  ISETP.GT.U32.AND.EX P1, PT, R23, RZ, PT, P1 ;  /* 0x000000ff1700720c */ /* 0x000fc40003f24110 */
[C---:B------:R-:W-:Y:S02]  /*0e10*/  ISETP.GT.U32.AND P2, PT, R20.reuse, 0x80, PT ;  /* 0x000000801400780c */ /* 0x040fe40003f44070 */
[C---:B------:R-:W-:Y:S02]  /*0e20*/  ISETP.GT.U32.AND.EX P0, PT, R23.reuse, RZ, PT, P0 ;  /* 0x000000ff1700720c */ /* 0x040fe40003f04100 */
[----:B------:R-:W-:Y:S02]  /*0e30*/  ISETP.GT.U32.AND P5, PT, R20, 0xa0, PT ;  /* 0x000000a01400780c */ /* 0x000fe40003fa4070 */
[C---:B------:R-:W-:Y:S02]  /*0e40*/  ISETP.GT.U32.AND.EX P2, PT, R23.reuse, RZ, PT, P2 ;  /* 0x000000ff1700720c */ /* 0x040fe40003f44120 */
[----:B------:R-:W-:Y:S01]  /*0e50*/  ISETP.GT.U32.AND.EX P5, PT, R23, RZ, PT, P5 ;  /* 0x000000ff1700720c */ /* 0x000fe20003fa4150 */
[----:B0-----:R-:W-:-:S09]  /*0e60*/  ULEA UR4, UR5, UR4, 0x18 ;  /* 0x0000000405047291 */ /* 0x001fd2000f8ec0ff */
[----:B----4-:R-:W0:Y:S04]  /*0e70*/  LDS R3, [UR4+0xc] ;  /* 0x00000c04ff037984 */ /* 0x010e280008000800 */
[----:B------:R-:W1:Y:S04]  /*0e80*/  LDS.128 R4, [UR4+0x10] ;  /* 0x00001004ff047984 */ /* 0x000e680008000c00 */
[----:B------:R-:W2:Y:S01]  /*0e90*/  LDS.64 R8, [UR4+0x20] ;  /* 0x00002004ff087984 */ /* 0x000ea20008000a00 */
[----:B0-----:R-:W-:Y:S01]  /*0ea0*/  @P3 FADD R2, R2, R3 ;  /* 0x0000000302023221 */ /* 0x001fe20000000000 */
[----:B------:R-:W-:-:S03]  /*0eb0*/  ISETP.GT.U32.AND P3, PT, R20, 0xc0, PT ;  /* 0x000000c01400780c */ /* 0x000fc60003f64070 */
[----:B-1----:R-:W-:Y:S01]  /*0ec0*/  @P1 FADD R2, R2, R4 ;  /* 0x0000000402021221 */ /* 0x002fe20000000000 */
[----:B------:R-:W-:Y:S02]  /*0ed0*/  ISETP.GT.U32.AND P1, PT, R20, 0xe0, PT ;  /* 0x000000e01400780c */ /* 0x000fe40003f24070 */
[C---:B------:R-:W-:Y:S01]  /*0ee0*/  ISETP.GT.U32.AND.EX P3, PT, R23.reuse, RZ, PT, P3 ;  /* 0x000000ff1700720c */ /* 0x040fe20003f64130 */
[----:B------:R-:W-:Y:S01]  /*0ef0*/  @P0 FADD R2, R2, R5 ;  /* 0x0000000502020221 */ /* 0x000fe20000000000 */
[----:B------:R-:W-:-:S03]  /*0f00*/  ISETP.GT.U32.AND.EX P1, PT, R23, RZ, PT, P1 ;  /* 0x000000ff1700720c */ /* 0x000fc60003f24110 */
[----:B------:R-:W-:-:S04]  /*0f10*/  @P2 FADD R2, R2, R6 ;  /* 0x0000000602022221 */ /* 0x000fc80000000000 */
[----:B------:R-:W-:-:S04]  /*0f20*/  @P5 FADD R2, R2, R7 ;  /* 0x0000000702025221 */ /* 0x000fc80000000000 */
[----:B--2---:R-:W-:-:S04]  /*0f30*/  @P3 FADD R2, R2, R8 ;  /* 0x0000000802023221 */ /* 0x004fc80000000000 */
[----:B------:R-:W-:Y:S01]  /*0f40*/  @P1 FADD R2, R2, R9 ;  /* 0x0000000902021221 */ /* 0x000fe20000000000 */
[----:B------:R-:W-:Y:S06]  /*0f50*/  BRA `(.L_x_276) ;  /* 0x0000002800f47947 */ /* 0x000fec0003800000 */
.L_x_262:
        /* <DEDUP_REMOVED lines=8> */
[----:B------:R-:W-:Y:S01]  /*0fe0*/  IADD3 R21, P1, PT, R20, -0x1000, RZ ;  /* 0xfffff00014157810 */ /* 0x000fe20007f3e0ff */
[----:B------:R-:W-:-:S02]  /*0ff0*/  HFMA2 R27, -RZ, RZ, 0, 0.00048828125 ;  /* 0x00001000ff1b7431 */ /* 0x000fc400000001ff */
[----:B------:R-:W-:Y:S01]  /*1000*/  IMAD.MOV.U32 R28, RZ, RZ, RZ ;  /* 0x000000ffff1c7224 */ /* 0x000fe200078e00ff */
[----:B------:R-:W-:Y:S02]  /*1010*/  ISETP.GE.U32.AND P0, PT, R21, 0x1000, PT ;  /* 0x000010001500780c */ /* 0x000fe40003f06070 */
[----:B------:R-:W-:-:S04]  /*1020*/  IADD3.X R26, PT, PT, R23, -0x1, RZ, P1, !PT ;  /* 0xffffffff171a7810 */ /* 0x000fc80000ffe4ff */
[----:B------:R-:W-:Y:S01]  /*1030*/  ISETP.GE.U32.AND.EX P0, PT, R26, RZ, PT, P0 ;  /* 0x000000ff1a00720c */ /* 0x000fe20003f06100 */
        /* <DEDUP_REMOVED lines=16> */
[----:B------:R-:W0:Y:S01]  /*1140*/  LDC.64 R22, c[0x0][0x390] ;  /* 0x0000e400ff167b82 */ /* 0x000e220000000a00 */
[----:B------:R-:W-:Y:S02]  /*1150*/  MOV R27, 0x1000 ;  /* 0x00001000001b7802 */ /* 0x000fe40000000f00 */
[----:B------:R-:W-:-:S07]  /*1160*/  MOV R28, RZ ;  /* 0x000000ff001c7202 */ /* 0x000fce0000000f00 */
.L_x_279:
[----:B------:R-:W-:-:S04]  /*1170*/  LEA R24, P0, R27, R2, 0x2 ;  /* 0x000000021b187211 */ /* 0x000fc800078010ff */
[----:B------:R-:W-:-:S05]  /*1180*/  LEA.HI.X R25, R27, R3, R28, 0x2, P0 ;  /* 0x000000031b197211 */ /* 0x000fca00000f141c */
[----:B------:R-:W2:Y:S04]  /*1190*/  LDG.E.128.CONSTANT R16, desc[UR6][R24.64+0x1000] ;  /* 0x0010000618107981 */ /* 0x000ea8000c1e9d00 */
[----:B------:R-:W3:Y:S04]  /*11a0*/  LDG.E.128.CONSTANT R4, desc[UR6][R24.64+0x2000] ;  /* 0x0020000618047981 */ /* 0x000ee8000c1e9d00 */
[----:B------:R-:W4:Y:S04]  /*11b0*/  LDG.E.128.CONSTANT R12, desc[UR6][R24.64] ;  /* 0x00000006180c7981 */ /* 0x000f28000c1e9d00 */
[----:B------:R-:W5:Y:S01]  /*11c0*/  LDG.E.128.CONSTANT R8, desc[UR6][R24.64+0x3000] ;  /* 0x0030000618087981 */ /* 0x000f62000c1e9d00 */
[----:B0-----:R-:W-:Y:S01]  /*11d0*/  MOV R20, R22 ;  /* 0x0000001600147202 */ /* 0x001fe20000000f00 */
[----:B--2---:R-:W-:Y:S01]  /*11e0*/  FADD R17, R17, R18 ;  /* 0x0000001211117221 */ /* 0x004fe20000000000 */
[----:B---3--:R-:W-:-:S02]  /*11f0*/  FADD R18, R19, R4 ;  /* 0x0000000413127221 */ /* 0x008fc40000000000 */
[----:B------:R-:W-:Y:S01]  /*1200*/  IADD3 R4, P1, PT, -R27, R20, RZ ;  /* 0x000000141b047210 */ /* 0x000fe20007f3e1ff */
[----:B------:R-:W-:-:S03]  /*1210*/  FADD R5, R5, R6 ;  /* 0x0000000605057221 */ /* 0x000fc60000000000 */
[----:B------:R-:W-:Y:S02]  /*1220*/  ISETP.GE.U32.AND P0, PT, R4, 0x1000, PT ;  /* 0x000010000400780c */ /* 0x000fe40003f06070 */
[----:B------:R-:W-:Y:S01]  /*1230*/  IADD3.X R4, PT, PT, ~R28, R23, RZ, P1, !PT ;  /* 0x000000171c047210 */ /* 0x000fe20000ffe5ff */
[----:B----4-:R-:W-:Y:S01]  /*1240*/  FADD R12, R12, R29 ;  /* 0x0000001d0c0c7221 */ /* 0x010fe20000000000 */
[----:B------:R-:W-:Y:S01]  /*1250*/  FADD R13, R13, R14 ;  /* 0x0000000e0d0d7221 */ /* 0x000fe20000000000 */
[----:B------:R-:W-:Y:S01]  /*1260*/  FADD R14, R15, R16 ;  /* 0x000000100f0e7221 */ /* 0x000fe20000000000 */
[----:B-----5:R-:W-:Y:S01]  /*1270*/  FADD R6, R7, R8 ;  /* 0x0000000807067221 */ /* 0x020fe20000000000 */
[----:B------:R-:W-:Y:S01]  /*1280*/  FADD R9, R9, R10 ;  /* 0x0000000a09097221 */ /* 0x000fe20000000000 */
[----:B------:R-:W-:Y:S01]  /*1290*/  ISETP.GE.U32.AND.EX P0, PT, R4, RZ, PT, P0 ;  /* 0x000000ff0400720c */ /* 0x000fe20003f06100 */
        /* <DEDUP_REMOVED lines=9> */
[----:B------:R-:W-:-:S04]  /*1330*/  IADD3 R27, P0, PT, R27, 0x1000, RZ ;  /* 0x000010001b1b7810 */ /* 0x000fc80007f1e0ff */
[----:B------:R-:W-:Y:S02]  /*1340*/  IADD3.X R28, PT, PT, RZ, R28, RZ, P0, !PT ;  /* 0x0000001cff1c7210 */ /* 0x000fe400007fe4ff */
[----:B------:R-:W-:-:S04]  /*1350*/  ISETP.GT.U32.AND P0, PT, R27, R21, PT ;  /* 0x000000151b00720c */ /* 0x000fc80003f04070 */
[----:B------:R-:W-:-:S13]  /*1360*/  ISETP.GT.U32.AND.EX P0, PT, R28, R26, PT, P0 ;  /* 0x0000001a1c00720c */ /* 0x000fda0003f04100 */
[----:B------:R-:W-:Y:S05]  /*1370*/  @!P0 BRA `(.L_x_279) ;  /* 0xfffffffc007c8947 */ /* 0x000fea000383ffff */
.L_x_277:
[----:B------:R-:W-:-:S04]  /*1380*/  ISETP.GE.U32.AND P0, PT, R27, R20, PT ;  /* 0x000000141b00720c */ /* 0x000fc80003f06070 */
[----:B------:R-:W-:-:S13]  /*1390*/  ISETP.GE.U32.AND.EX P0, PT, R28, R23, PT, P0 ;  /* 0x000000171c00720c */ /* 0x000fda0003f06100 */
[----:B------:R-:W-:Y:S05]  /*13a0*/  @P0 BRA `(.L_x_278) ;  /* 0x0000000400e40947 */ /* 0x000fea0003800000 */
[----:B------:R-:W-:Y:S01]  /*13b0*/  IADD3 R5, PT, PT, -R27, R20, RZ ;  /* 0x000000141b057210 */ /* 0x000fe20007ffe1ff */
[----:B------:R-:W-:Y:S03]  /*13c0*/  BSSY.RECONVERGENT B1, `(.L_x_278) ;  /* 0x0000077000017945 */ /* 0x000fe60003800200 */
[----:B------:R-:W-:-:S13]  /*13d0*/  ISETP.GE.AND P0, PT, R0, R5, PT ;  /* 0x000000050000720c */ /* 0x000fda0003f06270 */
[----:B------:R-:W-:Y:S05]  /*13e0*/  @P0 BRA `(.L_x_280) ;  /* 0x0000000400d00947 */ /* 0x000fea0003800000 */
[----:B------:R-:W-:Y:S01]  /*13f0*/  LOP3.LUT R2, RZ, R0, RZ, 0x33, !PT ;  /* 0x00000000ff027212 */ /* 0x000fe200078e33ff */
[----:B------:R-:W-:Y:S01]  /*1400*/  BSSY.RECONVERGENT B2, `(.L_x_281) ;  /* 0x000001a000027945 */ /* 0x000fe20003800200 */
[----:B------:R-:W-:Y:S02]  /*1410*/  IMAD.MOV.U32 R4, RZ, RZ, R0 ;  /* 0x000000ffff047224 */ /* 0x000fe400078e0000 */
[----:B------:R-:W-:-:S04]  /*1420*/  IADD3 R2, PT, PT, -R27, R20, R2 ;  /* 0x000000141b027210 */ /* 0x000fc80007ffe102 */
[C---:B------:R-:W-:Y:S02]  /*1430*/  LOP3.LUT R3, R2.reuse, 0x300, RZ, 0xc0, !PT ;  /* 0x0000030002037812 */ /* 0x040fe400078ec0ff */
[----:B------:R-:W-:Y:S02]  /*1440*/  ISETP.GE.U32.AND P1, PT, R2, 0x300, PT ;  /* 0x000003000200780c */ /* 0x000fe40003f26070 */
[----:B------:R-:W-:-:S13]  /*1450*/  ISETP.NE.AND P0, PT, R3, 0x300, PT ;  /* 0x000003000300780c */ /* 0x000fda0003f05270 */
[----:B------:R-:W-:Y:S05]  /*1460*/  @!P0 BRA `(.L_x_282) ;  /* 0x00000000004c8947 */ /* 0x000fea0003800000 */
[----:B------:R-:W0:Y:S01]  /*1470*/  LDCU.64 UR4, c[0x0][0x380] ;  /* 0x00007000ff0477ac */ /* 0x000e220008000a00 */
[----:B------:R-:W-:Y:S02]  /*1480*/  IADD3 R8, P0, PT, R0, R27, RZ ;  /* 0x0000001b00087210 */ /* 0x000fe40007f1e0ff */
[----:B------:R-:W-:Y:S02]  /*1490*/  LEA.HI R2, R2, 0x1, RZ, 0x18 ;  /* 0x0000000102027811 */ /* 0x000fe400078fc0ff */
[----:B------:R-:W-:Y:S02]  /*14a0*/  IADD3.X R3, PT, PT, RZ, R28, RZ, P0, !PT ;  /* 0x0000001cff037210 */ /* 0x000fe400007fe4ff */
[----:B------:R-:W-:Y:S02]  /*14b0*/  LOP3.LUT R2, R2, 0x3, RZ, 0xc0, !PT ;  /* 0x0000000302027812 */ /* 0x000fe400078ec0ff */
[----:B------:R-:W-:Y:S02]  /*14c0*/  MOV R4, R0 ;  /* 0x0000000000047202 */ /* 0x000fe40000000f00 */
[----:B------:R-:W-:-:S02]  /*14d0*/  IADD3 R6, PT, PT, -R2, RZ, RZ ;  /* 0x000000ff02067210 */ /* 0x000fc40007ffe1ff */
[----:B0-----:R-:W-:-:S04]  /*14e0*/  LEA R7, P2, R8, UR4, 0x2 ;  /* 0x0000000408077c11 */ /* 0x001fc8000f8410ff */
[----:B------:R-:W-:-:S09]  /*14f0*/  LEA.HI.X R8, R8, UR5, R3, 0x2, P2 ;  /* 0x0000000508087c11 */ /* 0x000fd200090f1403 */
.L_x_283:
[----:B------:R-:W-:Y:S02]  /*1500*/  MOV R2, R7 ;  /* 0x0000000700027202 */ /* 0x000fe40000000f00 */
        /* <DEDUP_REMOVED lines=9> */
.L_x_282:
[----:B------:R-:W-:Y:S05]  /*15a0*/  BSYNC.RECONVERGENT B2 ;  /* 0x0000000000027941 */ /* 0x000fea0003800200 */
.L_x_281:
[----:B------:R-:W-:Y:S05]  /*15b0*/  @!P1 BRA `(.L_x_280) ;  /* 0x00000004005c9947 */ /* 0x000fea0003800000 */
[----:B------:R-:W0:Y:S01]  /*15c0*/  LDCU.64 UR4, c[0x0][0x380] ;  /* 0x00007000ff0477ac */ /* 0x000e220008000a00 */
[----:B------:R-:W-:Y:S01]  /*15d0*/  IADD3 R3, PT, PT, R5, -R4, RZ ;  /* 0x8000000405037210 */ /* 0x000fe20007ffe0ff */
[----:B------:R-:W-:Y:S01]  /*15e0*/  BSSY.RECONVERGENT B2, `(.L_x_284) ;  /* 0x000002f000027945 */ /* 0x000fe20003800200 */
[----:B------:R-:W-:Y:S02]  /*15f0*/  IADD3 R27, P0, PT, R4, R27, RZ ;  /* 0x0000001b041b7210 */ /* 0x000fe40007f1e0ff */
[----:B------:R-:W-:Y:S02]  /*1600*/  ISETP.GT.AND P1, PT, R3, 0xc00, PT ;  /* 0x00000c000300780c */ /* 0x000fe40003f24270 */
[----:B------:R-:W-:Y:S02]  /*1610*/  IADD3.X R28, PT, PT, RZ, R28, RZ, P0, !PT ;  /* 0x0000001cff1c7210 */ /* 0x000fe400007fe4ff */
[----:B0-----:R-:W-:-:S04]  /*1620*/  LEA R2, P0, R27, UR4, 0x2 ;  /* 0x000000041b027c11 */ /* 0x001fc8000f8010ff */
[----:B------:R-:W-:Y:S02]  /*1630*/  LEA.HI.X R3, R27, UR5, R28, 0x2, P0 ;  /* 0x000000051b037c11 */ /* 0x000fe400080f141c */
[----:B------:R-:W-:-:S03]  /*1640*/  PLOP3.LUT P0, PT, PT, PT, PT, 0x80, 0x8 ;  /* 0x000000000008781c */ /* 0x000fc60003f0f070 */
[----:B------:R-:W-:Y:S10]  /*1650*/  @!P1 BRA `(.L_x_285) ;  /* 0x00000000009c9947 */ /* 0x000ff40003800000 */
[----:B------:R-:W-:Y:S02]  /*1660*/  PLOP3.LUT P0, PT, PT, PT, PT, 0x8, 0x80 ;  /* 0x000000000080781c */ /* 0x000fe40003f0e170 */
[----:B------:R-:W-:-:S11]  /*1670*/  IADD3 R9, PT, PT, R5, -0xc00, RZ ;  /* 0xfffff40005097810 */ /* 0x000fd60007ffe0ff */
.L_x_286:
        /* <DEDUP_REMOVED lines=37> */
.L_x_285:
[----:B------:R-:W-:Y:S05]  /*18d0*/  BSYNC.RECONVERGENT B2 ;  /* 0x0000000000027941 */ /* 0x000fea0003800200 */
.L_x_284:
[----:B------:R-:W-:Y:S01]  /*18e0*/  IMAD.IADD R6, R5, 0x1, -R4 ;  /* 0x0000000105067824 */ /* 0x000fe200078e0a04 */
[----:B------:R-:W-:Y:S04]  /*18f0*/  BSSY.RECONVERGENT B2, `(.L_x_287) ;  /* 0x0000019000027945 */ /* 0x000fe80003800200 */
        /* <DEDUP_REMOVED lines=10> */
[----:B------:R-:W-:-:S02]  /*19a0*/  PLOP3.LUT P0, PT, PT, PT, PT, 0x8, 0x80 ;  /* 0x000000000080781c */ /* 0x000fc40003f0e170 */
[----:B------:R-:W-:Y:S01]  /*19b0*/  IADD3 R4, PT, PT, R4, 0x800, RZ ;  /* 0x0000080004047810 */ /* 0x000fe20007ffe0ff */
        /* <DEDUP_REMOVED lines=12> */
.L_x_288:
[----:B------:R-:W-:Y:S05]  /*1a80*/  BSYNC.RECONVERGENT B2 ;  /* 0x0000000000027941 */ /* 0x000fea0003800200 */
.L_x_287:
        /* <DEDUP_REMOVED lines=10> */
.L_x_280:
[----:B------:R-:W-:Y:S05]  /*1b30*/  BSYNC.RECONVERGENT B1 ;  /* 0x0000000000017941 */ /* 0x000fea0003800200 */
.L_x_278:
[----:B------:R-:W0:Y:S01]  /*1b40*/  SHFL.DOWN P0, R4, R29, 0x1, 0x1f ;  /* 0x08201f001d047f89 */ /* 0x000e220000000000 */
[----:B------:R-:W-:Y:S01]  /*1b50*/  ISETP.NE.AND P4, PT, R0, RZ, PT ;  /* 0x000000ff0000720c */ /* 0x000fe20003f85270 */
        /* <DEDUP_REMOVED lines=34> */
.L_x_261:
[----:B------:R-:W-:-:S04]  /*1d80*/  ISETP.GT.U32.AND P0, PT, R20, 0xfff, PT ;  /* 0x00000fff1400780c */ /* 0x000fc80003f04070 */
[----:B------:R-:W-:-:S13]  /*1d90*/  ISETP.GT.U32.AND.EX P0, PT, R23, RZ, PT, P0 ;  /* 0x000000ff1700720c */ /* 0x000fda0003f04100 */
[----:B------:R-:W-:Y:S05]  /*1da0*/  @P0 BRA `(.L_x_289) ;  /* 0x0000000c00800947 */ /* 0x000fea0003800000 */
[----:B------:R-:W0:Y:S01]  /*1db0*/  S2R R9, SR_TID.X ;  /* 0x0000000000097919 */ /* 0x000e220000002100 */
[----:B------:R-:W-:Y:S01]  /*1dc0*/  BSSY.RECONVERGENT B1, `(.L_x_290) ;  /* 0x0000009000017945 */ /* 0x000fe20003800200 */
[----:B------:R-:W-:Y:S01]  /*1dd0*/  HFMA2 R17, -RZ, RZ, 0, 0 ;  /* 0x00000000ff117431 */ /* 0x000fe200000001ff */
[----:B0-----:R-:W-:Y:S01]  /*1de0*/  ISETP.GE.U32.AND P0, PT, R9, R20, PT ;  /* 0x000000140900720c */ /* 0x001fe20003f06070 */
[----:B------:R-:W-:-:S12]  /*1df0*/  IMAD.MOV.U32 R11, RZ, RZ, R9 ;  /* 0x000000ffff0b7224 */ /* 0x000fd800078e0009 */
[----:B------:R-:W-:Y:S05]  /*1e00*/  @P0 BRA `(.L_x_291) ;  /* 0x0000000000100947 */ /* 0x000fea0003800000 */
[----:B------:R-:W0:Y:S02]  /*1e10*/  LDC.64 R2, c[0x0][0x380] ;  /* 0x0000e000ff027b82 */ /* 0x000e240000000a00 */
[----:B0-----:R-:W-:-:S05]  /*1e20*/  IMAD.WIDE.U32 R2, R9, 0x4, R2 ;  /* 0x0000000409027825 */ /* 0x001fca00078e0002 */
[----:B------:R0:W5:Y:S01]  /*1e30*/  LDG.E.CONSTANT R17, desc[UR6][R2.64] ;  /* 0x0000000602117981 */ /* 0x000162000c1e9900 */
[----:B------:R-:W-:-:S07]  /*1e40*/  IADD3 R11, PT, PT, R9, 0x100, RZ ;  /* 0x00000100090b7810 */ /* 0x000fce0007ffe0ff */
.L_x_291:
[----:B------:R-:W-:Y:S05]  /*1e50*/  BSYNC.RECONVERGENT B1 ;  /* 0x0000000000017941 */ /* 0x000fea0003800200 */
.L_x_290:
        /* <DEDUP_REMOVED lines=14> */
[----:B0-----:R-:W-:-:S03]  /*1f40*/  IMAD.WIDE.U32 R2, R11, 0x4, R2 ;  /* 0x000000040b027825 */ /* 0x001fc600078e0002 */
[----:B------:R-:W-:-:S07]  /*1f50*/  MOV R4, R2 ;  /* 0x0000000200047202 */ /* 0x000fce0000000f00 */
.L_x_296:
[----:B------:R-:W-:-:S06]  /*1f60*/  MOV R2, R4 ;  /* 0x0000000400027202 */ /* 0x000fcc0000000f00 */
[----:B------:R0:W2:Y:S01]  /*1f70*/  LDG.E.CONSTANT R2, desc[UR6][R2.64] ;  /* 0x0000000602027981 */ /* 0x0000a2000c1e9900 */
[----:B------:R-:W-:Y:S01]  /*1f80*/  IADD3 R0, PT, PT, R0, 0x1, RZ ;  /* 0x0000000100007810 */ /* 0x000fe20007ffe0ff */
[----:B------:R-:W-:Y:S01]  /*1f90*/  VIADD R11, R11, 0x100 ;  /* 0x000001000b0b7836 */ /* 0x000fe20000000000 */
[----:B------:R-:W-:Y:S02]  /*1fa0*/  IADD3 R4, P2, PT, R4, 0x400, RZ ;  /* 0x0000040004047810 */ /* 0x000fe40007f5e0ff */
[----:B------:R-:W-:Y:S02]  /*1fb0*/  ISETP.NE.AND P0, PT, R0, RZ, PT ;  /* 0x000000ff0000720c */ /* 0x000fe40003f05270 */
[----:B0-----:R-:W-:Y:S01]  /*1fc0*/  IADD3.X R3, PT, PT, RZ, R3, RZ, P2, !PT ;  /* 0x00000003ff037210 */ /* 0x001fe200017fe4ff */
[----:B--2--5:R-:W-:-:S10]  /*1fd0*/  FADD R17, R2, R17 ;  /* 0x0000001102117221 */ /* 0x024fd40000000000 */
[----:B------:R-:W-:Y:S05]  /*1fe0*/  @P0 BRA `(.L_x_296) ;  /* 0xfffffffc00dc0947 */ /* 0x000fea000383ffff */
.L_x_295:
[----:B------:R-:W-:Y:S05]  /*1ff0*/  BSYNC.RECONVERGENT B2 ;  /* 0x0000000000027941 */ /* 0x000fea0003800200 */
.L_x_294:
        /* <DEDUP_REMOVED lines=8> */
.L_x_299:
        /* <DEDUP_REMOVED lines=24> */
[----:B------:R-:W-:-:S05]  /*2200*/  VIADD R11, R11, 0x1000 ;  /* 0x000010000b0b7836 */ /* 0x000fca0000000000 */
        /* <DEDUP_REMOVED lines=18> */
.L_x_298:
[----:B------:R-:W-:Y:S05]  /*2330*/  BSYNC.RECONVERGENT B2 ;  /* 0x0000000000027941 */ /* 0x000fea0003800200 */
.L_x_297:
        /* <DEDUP_REMOVED lines=26> */
.L_x_301:
[----:B------:R-:W-:Y:S05]  /*24e0*/  BSYNC.RECONVERGENT B2 ;  /* 0x0000000000027941 */ /* 0x000fea0003800200 */
.L_x_300:
        /* <DEDUP_REMOVED lines=12> */
.L_x_293:
[----:B------:R-:W-:Y:S05]  /*25b0*/  BSYNC.RECONVERGENT B1 ;  /* 0x0000000000017941 */ /* 0x000fea0003800200 */
.L_x_292:
        /* <DEDUP_REMOVED lines=39> */
.L_x_302:
        /* <DEDUP_REMOVED lines=18> */
[----:B------:R-:W-:-:S05]  /*2950*/  @!P1 LOP3.LUT R0, R0, 0x7c, RZ, 0xc0, !PT ;  /* 0x0000007c00009812 */ /* 0x000fca00078ec0ff */
[----:B------:R-:W-:Y:S02]  /*2960*/  @!P1 IMAD.IADD R7, R0, 0x1, R7 ;  /* 0x0000000100079824 */ /* 0x000fe400078e0207 */
        /* <DEDUP_REMOVED lines=21> */
[----:B------:R-:W0:Y:S04]  /*2ac0*/  LDS R3, [UR4+0xc] ;  /* 0x00000c04ff037984 */ /* 0x000e280008000800 */
[----:B-1----:R-:W1:Y:S04]  /*2ad0*/  LDS.128 R4, [UR4+0x10] ;  /* 0x00001004ff047984 */ /* 0x002e680008000c00 */
        /* <DEDUP_REMOVED lines=13> */
.L_x_289:
        /* <DEDUP_REMOVED lines=22> */
[----:B------:R-:W-:Y:S01]  /*2d10*/  IADD3 R6, P1, PT, R20, -0x1000, RZ ;  /* 0xfffff00014067810 */ /* 0x000fe20007f3e0ff */
[----:B----4-:R-:W-:-:S03]  /*2d20*/  FADD R11, R11, R12 ;  /* 0x0000000c0b0b7221 */ /* 0x010fc60000000000 */
[----:B------:R-:W-:Y:S01]  /*2d30*/  ISETP.GE.U32.AND P0, PT, R6, 0x1000, PT ;  /* 0x000010000600780c */ /* 0x000fe20003f06070 */
[----:B-----5:R-:W-:-:S04]  /*2d40*/  FADD R14, R13, R14 ;  /* 0x0000000e0d0e7221 */ /* 0x020fc80000000000 */
[----:B------:R-:W-:Y:S01]  /*2d50*/  FADD R14, R11, R14 ;  /* 0x0000000e0b0e7221 */ /* 0x000fe20000000000 */
[----:B------:R-:W-:Y:S01]  /*2d60*/  IADD3.X R11, PT, PT, R23, -0x1, RZ, P1, !PT ;  /* 0xffffffff170b7810 */ /* 0x000fe20000ffe4ff */
[----:B------:R-:W-:-:S03]  /*2d70*/  FADD R15, R15, R16 ;  /* 0x000000100f0f7221 */ /* 0x000fc60000000000 */
[----:B------:R-:W-:Y:S01]  /*2d80*/  ISETP.GE.U32.AND.EX P0, PT, R11, RZ, PT, P0 ;  /* 0x000000ff0b00720c */ /* 0x000fe20003f06100 */
[----:B------:R-:W-:Y:S01]  /*2d90*/  FADD R14, R9, R14 ;  /* 0x0000000e090e7221 */ /* 0x000fe20000000000 */
[----:B------:R-:W-:Y:S02]  /*2da0*/  HFMA2 R9, -RZ, RZ, 0, 0.00048828125 ;  /* 0x00001000ff097431 */ /* 0x000fe400000001ff */
[----:B------:R-:W-:-:S04]  /*2db0*/  FADD R18, R17, R18 ;  /* 0x0000001211127221 */ /* 0x000fc80000000000 */
[----:B------:R-:W-:Y:S01]  /*2dc0*/  FADD R15, R15, R18 ;  /* 0x000000120f0f7221 */ /* 0x000fe20000000000 */
[----:B------:R-:W-:Y:S01]  /*2dd0*/  FADD R7, R7, R8 ;  /* 0x0000000807077221 */ /* 0x000fe20000000000 */
[----:B------:R-:W-:Y:S01]  /*2de0*/  MOV R8, RZ ;  /* 0x000000ff00087202 */ /* 0x000fe20000000f00 */
[----:B------:R-:W-:-:S04]  /*2df0*/  FADD R4, R5, R4 ;  /* 0x0000000405047221 */ /* 0x000fc80000000000 */
[----:B------:R-:W-:-:S04]  /*2e00*/  FADD R4, R7, R4 ;  /* 0x0000000407047221 */ /* 0x000fc80000000000 */
[----:B------:R-:W-:-:S04]  /*2e10*/  FADD R15, R15, R4 ;  /* 0x000000040f0f7221 */ /* 0x000fc80000000000 */
[----:B------:R-:W-:Y:S01]  /*2e20*/  FADD R7, R14, R15 ;  /* 0x0000000f0e077221 */ /* 0x000fe20000000000 */
[----:B------:R-:W-:Y:S06]  /*2e30*/  @!P0 BRA `(.L_x_303) ;  /* 0x0000000000c08947 */ /* 0x000fec0003800000 */
[----:B------:R-:W0:Y:S01]  /*2e40*/  LDC.64 R20, c[0x0][0x390] ;  /* 0x0000e400ff147b82 */ /* 0x000e220000000a00 */
[----:B------:R-:W-:Y:S02]  /*2e50*/  MOV R9, 0x1000 ;  /* 0x0000100000097802 */ /* 0x000fe40000000f00 */
[----:B------:R-:W-:-:S07]  /*2e60*/  MOV R8, RZ ;  /* 0x000000ff00087202 */ /* 0x000fce0000000f00 */
.L_x_305:
[----:B------:R-:W-:-:S04]  /*2e70*/  LEA R4, P0, R9, R2, 0x2 ;  /* 0x0000000209047211 */ /* 0x000fc800078010ff */
[----:B------:R-:W-:-:S05]  /*2e80*/  LEA.HI.X R5, R9, R3, R8, 0x2, P0 ;  /* 0x0000000309057211 */ /* 0x000fca00000f1408 */
[----:B------:R-:W2:Y:S04]  /*2e90*/  LDG.E.CONSTANT R24, desc[UR6][R4.64+0xc00] ;  /* 0x000c000604187981 */ /* 0x000ea8000c1e9900 */
        /* <DEDUP_REMOVED lines=15> */
[----:B0-----:R-:W-:-:S04]  /*2f90*/  IADD3 R4, P1, PT, -R9, R20, RZ ;  /* 0x0000001409047210 */ /* 0x001fc80007f3e1ff */
[----:B------:R-:W-:Y:S01]  /*2fa0*/  ISETP.GE.U32.AND P0, PT, R4, 0x1000, PT ;  /* 0x000010000400780c */ /* 0x000fe20003f06070 */
[----:B--2---:R-:W-:Y:S01]  /*2fb0*/  FADD R24, R24, R25 ;  /* 0x0000001918187221 */ /* 0x004fe20000000000 */
[----:B---3--:R-:W-:-:S04]  /*2fc0*/  FADD R23, R23, R22 ;  /* 0x0000001617177221 */ /* 0x008fc80000000000 */
[----:B------:R-:W-:Y:S01]  /*2fd0*/  FADD R22, R24, R23 ;  /* 0x0000001718167221 */ /* 0x000fe20000000000 */
[----:B------:R-:W-:Y:S01]  /*2fe0*/  MOV R23, R21 ;  /* 0x0000001500177202 */ /* 0x000fe20000000f00 */
[----:B----4-:R-:W-:-:S03]  /*2ff0*/  FADD R7, R26, R7 ;  /* 0x000000071a077221 */ /* 0x010fc60000000000 */
[----:B------:R-:W-:Y:S01]  /*3000*/  IADD3.X R4, PT, PT, ~R8, R23, RZ, P1, !PT ;  /* 0x0000001708047210 */ /* 0x000fe20000ffe5ff */
[----:B-----5:R-:W-:-:S03]  /*3010*/  FADD R28, R27, R28 ;  /* 0x0000001c1b1c7221 */ /* 0x020fc60000000000 */
[----:B------:R-:W-:Y:S01]  /*3020*/  ISETP.GE.U32.AND.EX P0, PT, R4, RZ, PT, P0 ;  /* 0x000000ff0400720c */ /* 0x000fe20003f06100 */
        /* <DEDUP_REMOVED lines=12> */
[----:B------:R-:W-:-:S05]  /*30f0*/  IADD3 R9, P0, PT, R9, 0x1000, RZ ;  /* 0x0000100009097810 */ /* 0x000fca0007f1e0ff */
[----:B------:R-:W-:Y:S01]  /*3100*/  IMAD.X R8, RZ, RZ, R8, P0 ;  /* 0x000000ffff087224 */ /* 0x000fe200000e0608 */
[----:B------:R-:W-:-:S04]  /*3110*/  ISETP.GT.U32.AND P0, PT, R9, R6, PT ;  /* 0x000000060900720c */ /* 0x000fc80003f04070 */
[----:B------:R-:W-:-:S13]  /*3120*/  ISETP.GT.U32.AND.EX P0, PT, R8, R11, PT, P0 ;  /* 0x0000000b0800720c */ /* 0x000fda0003f04100 */
[----:B------:R-:W-:Y:S05]  /*3130*/  @!P0 BRA `(.L_x_305) ;  /* 0xfffffffc004c8947 */ /* 0x000fea000383ffff */
.L_x_303:
[----:B------:R-:W-:-:S04]  /*3140*/  ISETP.GE.U32.AND P0, PT, R9, R20, PT ;  /* 0x000000140900720c */ /* 0x000fc80003f06070 */
[----:B------:R-:W-:-:S13]  /*3150*/  ISETP.GE.U32.AND.EX P0, PT, R8, R23, PT, P0 ;  /* 0x000000170800720c */ /* 0x000fda0003f06100 */
        /* <DEDUP_REMOVED lines=19> */
[----:B0-----:R-:W-:-:S04]  /*3290*/  LEA R10, P2, R11, UR4, 0x2 ;  /* 0x000000040b0a7c11 */ /* 0x001fc8000f8410ff */
[----:B------:R-:W-:Y:S02]  /*32a0*/  LEA.HI.X R11, R11, UR5, R6, 0x2, P2 ;  /* 0x000000050b0b7c11 */ /* 0x000fe400090f1406 */
[----:B------:R-:W-:-:S07]  /*32b0*/  IADD3 R6, PT, PT, -R2, RZ, RZ ;  /* 0x000000ff02067210 */ /* 0x000fce0007ffe1ff */
.L_x_309:
[----:B------:R-:W-:Y:S01]  /*32c0*/  MOV R2, R10 ;  /* 0x0000000a00027202 */ /* 0x000fe20000000f00 */
[----:B------:R-:W-:-:S05]  /*32d0*/  IMAD.MOV.U32 R3, RZ, RZ, R11 ;  /* 0x000000ffff037224 */ /* 0x000fca00078e000b */
[----:B------:R-:W2:Y:S01]  /*32e0*/  LDG.E.CONSTANT R2, desc[UR6][R2.64] ;  /* 0x0000000602027981 */ /* 0x000ea2000c1e9900 */
[----:B------:R-:W-:Y:S02]  /*32f0*/  IADD3 R6, PT, PT, R6, 0x1, RZ ;  /* 0x0000000106067810 */ /* 0x000fe40007ffe0ff */
[----:B------:R-:W-:Y:S02]  /*3300*/  IADD3 R10, P2, PT, R10, 0x400, RZ ;  /* 0x000004000a0a7810 */ /* 0x000fe40007f5e0ff */
[----:B------:R-:W-:Y:S02]  /*3310*/  ISETP.NE.AND P0, PT, R6, RZ, PT ;  /* 0x000000ff0600720c */ /* 0x000fe40003f05270 */
[----:B------:R-:W-:Y:S02]  /*3320*/  IADD3 R4, PT, PT, R4, 0x100, RZ ;  /* 0x0000010004047810 */ /* 0x000fe40007ffe0ff */
[----:B------:R-:W-:Y:S01]  /*3330*/  IADD3.X R11, PT, PT, RZ, R11, RZ, P2, !PT ;  /* 0x0000000bff0b7210 */ /* 0x000fe200017fe4ff */
[----:B--2---:R-:W-:-:S08]  /*3340*/  FADD R7, R2, R7 ;  /* 0x0000000702077221 */ /* 0x004fd00000000000 */
[----:B------:R-:W-:Y:S05]  /*3350*/  @P0 BRA `(.L_x_309) ;  /* 0xfffffffc00d80947 */ /* 0x000fea000383ffff */
.L_x_308:
[----:B------:R-:W-:Y:S05]  /*3360*/  BSYNC.RECONVERGENT B2 ;  /* 0x0000000000027941 */ /* 0x000fea0003800200 */
.L_x_307:
        /* <DEDUP_REMOVED lines=13> */
.L_x_312:
        /* <DEDUP_REMOVED lines=37> */
.L_x_311:
[----:B------:R-:W-:Y:S05]  /*3690*/  BSYNC.RECONVERGENT B2 ;  /* 0x0000000000027941 */ /* 0x000fea0003800200 */
.L_x_310:
        /* <DEDUP_REMOVED lines=12> */
[----:B------:R-:W-:-:S02]  /*3760*/  IADD3 R8, P1, PT, R2, 0x2000, RZ ;  /* 0x0000200002087810 */ /* 0x000fc40007f3e0ff */
[----:B------:R-:W-:Y:S02]  /*3770*/  PLOP3.LUT P0, PT, PT, PT, PT, 0x8, 0x80 ;  /* 0x000000000080781c */ /* 0x000fe40003f0e170 */
[----:B------:R-:W-:Y:S02]  /*3780*/  IADD3 R4, PT, PT, R4, 0x800, RZ ;  /* 0x0000080004047810 */ /* 0x000fe40007ffe0ff */
        /* <DEDUP_REMOVED lines=11> */
.L_x_314:
[----:B------:R-:W-:Y:S05]  /*3840*/  BSYNC.RECONVERGENT B2 ;  /* 0x0000000000027941 */ /* 0x000fea0003800200 */
.L_x_313:
        /* <DEDUP_REMOVED lines=10> */
.L_x_306:
[----:B------:R-:W-:Y:S05]  /*38f0*/  BSYNC.RECONVERGENT B1 ;  /* 0x0000000000017941 */ /* 0x000fea0003800200 */
.L_x_304:
        /* <DEDUP_REMOVED lines=34> */
[----:B------:R-:W-:-:S07]  /*3b20*/  FADD R2, R8, R9 ;  /* 0x0000000908027221 */ /* 0x000fce0000000000 */
.L_x_276:
[----:B------:R-:W-:Y:S05]  /*3b30*/  BSYNC.RECONVERGENT B0 ;  /* 0x0000000000007941 */ /* 0x000fea0003800200 */
.L_x_260:
[----:B------:R-:W-:Y:S05]  /*3b40*/  @P4 EXIT ;  /* 0x000000000000494d */ /* 0x000fea0003800000 */
[----:B------:R-:W5:Y:S01]  /*3b50*/  LDC.64 R4, c[0x0][0x388] ;  /* 0x0000e200ff047b82 */ /* 0x000f620000000a00 */
[----:B------:R-:W4:Y:S02]  /*3b60*/  LDCU UR4, c[0x0][0x39c] ;  /* 0x00007380ff0477ac */ /* 0x000f240008000800 */
[----:B----4-:R-:W-:-:S05]  /*3b70*/  FADD R3, R2, UR4 ;  /* 0x0000000402037e21 */ /* 0x010fca0008000000 */
[----:B-----5:R-:W-:Y:S01]  /*3b80*/  STG.E desc[UR6][R4.64], R3 ;  /* 0x0000000304007986 */ /* 0x020fe2000c101906 */
[----:B------:R-:W-:Y:S05]  /*3b90*/  EXIT ;  /* 0x000000000000794d */ /* 0x000fea0003800000 */
.L_x_315:
        /* <DEDUP_REMOVED lines=14> */
.L_x_544:


//--------------------- .text._ZN3cub18CUB_300001_SM_10006detail6reduce28DeviceReduceSingleTileKernelINS2_10policy_hubIN6thrust24THRUST_300001_SM_1000_NS7complexIfEEyN4cuda3std3__44plusIvEEE10Policy1000EPS8_SG_iSD_S8_S8_NSB_10__identityEEEvT0_T1_T2_T3_T4_T6_ --------------------------
	.section	.text._ZN3cub18CUB_300001_SM_10006detail6reduce28DeviceReduceSingleTileKernelINS2_10policy_hubIN6thrust24THRUST_300001_SM_1000_NS7complexIfEEyN4cuda3std3__44plusIvEEE10Policy1000EPS8_SG_iSD_S8_S8_NSB_10__identityEEEvT0_T1_T2_T3_T4_T6_,"ax",@progbits
	.align	128
        .global         _ZN3cub18CUB_300001_SM_10006detail6reduce28DeviceReduceSingleTileKernelINS2_10policy_hubIN6thrust24THRUST_300001_SM_1000_NS7complexIfEEyN4cuda3std3__44plusIvEEE10Policy1000EPS8_SG_iSD_S8_S8_NSB_10__identityEEEvT0_T1_T2_T3_T4_T6_
        .type           _ZN3cub18CUB_300001_SM_10006detail6reduce28DeviceReduceSingleTileKernelINS2_10policy_hubIN6thrust24THRUST_300001_SM_1000_NS7complexIfEEyN4cuda3std3__44plusIvEEE10Policy1000EPS8_SG_iSD_S8_S8_NSB_10__identityEEEvT0_T1_T2_T3_T4_T6_,@function
        .size           _ZN3cub18CUB_300001_SM_10006detail6reduce28DeviceReduceSingleTileKernelINS2_10policy_hubIN6thrust24THRUST_300001_SM_1000_NS7complexIfEEyN4cuda3std3__44plusIvEEE10Policy1000EPS8_SG_iSD_S8_S8_NSB_10__identityEEEvT0_T1_T2_T3_T4_T6_,(.L_x_545 - _ZN3cub18CUB_300001_SM_10006detail6reduce28DeviceReduceSingleTileKernelINS2_10policy_hubIN6thrust24THRUST_300001_SM_1000_NS7complexIfEEyN4cuda3std3__44plusIvEEE10Policy1000EPS8_SG_iSD_S8_S8_NSB_10__identityEEEvT0_T1_T2_T3_T4_T6_)
        .other          _ZN3cub18CUB_300001_SM_10006detail6reduce28DeviceReduceSingleTileKernelINS2_10policy_hubIN6thrust24THRUST_300001_SM_1000_NS7complexIfEEyN4cuda3std3__44plusIvEEE10Policy1000EPS8_SG_iSD_S8_S8_NSB_10__identityEEEvT0_T1_T2_T3_T4_T6_,@"STO_CUDA_ENTRY STV_DEFAULT"
_ZN3cub18CUB_300001_SM_10006detail6reduce28DeviceReduceSingleTileKernelINS2_10policy_hubIN6thrust24THRUST_300001_SM_1000_NS7complexIfEEyN4cuda3std3__44plusIvEEE10Policy1000EPS8_SG_iSD_S8_S8_NSB_10__identityEEEvT0_T1_T2_T3_T4_T6_:
.text._ZN3cub18CUB_300001_SM_10006detail6reduce28DeviceReduceSingleTileKernelINS2_10policy_hubIN6thrust24THRUST_300001_SM_1000_NS7complexIfEEyN4cuda3std3__44plusIvEEE10Policy1000EPS8_SG_iSD_S8_S8_NSB_10__identityEEEvT0_T1_T2_T3_T4_T6_:
        /* <DEDUP_REMOVED lines=9> */
[----:B------:R-:W0:Y:S08]  /*0090*/  LDC.64 R2, c[0x0][0x388] ;  /* 0x0000e200ff027b82 */ /* 0x000e300000000a00 */
[----:B------:R-:W0:Y:S02]  /*00a0*/  LDC.64 R4, c[0x0][0x398] ;  /* 0x0000e600ff047b82 */ /* 0x000e240000000a00 */
[----:B0-----:R-:W-:Y:S01]  /*00b0*/  STG.E.64 desc[UR6][R2.64], R4 ;  /* 0x0000000402007986 */ /* 0x001fe2000c101b06 */
[----:B------:R-:W-:Y:S05]  /*00c0*/  EXIT ;  /* 0x000000000000794d */ /* 0x000fea0003800000 */
.L_x_316:
[----:B------:R-:W-:Y:S01]  /*00d0*/  ISETP.GT.AND P0, PT, R4, 0xdff, PT ;  /* 0x00000dff0400780c */ /* 0x000fe20003f04270 */
[----:B------:R-:W-:-:S12]  /*00e0*/  BSSY.RECONVERGENT B0, `(.L_x_317) ;  /* 0x0000290000007945 */ /* 0x000fd80003800200 */
[----:B------:R-:W-:Y:S05]  /*00f0*/  @P0 BRA `(.L_x_318) ;  /* 0x0000001400840947 */ /* 0x000fea0003800000 */
[----:B------:R-:W0:Y:S01]  /*0100*/  S2R R5, SR_TID.X ;  /* 0x0000000000057919 */ /* 0x000e220000002100 */
[----:B------:R-:W-:Y:S01]  /*0110*/  BSSY.RECONVERGENT B1, `(.L_x_319) ;  /* 0x0000009000017945 */ /* 0x000fe20003800200 */
[----:B------:R-:W-:Y:S02]  /*0120*/  CS2R R2, SRZ ;  /* 0x0000000000027805 */ /* 0x000fe4000001ff00 */
[----:B0-----:R-:W-:Y:S02]  /*0130*/  ISETP.GE.AND P0, PT, R5, R4, PT ;  /* 0x000000040500720c */ /* 0x001fe40003f06270 */
[----:B------:R-:W-:-:S11]  /*0140*/  MOV R7, R5 ;  /* 0x0000000500077202 */ /* 0x000fd60000000f00 */
[----:B------:R-:W-:Y:S05]  /*0150*/  @P0 BRA `(.L_x_320) ;  /* 0x0000000000100947 */ /* 0x000fea0003800000 */
[----:B------:R-:W0:Y:S02]  /*0160*/  LDC.64 R2, c[0x0][0x380] ;  /* 0x0000e000ff027b82 */ /* 0x000e240000000a00 */
[----:B0-----:R-:W-:-:S06]  /*0170*/  IMAD.WIDE.U32 R2, R5, 0x8, R2 ;  /* 0x0000000805027825 */ /* 0x001fcc00078e0002 */
[----:B------:R-:W5:Y:S01]  /*0180*/  LDG.E.64.CONSTANT R2, desc[UR6][R2.64] ;  /* 0x0000000602027981 */ /* 0x000f62000c1e9b00 */
[----:B------:R-:W-:-:S07]  /*0190*/  IADD3 R7, PT, PT, R5, 0x200, RZ ;  /* 0x0000020005077810 */ /* 0x000fce0007ffe0ff */
.L_x_320:
[----:B------:R-:W-:Y:S05]  /*01a0*/  BSYNC.RECONVERGENT B1 ;  /* 0x0000000000017941 */ /* 0x000fea0003800200 */
.L_x_319:
[----:B------:R-:W-:Y:S01]  /*01b0*/  ISETP.GE.AND P0, PT, R7, R4, PT ;  /* 0x000000040700720c */ /* 0x000fe20003f06270 */
[----:B------:R-:W-:-:S12]  /*01c0*/  BSSY.RECONVERGENT B1, `(.L_x_321) ;  /* 0x0000093000017945 */ /* 0x000fd80003800200 */
[----:B------:R-:W-:Y:S05]  /*01d0*/  @P0 BRA `(.L_x_322) ;  /* 0x0000000800440947 */ /* 0x000fea0003800000 */
[----:B------:R-:W-:Y:S01]  /*01e0*/  LOP3.LUT R9, RZ, R7, RZ, 0x33, !PT ;  /* 0x00000007ff097212 */ /* 0x000fe200078e33ff */
        /* <DEDUP_REMOVED lines=11> */
[----:B------:R-:W-:Y:S02]  /*02a0*/  MOV R6, R8 ;  /* 0x0000000800067202 */ /* 0x000fe40000000f00 */
[----:B------:R-:W-:-:S07]  /*02b0*/  MOV R11, R9 ;  /* 0x00000009000b7202 */ /* 0x000fce0000000f00 */
.L_x_325:
[----:B------:R-:W-:Y:S02]  /*02c0*/  MOV R8, R6 ;  /* 0x0000000600087202 */ /* 0x000fe40000000f00 */
[----:B------:R-:W-:-:S06]  /*02d0*/  MOV R9, R11 ;  /* 0x0000000b00097202 */ /* 0x000fcc0000000f00 */
[----:B------:R-:W2:Y:S01]  /*02e0*/  LDG.E.64.CONSTANT R8, desc[UR6][R8.64] ;  /* 0x0000000608087981 */ /* 0x000ea2000c1e9b00 */
[----:B------:R-:W-:Y:S02]  /*02f0*/  IADD3 R0, PT, PT, R0, 0x1, RZ ;  /* 0x0000000100007810 */ /* 0x000fe40007ffe0ff */
[----:B------:R-:W-:Y:S02]  /*0300*/  IADD3 R6, P2, PT, R6, 0x1000, RZ ;  /* 0x0000100006067810 */ /* 0x000fe40007f5e0ff */
[----:B------:R-:W-:Y:S02]  /*0310*/  ISETP.NE.AND P0, PT, R0, RZ, PT ;  /* 0x000000ff0000720c */ /* 0x000fe40003f05270 */
[----:B------:R-:W-:Y:S02]  /*0320*/  IADD3 R7, PT, PT, R7, 0x200, RZ ;  /* 0x0000020007077810 */ /* 0x000fe40007ffe0ff */
[----:B------:R-:W-:Y:S01]  /*0330*/  IADD3.X R11, PT, PT, RZ, R11, RZ, P2, !PT ;  /* 0x0000000bff0b7210 */ /* 0x000fe200017fe4ff */
[----:B--2--5:R-:W-:Y:S01]  /*0340*/  FADD R2, R8, R2 ;  /* 0x0000000208027221 */ /* 0x024fe20000000000 */
[----:B------:R-:W-:-:S07]  /*0350*/  FADD R3, R9, R3 ;  /* 0x0000000309037221 */ /* 0x000fce0000000000 */
[----:B------:R-:W-:Y:S05]  /*0360*/  @P0 BRA `(.L_x_325) ;  /* 0xfffffffc00d40947 */ /* 0x000fea000383ffff */
.L_x_324:
[----:B------:R-:W-:Y:S05]  /*0370*/  BSYNC.RECONVERGENT B2 ;  /* 0x0000000000027941 */ /* 0x000fea0003800200 */
.L_x_323:
        /* <DEDUP_REMOVED lines=8> */
.L_x_328:
[----:B------:R-:W0:Y:S01]  /*0400*/  LDC.64 R30, c[0x0][0x380] ;  /* 0x0000e000ff1e7b82 */ /* 0x000e220000000a00 */
[C---:B------:R-:W-:Y:S01]  /*0410*/  IADD3 R41, PT, PT, R7.reuse, 0x800, RZ ;  /* 0x0000080007297810 */ /* 0x040fe20007ffe0ff */
[----:B0-----:R-:W-:-:S05]  /*0420*/  IMAD.WIDE R32, R7, 0x8, R30 ;  /* 0x0000000807207825 */ /* 0x001fca00078e021e */
[----:B------:R-:W2:Y:S04]  /*0430*/  LDG.E.64.CONSTANT R8, desc[UR6][R32.64] ;  /* 0x0000000620087981 */ /* 0x000ea8000c1e9b00 */
[----:B------:R-:W3:Y:S01]  /*0440*/  LDG.E.64.CONSTANT R10, desc[UR6][R32.64+0x1000] ;  /* 0x00100006200a7981 */ /* 0x000ee2000c1e9b00 */
[----:B------:R-:W-:-:S03]  /*0450*/  IMAD.WIDE R40, R41, 0x8, R30 ;  /* 0x0000000829287825 */ /* 0x000fc600078e021e */
[----:B------:R-:W4:Y:S04]  /*0460*/  LDG.E.64.CONSTANT R12, desc[UR6][R32.64+0x2000] ;  /* 0x00200006200c7981 */ /* 0x000f28000c1e9b00 */
[----:B------:R-:W4:Y:S04]  /*0470*/  LDG.E.64.CONSTANT R14, desc[UR6][R32.64+0x3000] ;  /* 0x00300006200e7981 */ /* 0x000f28000c1e9b00 */
[----:B------:R-:W4:Y:S01]  /*0480*/  LDG.E.64.CONSTANT R16, desc[UR6][R40.64] ;  /* 0x0000000628107981 */ /* 0x000f22000c1e9b00 */
[----:B------:R-:W-:-:S03]  /*0490*/  IADD3 R43, PT, PT, R7, 0x1000, RZ ;  /* 0x00001000072b7810 */ /* 0x000fc60007ffe0ff */
[----:B------:R-:W4:Y:S04]  /*04a0*/  LDG.E.64.CONSTANT R18, desc[UR6][R40.64+0x1000] ;  /* 0x0010000628127981 */ /* 0x000f28000c1e9b00 */
[----:B------:R-:W4:Y:S01]  /*04b0*/  LDG.E.64.CONSTANT R20, desc[UR6][R40.64+0x2000] ;  /* 0x0020000628147981 */ /* 0x000f22000c1e9b00 */
[----:B------:R-:W-:-:S03]  /*04c0*/  IMAD.WIDE R42, R43, 0x8, R30 ;  /* 0x000000082b2a7825 */ /* 0x000fc600078e021e */
[----:B------:R2:W4:Y:S04]  /*04d0*/  LDG.E.64.CONSTANT R22, desc[UR6][R40.64+0x3000] ;  /* 0x0030000628167981 */ /* 0x000528000c1e9b00 */
[----:B------:R-:W4:Y:S01]  /*04e0*/  LDG.E.64.CONSTANT R24, desc[UR6][R42.64] ;  /* 0x000000062a187981 */ /* 0x000f22000c1e9b00 */
[----:B------:R-:W-:-:S03]  /*04f0*/  IADD3 R45, PT, PT, R7, 0x1800, RZ ;  /* 0x00001800072d7810 */ /* 0x000fc60007ffe0ff */
[----:B------:R-:W4:Y:S04]  /*0500*/  LDG.E.64.CONSTANT R26, desc[UR6][R42.64+0x1000] ;  /* 0x001000062a1a7981 */ /* 0x000f28000c1e9b00 */
[----:B------:R-:W4:Y:S01]  /*0510*/  LDG.E.64.CONSTANT R28, desc[UR6][R42.64+0x2000] ;  /* 0x002000062a1c7981 */ /* 0x000f22000c1e9b00 */
[----:B------:R-:W-:-:S03]  /*0520*/  IMAD.WIDE R44, R45, 0x8, R30 ;  /* 0x000000082d2c7825 */ /* 0x000fc600078e021e */
[----:B------:R-:W4:Y:S04]  /*0530*/  LDG.E.64.CONSTANT R36, desc[UR6][R42.64+0x3000] ;  /* 0x003000062a247981 */ /* 0x000f28000c1e9b00 */
[----:B------:R-:W4:Y:S04]  /*0540*/  LDG.E.64.CONSTANT R30, desc[UR6][R44.64] ;  /* 0x000000062c1e7981 */ /* 0x000f28000c1e9b00 */
[----:B------:R-:W4:Y:S04]  /*0550*/  LDG.E.64.CONSTANT R34, desc[UR6][R44.64+0x1000] ;  /* 0x001000062c227981 */ /* 0x000f28000c1e9b00 */
[----:B------:R-:W4:Y:S04]  /*0560*/  LDG.E.64.CONSTANT R32, desc[UR6][R44.64+0x2000] ;  /* 0x002000062c207981 */ /* 0x000f28000c1e9b00 */
[----:B------:R-:W4:Y:S01]  /*0570*/  LDG.E.64.CONSTANT R38, desc[UR6][R44.64+0x3000] ;  /* 0x003000062c267981 */ /* 0x000f22000c1e9b00 */
[----:B------:R-:W-:-:S04]  /*0580*/  IADD3 R7, PT, PT, R7, 0x2000, RZ ;  /* 0x0000200007077810 */ /* 0x000fc80007ffe0ff */
[----:B------:R-:W-:Y:S01]  /*0590*/  ISETP.GE.AND P1, PT, R7, R0, PT ;  /* 0x000000000700720c */ /* 0x000fe20003f26270 */
[----:B--2--5:R-:W-:Y:S01]  /*05a0*/  FADD R41, R8, R2 ;  /* 0x0000000208297221 */ /* 0x024fe20000000000 */
[----:B------:R-:W-:-:S03]  /*05b0*/  FADD R3, R9, R3 ;  /* 0x0000000309037221 */ /* 0x000fc60000000000 */
[----:B---3--:R-:W-:Y:S01]  /*05c0*/  FADD R41, R41, R10 ;  /* 0x0000000a29297221 */ /* 0x008fe20000000000 */
[----:B------:R-:W-:-:S03]  /*05d0*/  FADD R3, R3, R11 ;  /* 0x0000000b03037221 */ /* 0x000fc60000000000 */
[----:B----4-:R-:W-:Y:S01]  /*05e0*/  FADD R41, R41, R12 ;  /* 0x0000000c29297221 */ /* 0x010fe20000000000 */
[----:B------:R-:W-:-:S03]  /*05f0*/  FADD R3, R3, R13 ;  /* 0x0000000d03037221 */ /* 0x000fc60000000000 */
[----:B------:R-:W-:Y:S01]  /*0600*/  FADD R41, R41, R14 ;  /* 0x0000000e29297221 */ /* 0x000fe20000000000 */
        /* <DEDUP_REMOVED lines=24> */
[----:B------:R-:W-:Y:S01]  /*0790*/  FADD R3, R3, R39 ;  /* 0x0000002703037221 */ /* 0x000fe20000000000 */
[----:B------:R-:W-:Y:S06]  /*07a0*/  @!P1 BRA `(.L_x_328) ;  /* 0xfffffffc00149947 */ /* 0x000fec000383ffff */
.L_x_327:
[----:B------:R-:W-:Y:S05]  /*07b0*/  BSYNC.RECONVERGENT B2 ;  /* 0x0000000000027941 */ /* 0x000fea0003800200 */
.L_x_326:
[----:B------:R-:W-:Y:S01]  /*07c0*/  IADD3 R0, PT, PT, -R7, R4, RZ ;  /* 0x0000000407007210 */ /* 0x000fe20007ffe1ff */
[----:B------:R-:W-:Y:S03]  /*07d0*/  BSSY.RECONVERGENT B2, `(.L_x_329) ;  /* 0x0000021000027945 */ /* 0x000fe60003800200 */
[----:B------:R-:W-:-:S13]  /*07e0*/  ISETP.GT.AND P1, PT, R0, 0x800, PT ;  /* 0x000008000000780c */ /* 0x000fda0003f24270 */
[----:B------:R-:W-:Y:S05]  /*07f0*/  @!P1 BRA `(.L_x_330) ;  /* 0x0000000000789947 */ /* 0x000fea0003800000 */
        /* <DEDUP_REMOVED lines=8> */
[----:B------:R-:W4:Y:S04]  /*0880*/  LDG.E.64.CONSTANT R26, desc[UR6][R24.64] ;  /* 0x00000006181a7981 */ /* 0x000f28000c1e9b00 */
[----:B------:R-:W4:Y:S04]  /*0890*/  LDG.E.64.CONSTANT R10, desc[UR6][R24.64+0x1000] ;  /* 0x00100006180a7981 */ /* 0x000f28000c1e9b00 */
[----:B------:R-:W4:Y:S04]  /*08a0*/  LDG.E.64.CONSTANT R8, desc[UR6][R24.64+0x2000] ;  /* 0x0020000618087981 */ /* 0x000f28000c1e9b00 */
[----:B------:R-:W4:Y:S01]  /*08b0*/  LDG.E.64.CONSTANT R12, desc[UR6][R24.64+0x3000] ;  /* 0x00300006180c7981 */ /* 0x000f22000c1e9b00 */
[----:B------:R-:W-:-:S02]  /*08c0*/  PLOP3.LUT P0, PT, PT, PT, PT, 0x8, 0x80 ;  /* 0x000000000080781c */ /* 0x000fc40003f0e170 */
[----:B------:R-:W-:Y:S01]  /*08d0*/  IADD3 R7, PT, PT, R7, 0x1000, RZ ;  /* 0x0000100007077810 */ /* 0x000fe20007ffe0ff */
        /* <DEDUP_REMOVED lines=15> */
[----:B------:R-:W-:-:S07]  /*09d0*/  FADD R3, R3, R13 ;  /* 0x0000000d03037221 */ /* 0x000fce0000000000 */
.L_x_330:
[----:B------:R-:W-:Y:S05]  /*09e0*/  BSYNC.RECONVERGENT B2 ;  /* 0x0000000000027941 */ /* 0x000fea0003800200 */
.L_x_329:
[----:B------:R-:W-:-:S13]  /*09f0*/  ISETP.LT.OR P0, PT, R7, R4, P0 ;  /* 0x000000040700720c */ /* 0x000fda0000701670 */
[----:B------:R-:W-:Y:S05]  /*0a00*/  @!P0 BRA `(.L_x_322) ;  /* 0x0000000000388947 */ /* 0x000fea0003800000 */
[----:B------:R-:W0:Y:S02]  /*0a10*/  LDC.64 R8, c[0x0][0x380] ;  /* 0x0000e000ff087b82 */ /* 0x000e240000000a00 */
[----:B0-----:R-:W-:-:S05]  /*0a20*/  IMAD.WIDE R6, R7, 0x8, R8 ;  /* 0x0000000807067825 */ /* 0x001fca00078e0208 */
[----:B------:R-:W2:Y:S04]  /*0a30*/  LDG.E.64.CONSTANT R8, desc[UR6][R6.64] ;  /* 0x0000000606087981 */ /* 0x000ea8000c1e9b00 */
[----:B------:R-:W3:Y:S04]  /*0a40*/  LDG.E.64.CONSTANT R10, desc[UR6][R6.64+0x1000] ;  /* 0x00100006060a7981 */ /* 0x000ee8000c1e9b00 */
[----:B------:R-:W4:Y:S04]  /*0a50*/  LDG.E.64.CONSTANT R12, desc[UR6][R6.64+0x2000] ;  /* 0x00200006060c7981 */ /* 0x000f28000c1e9b00 */
[----:B------:R-:W4:Y:S01]  /*0a60*/  LDG.E.64.CONSTANT R14, desc[UR6][R6.64+0x3000] ;  /* 0x00300006060e7981 */ /* 0x000f22000c1e9b00 */
[----:B--2--5:R-:W-:Y:S01]  /*0a70*/  FADD R17, R2, R8 ;  /* 0x0000000802117221 */ /* 0x024fe20000000000 */
[----:B------:R-:W-:-:S03]  /*0a80*/  FADD R3, R3, R9 ;  /* 0x0000000903037221 */ /* 0x000fc60000000000 */
[----:B---3--:R-:W-:Y:S01]  /*0a90*/  FADD R17, R17, R10 ;  /* 0x0000000a11117221 */ /* 0x008fe20000000000 */
[----:B------:R-:W-:-:S03]  /*0aa0*/  FADD R3, R3, R11 ;  /* 0x0000000b03037221 */ /* 0x000fc60000000000 */
[----:B----4-:R-:W-:Y:S01]  /*0ab0*/  FADD R17, R17, R12 ;  /* 0x0000000c11117221 */ /* 0x010fe20000000000 */
[----:B------:R-:W-:-:S03]  /*0ac0*/  FADD R3, R3, R13 ;  /* 0x0000000d03037221 */ /* 0x000fc60000000000 */
[----:B------:R-:W-:Y:S01]  /*0ad0*/  FADD R2, R17, R14 ;  /* 0x0000000e11027221 */ /* 0x000fe20000000000 */
[----:B------:R-:W-:-:S07]  /*0ae0*/  FADD R3, R3, R15 ;  /* 0x0000000f03037221 */ /* 0x000fce0000000000 */
.L_x_322:
[----:B------:R-:W-:Y:S05]  /*0af0*/  BSYNC.RECONVERGENT B1 ;  /* 0x0000000000017941 */ /* 0x000fea0003800200 */
.L_x_321:
[----:B------:R-:W-:Y:S02]  /*0b00*/  ISETP.GE.AND P0, PT, R4, 0x200, PT ;  /* 0x000002000400780c */ /* 0x000fe40003f06270 */
[----:B-----5:R-:W-:Y:S02]  /*0b10*/  MOV R11, R3 ;  /* 0x00000003000b7202 */ /* 0x020fe40000000f00 */
[----:B------:R-:W-:-:S09]  /*0b20*/  MOV R9, R2 ;  /* 0x0000000200097202 */ /* 0x000fd20000000f00 */
[----:B------:R-:W-:Y:S05]  /*0b30*/  @!P0 BRA `(.L_x_331) ;  /* 0x00000004004c8947 */ /* 0x000fea0003800000 */
[----:B------:R-:W0:Y:S01]  /*0b40*/  S2R R8, SR_LANEID ;  /* 0x0000000000087919 */ /* 0x000e220000000000 */
[----:B------:R-:W1:Y:S04]  /*0b50*/  SHFL.DOWN PT, R0, R9, 0x1, 0x1f ;  /* 0x08201f0009007f89 */ /* 0x000e6800000e0000 */
[----:B------:R-:W2:Y:S01]  /*0b60*/  SHFL.DOWN PT, R2, R11, 0x1, 0x1f ;  /* 0x08201f000b027f89 */ /* 0x000ea200000e0000 */
[----:B-1----:R-:W-:Y:S01]  /*0b70*/  FADD R0, R0, R9 ;  /* 0x0000000900007221 */ /* 0x002fe20000000000 */
[----:B0-----:R-:W-:Y:S01]  /*0b80*/  ISETP.GT.AND P0, PT, R8, 0x1e, PT ;  /* 0x0000001e0800780c */ /* 0x001fe20003f04270 */
[----:B--2---:R-:W-:Y:S01]  /*0b90*/  FADD R2, R2, R11 ;  /* 0x0000000b02027221 */ /* 0x004fe20000000000 */
[----:B------:R-:W-:Y:S02]  /*0ba0*/  ISETP.NE.AND P1, PT, R8, RZ, PT ;  /* 0x000000ff0800720c */ /* 0x000fe40003f25270 */
[----:B------:R-:W-:-:S02]  /*0bb0*/  FSEL R3, R9, R0, P0 ;  /* 0x0000000009037208 */ /* 0x000fc40000000000 */
[----:B------:R-:W-:Y:S02]  /*0bc0*/  FSEL R0, R11, R2, P0 ;  /* 0x000000020b007208 */ /* 0x000fe40000000000 */
[----:B------:R-:W-:Y:S01]  /*0bd0*/  ISETP.GT.AND P0, PT, R8, 0x1d, PT ;  /* 0x0000001d0800780c */ /* 0x000fe20003f04270 */
[----:B------:R-:W0:Y:S04]  /*0be0*/  SHFL.DOWN PT, R2, R3, 0x2, 0x1f ;  /* 0x08401f0003027f89 */ /* 0x000e2800000e0000 */
[----:B------:R-:W1:Y:S02]  /*0bf0*/  SHFL.DOWN PT, R7, R0, 0x2, 0x1f ;  /* 0x08401f0000077f89 */ /* 0x000e6400000e0000 */
[----:B------:R-:W-:Y:S01]  /*0c00*/  @!P1 MOV R6, 0x400 ;  /* 0x0000040000069802 */ /* 0x000fe20000000f00 */
[----:B------:R-:W2:Y:S01]  /*0c10*/  @!P1 S2R R9, SR_CgaCtaId ;  /* 0x0000000000099919 */ /* 0x000ea20000008800 */
[----:B------:R-:W-:-:S04]  /*0c20*/  @!P1 SHF.R.U32.HI R4, RZ, 0x2, R5 ;  /* 0x00000002ff049819 */ /* 0x000fc80000011605 */
[----:B------:R-:W-:Y:S01]  /*0c30*/  @!P1 LOP3.LUT R4, R4, 0xf8, RZ, 0xc0, !PT ;  /* 0x000000f804049812 */ /* 0x000fe200078ec0ff */
[----:B0-----:R-:W-:Y:S01]  /*0c40*/  @!P0 FADD R3, R3, R2 ;  /* 0x0000000203038221 */ /* 0x001fe20000000000 */
[----:B-1----:R-:W-:-:S04]  /*0c50*/  @!P0 FADD R0, R0, R7 ;  /* 0x0000000700008221 */ /* 0x002fc80000000000 */
[----:B------:R-:W0:Y:S01]  /*0c60*/  SHFL.DOWN PT, R2, R3, 0x4, 0x1f ;  /* 0x08801f0003027f89 */ /* 0x000e2200000e0000 */
[----:B------:R-:W-:-:S03]  /*0c70*/  ISETP.GT.AND P0, PT, R8, 0x1b, PT ;  /* 0x0000001b0800780c */ /* 0x000fc60003f04270 */
[----:B------:R-:W1:Y:S01]  /*0c80*/  SHFL.DOWN PT, R7, R0, 0x4, 0x1f ;  /* 0x08801f0000077f89 */ /* 0x000e6200000e0000 */
[----:B--2---:R-:W-:-:S04]  /*0c90*/  @!P1 LEA R9, R9, R6, 0x18 ;  /* 0x0000000609099211 */ /* 0x004fc800078ec0ff */
[----:B------:R-:W-:-:S05]  /*0ca0*/  @!P1 IADD3 R4, PT, PT, R4, R9, RZ ;  /* 0x0000000904049210 */ /* 0x000fca0007ffe0ff */
[----:B0-----:R-:W-:Y:S01]  /*0cb0*/  @!P0 FADD R3, R3, R2 ;  /* 0x0000000203038221 */ /* 0x001fe20000000000 */
[----:B-1----:R-:W-:-:S04]  /*0cc0*/  @!P0 FADD R0, R0, R7 ;  /* 0x0000000700008221 */ /* 0x002fc80000000000 */
[----:B------:R-:W0:Y:S01]  /*0cd0*/  SHFL.DOWN PT, R2, R3, 0x8, 0x1f ;  /* 0x09001f0003027f89 */ /* 0x000e2200000e0000 */
[----:B------:R-:W-:-:S03]  /*0ce0*/  ISETP.GT.AND P0, PT, R8, 0x17, PT ;  /* 0x000000170800780c */ /* 0x000fc60003f04270 */
[----:B------:R-:W1:Y:S10]  /*0cf0*/  SHFL.DOWN PT, R7, R0, 0x8, 0x1f ;  /* 0x09001f0000077f89 */ /* 0x000e7400000e0000 */
[----:B0-----:R-:W-:Y:S01]  /*0d00*/  @!P0 FADD R3, R3, R2 ;  /* 0x0000000203038221 */ /* 0x001fe20000000000 */
[----:B-1----:R-:W-:-:S04]  /*0d10*/  @!P0 FADD R0, R0, R7 ;  /* 0x0000000700008221 */ /* 0x002fc80000000000 */
[----:B------:R-:W0:Y:S01]  /*0d20*/  SHFL.DOWN PT, R2, R3, 0x10, 0x1f ;  /* 0x0a001f0003027f89 */ /* 0x000e2200000e0000 */
[----:B------:R-:W-:-:S03]  /*0d30*/  ISETP.NE.AND P0, PT, R5, RZ, PT ;  /* 0x000000ff0500720c */ /* 0x000fc60003f05270 */
[----:B------:R-:W1:Y:S01]  /*0d40*/  SHFL.DOWN PT, R7, R0, 0x10, 0x1f ;  /* 0x0a001f0000077f89 */ /* 0x000e6200000e0000 */
[----:B0-----:R-:W-:Y:S01]  /*0d50*/  FADD R6, R3, R2 ;  /* 0x0000000203067221 */ /* 0x001fe20000000000 */
[----:B-1----:R-:W-:-:S05]  /*0d60*/  FADD R7, R0, R7 ;  /* 0x0000000700077221 */ /* 0x002fca0000000000 */
[----:B------:R2:W-:Y:S01]  /*0d70*/  @!P1 STS.64 [R4+0x10], R6 ;  /* 0x0000100604009388 */ /* 0x0005e20000000a00 */
[----:B------:R-:W-:Y:S01]  /*0d80*/  BAR.SYNC.DEFER_BLOCKING 0x0 ;  /* 0x0000000000007b1d */ /* 0x000fe20000010000 */
[----:B------:R-:W-:-:S04]  /*0d90*/  ISETP.GT.AND P1, PT, R8, 0xf, PT ;  /* 0x0000000f0800780c */ /* 0x000fc80003f24270 */
[----:B------:R-:W-:Y:S02]  /*0da0*/  FSEL R2, R3, R6, P1 ;  /* 0x0000000603027208 */ /* 0x000fe40000800000 */
[----:B------:R-:W-:Y:S01]  /*0db0*/  FSEL R3, R0, R7, P1 ;  /* 0x0000000700037208 */ /* 0x000fe20000800000 */
[----:B------:R-:W-:Y:S06]  /*0dc0*/  @P0 BRA `(.L_x_332) ;  /* 0x0000001c00040947 */ /* 0x000fec0003800000 */
[----:B------:R-:W0:Y:S01]  /*0dd0*/  S2UR UR5, SR_CgaCtaId ;  /* 0x00000000000579c3 */ /* 0x000e220000008800 */
[----:B------:R-:W-:Y:S02]  /*0de0*/  UMOV UR4, 0x400 ;  /* 0x0000040000047882 */ /* 0x000fe40000000000 */
[----:B0-----:R-:W-:-:S09]  /*0df0*/  ULEA UR4, UR5, UR4, 0x18 ;  /* 0x0000000405047291 */ /* 0x001fd2000f8ec0ff */
[----:B------:R-:W0:Y:S04]  /*0e00*/  LDS.64 R24, [UR4+0x18] ;  /* 0x00001804ff187984 */ /* 0x000e280008000a00 */
[----:B------:R-:W1:Y:S04]  /*0e10*/  LDS.128 R20, [UR4+0x20] ;  /* 0x00002004ff147984 */ /* 0x000e680008000c00 */
[----:B--2---:R-:W2:Y:S04]  /*0e20*/  LDS.128 R4, [UR4+0x30] ;  /* 0x00003004ff047984 */ /* 0x004ea80008000c00 */
[----:B------:R-:W3:Y:S04]  /*0e30*/  LDS.128 R16, [UR4+0x40] ;  /* 0x00004004ff107984 */ /* 0x000ee80008000c00 */
[----:B------:R-:W4:Y:S04]  /*0e40*/  LDS.128 R12, [UR4+0x50] ;  /* 0x00005004ff0c7984 */ /* 0x000f280008000c00 */
[----:B------:R-:W5:Y:S01]  /*0e50*/  LDS.128 R8, [UR4+0x60] ;  /* 0x00006004ff087984 */ /* 0x000f620008000c00 */
[----:B0-----:R-:W-:Y:S01]  /*0e60*/  FADD R27, R2, R24 ;  /* 0x00000018021b7221 */ /* 0x001fe20000000000 */
[----:B------:R-:W-:-:S03]  /*0e70*/  FADD R0, R3, R25 ;  /* 0x0000001903007221 */ /* 0x000fc60000000000 */
[----:B-1----:R-:W-:Y:S01]  /*0e80*/  FADD R3, R27, R20 ;  /* 0x000000141b037221 */ /* 0x002fe20000000000 */
[----:B------:R-:W-:Y:S01]  /*0e90*/  FADD R0, R0, R21 ;  /* 0x0000001500007221 */ /* 0x000fe20000000000 */
[----:B------:R-:W0:Y:S02]  /*0ea0*/  LDS.128 R24, [UR4+0x70] ;  /* 0x00007004ff187984 */ /* 0x000e240008000c00 */
[----:B------:R-:W-:Y:S01]  /*0eb0*/  FADD R3, R3, R22 ;  /* 0x0000001603037221 */ /* 0x000fe20000000000 */
[----:B------:R-:W-:Y:S02]  /*0ec0*/  FADD R0, R0, R23 ;  /* 0x0000001700007221 */ /* 0x000fe40000000000 */
[----:B------:R-:W1:Y:S01]  /*0ed0*/  LDS.128 R20, [UR4+0x80] ;  /* 0x00008004ff147984 */ /* 0x000e620008000c00 */
[----:B--2---:R-:W-:Y:S01]  /*0ee0*/  FADD R3, R3, R4 ;  /* 0x0000000403037221 */ /* 0x004fe20000000000 */
[----:B------:R-:W-:-:S03]  /*0ef0*/  FADD R0, R0, R5 ;  /* 0x0000000500007221 */ /* 0x000fc60000000000 */
[----:B------:R-:W-:Y:S01]  /*0f00*/  FADD R3, R3, R6 ;  /* 0x0000000603037221 */ /* 0x000fe20000000000 */
[----:B------:R-:W-:-:S03]  /*0f10*/  FADD R0, R0, R7 ;  /* 0x0000000700007221 */ /* 0x000fc60000000000 */
[----:B---3--:R-:W-:Y:S01]  /*0f20*/  FADD R3, R3, R16 ;  /* 0x0000001003037221 */ /* 0x008fe20000000000 */
[----:B------:R-:W-:-:S03]  /*0f30*/  FADD R0, R0, R17 ;  /* 0x0000001100007221 */ /* 0x000fc60000000000 */
[----:B------:R-:W-:Y:S01]  /*0f40*/  FADD R3, R3, R18 ;  /* 0x0000001203037221 */ /* 0x000fe20000000000 */
[----:B------:R-:W-:-:S03]  /*0f50*/  FADD R0, R0, R19 ;  /* 0x0000001300007221 */ /* 0x000fc60000000000 */
[----:B----4-:R-:W-:Y:S01]  /*0f60*/  FADD R3, R3, R12 ;  /* 0x0000000c03037221 */ /* 0x010fe20000000000 */
[----:B------:R-:W-:-:S03]  /*0f70*/  FADD R0, R0, R13 ;  /* 0x0000000d00007221 */ /* 0x000fc60000000000 */
[----:B------:R-:W-:Y:S01]  /*0f80*/  FADD R3, R3, R14 ;  /* 0x0000000e03037221 */ /* 0x000fe20000000000 */
[----:B------:R-:W-:-:S03]  /*0f90*/  FADD R0, R0, R15 ;  /* 0x0000000f00007221 */ /* 0x000fc60000000000 */
[----:B-----5:R-:W-:Y:S01]  /*0fa0*/  FADD R3, R3, R8 ;  /* 0x0000000803037221 */ /* 0x020fe20000000000 */
[----:B------:R-:W-:-:S03]  /*0fb0*/  FADD R0, R0, R9 ;  /* 0x0000000900007221 */ /* 0x000fc60000000000 */
[----:B------:R-:W-:Y:S01]  /*0fc0*/  FADD R3, R3, R10 ;  /* 0x0000000a03037221 */ /* 0x000fe20000000000 */
[----:B------:R-:W-:-:S03]  /*0fd0*/  FADD R0, R0, R11 ;  /* 0x0000000b00007221 */ /* 0x000fc60000000000 */
[----:B0-----:R-:W-:Y:S01]  /*0fe0*/  FADD R3, R3, R24 ;  /* 0x0000001803037221 */ /* 0x001fe20000000000 */
[----:B------:R-:W-:-:S03]  /*0ff0*/  FADD R0, R0, R25 ;  /* 0x0000001900007221 */ /* 0x000fc60000000000 */
[----:B------:R-:W-:Y:S01]  /*1000*/  FADD R3, R3, R26 ;  /* 0x0000001a03037221 */ /* 0x000fe20000000000 */
[----:B------:R-:W-:-:S03]  /*1010*/  FADD R0, R0, R27 ;  /* 0x0000001b00007221 */ /* 0x000fc60000000000 */
[----:B-1----:R-:W-:Y:S01]  /*1020*/  FADD R3, R3, R20 ;  /* 0x0000001403037221 */ /* 0x002fe20000000000 */
[----:B------:R-:W-:-:S03]  /*1030*/  FADD R0, R0, R21 ;  /* 0x0000001500007221 */ /* 0x000fc60000000000 */
[----:B------:R-:W-:Y:S01]  /*1040*/  FADD R2, R3, R22 ;  /* 0x0000001603027221 */ /* 0x000fe20000000000 */
[----:B------:R-:W-:Y:S01]  /*1050*/  FADD R3, R0, R23 ;  /* 0x0000001700037221 */ /* 0x000fe20000000000 */
[----:B------:R-:W-:Y:S06]  /*1060*/  BRA `(.L_x_332) ;  /* 0x00000018005c7947 */ /* 0x000fec0003800000 */
.L_x_331:
[----:B------:R-:W0:Y:S01]  /*1070*/  S2R R8, SR_LANEID ;  /* 0x0000000000087919 */ /* 0x000e220000000000 */
[----:B------:R-:W-:-:S04]  /*1080*/  LOP3.LUT R0, R5, 0x3e0, RZ, 0xc0, !PT ;  /* 0x000003e005007812 */ /* 0x000fc800078ec0ff */
[----:B------:R-:W-:Y:S02]  /*1090*/  IADD3 R3, PT, PT, R0, 0x20, RZ ;  /* 0x0000002000037810 */ /* 0x000fe40007ffe0ff */
[----:B------:R-:W-:Y:S02]  /*10a0*/  LOP3.LUT R7, RZ, R0, RZ, 0x33, !PT ;  /* 0x00000000ff077212 */ /* 0x000fe400078e33ff */
[-C--:B------:R-:W-:Y:S02]  /*10b0*/  ISETP.GT.AND P0, PT, R3, R4.reuse, PT ;  /* 0x000000040300720c */ /* 0x080fe40003f04270 */
[----:B------:R-:W-:-:S04]  /*10c0*/  IADD3 R7, PT, PT, R7, R4, RZ ;  /* 0x0000000407077210 */ /* 0x000fc80007ffe0ff */
[----:B------:R-:W-:-:S05]  /*10d0*/  SEL R7, R7, 0x1f, P0 ;  /* 0x0000001f07077807 */ /* 0x000fca0000000000 */
[----:B------:R-:W1:Y:S04]  /*10e0*/  SHFL.DOWN PT, R0, R9, 0x1, R7 ;  /* 0x0820000009007989 */ /* 0x000e6800000e0007 */
[----:B------:R-:W2:Y:S01]  /*10f0*/  SHFL.DOWN PT, R2, R11, 0x1, R7 ;  /* 0x082000000b027989 */ /* 0x000ea200000e0007 */
[C---:B0-----:R-:W-:Y:S02]  /*1100*/  ISETP.GE.AND P0, PT, R8.reuse, R7, PT ;  /* 0x000000070800720c */ /* 0x041fe40003f06270 */
[C---:B------:R-:W-:Y:S02]  /*1110*/  IADD3 R6, PT, PT, R8.reuse, 0x2, RZ ;  /* 0x0000000208067810 */ /* 0x040fe40007ffe0ff */
[----:B------:R-:W-:-:S09]  /*1120*/  ISETP.NE.AND P1, PT, R8, RZ, PT ;  /* 0x000000ff0800720c */ /* 0x000fd20003f25270 */
[----:B-1----:R-:W-:Y:S01]  /*1130*/  @!P0 FADD R9, R0, R9 ;  /* 0x0000000900098221 */ /* 0x002fe20000000000 */
[----:B--2---:R-:W-:Y:S01]  /*1140*/  @!P0 FADD R11, R2, R11 ;  /* 0x0000000b020b8221 */ /* 0x004fe20000000000 */
[----:B------:R-:W-:-:S03]  /*1150*/  ISETP.GT.AND P0, PT, R6, R7, PT ;  /* 0x000000070600720c */ /* 0x000fc60003f04270 */
[----:B------:R-:W0:Y:S01]  /*1160*/  SHFL.DOWN PT, R0, R9, 0x2, R7 ;  /* 0x0840000009007989 */ /* 0x000e2200000e0007 */
[----:B------:R-:W-:Y:S02]  /*1170*/  IADD3 R6, PT, PT, R8, 0x4, RZ ;  /* 0x0000000408067810 */ /* 0x000fe40007ffe0ff */
[----:B------:R-:W-:Y:S01]  /*1180*/  @!P1 SHF.R.U32.HI R3, RZ, 0x2, R5 ;  /* 0x00000002ff039819 */ /* 0x000fe20000011605 */
[----:B------:R-:W1:Y:S03]  /*1190*/  SHFL.DOWN PT, R2, R11, 0x2, R7 ;  /* 0x084000000b027989 */ /* 0x000e6600000e0007 */
[----:B------:R-:W-:Y:S01]  /*11a0*/  @!P1 LOP3.LUT R3, R3, 0xf8, RZ, 0xc0, !PT ;  /* 0x000000f803039812 */ /* 0x000fe200078ec0ff */
[----:B------:R-:W2:Y:S02]  /*11b0*/  @!P1 S2R R13, SR_CgaCtaId ;  /* 0x00000000000d9919 */ /* 0x000ea40000008800 */
[----:B0-----:R-:W-:Y:S01]  /*11c0*/  @!P0 FADD R9, R9, R0 ;  /* 0x0000000009098221 */ /* 0x001fe20000000000 */
[----:B-1----:R-:W-:-:S04]  /*11d0*/  @!P0 FADD R11, R11, R2 ;  /* 0x000000020b0b8221 */ /* 0x002fc80000000000 */
[----:B------:R-:W0:Y:S01]  /*11e0*/  SHFL.DOWN PT, R0, R9, 0x4, R7 ;  /* 0x0880000009007989 */ /* 0x000e2200000e0007 */
[----:B------:R-:W-:Y:S02]  /*11f0*/  ISETP.GT.AND P0, PT, R6, R7, PT ;  /* 0x000000070600720c */ /* 0x000fe40003f04270 */
[----:B------:R-:W-:Y:S01]  /*1200*/  IADD3 R6, PT, PT, R8, 0x8, RZ ;  /* 0x0000000808067810 */ /* 0x000fe20007ffe0ff */
[----:B------:R-:W1:Y:S10]  /*1210*/  SHFL.DOWN PT, R2, R11, 0x4, R7 ;  /* 0x088000000b027989 */ /* 0x000e7400000e0007 */
        /* <DEDUP_REMOVED lines=10> */
[----:B------:R-:W-:Y:S01]  /*12c0*/  @!P1 MOV R6, 0x400 ;  /* 0x0000040000069802 */ /* 0x000fe20000000f00 */
[----:B------:R-:W1:Y:S03]  /*12d0*/  SHFL.DOWN PT, R2, R11, 0x10, R7 ;  /* 0x0a0000000b027989 */ /* 0x000e6600000e0007 */
[----:B--2---:R-:W-:-:S04]  /*12e0*/  @!P1 LEA R6, R13, R6, 0x18 ;  /* 0x000000060d069211 */ /* 0x004fc800078ec0ff */
[----:B------:R-:W-:-:S03]  /*12f0*/  @!P1 IADD3 R6, PT, PT, R3, R6, RZ ;  /* 0x0000000603069210 */ /* 0x000fc60007ffe0ff */
[----:B0-----:R-:W-:Y:S01]  /*1300*/  @!P0 FADD R9, R9, R0 ;  /* 0x0000000009098221 */ /* 0x001fe20000000000 */
[----:B-1----:R-:W-:Y:S01]  /*1310*/  @!P0 FADD R11, R11, R2 ;  /* 0x000000020b0b8221 */ /* 0x002fe20000000000 */
[----:B------:R-:W-:-:S03]  /*1320*/  ISETP.NE.AND P0, PT, R5, RZ, PT ;  /* 0x000000ff0500720c */ /* 0x000fc60003f05270 */
[----:B------:R-:W-:Y:S02]  /*1330*/  MOV R2, R9 ;  /* 0x0000000900027202 */ /* 0x000fe40000000f00 */
[----:B------:R-:W-:-:S05]  /*1340*/  MOV R3, R11 ;  /* 0x0000000b00037202 */ /* 0x000fca0000000f00 */
[----:B------:R1:W-:Y:S01]  /*1350*/  @!P1 STS.64 [R6+0x10], R2 ;  /* 0x0000100206009388 */ /* 0x0003e20000000a00 */
[----:B------:R-:W-:Y:S06]  /*1360*/  BAR.SYNC.DEFER_BLOCKING 0x0 ;  /* 0x0000000000007b1d */ /* 0x000fec0000010000 */
        /* <DEDUP_REMOVED lines=8> */
[----:B-1----:R-:W0:Y:S04]  /*13f0*/  LDS.64 R6, [UR4+0x18] ;  /* 0x00001804ff067984 */ /* 0x002e280008000a00 */
[----:B------:R-:W1:Y:S04]  /*1400*/  LDS.128 R8, [UR4+0x20] ;  /* 0x00002004ff087984 */ /* 0x000e680008000c00 */
[----:B------:R-:W2:Y:S04]  /*1410*/  LDS.128 R12, [UR4+0x30] ;  /* 0x00003004ff0c7984 */ /* 0x000ea80008000c00 */
[----:B------:R-:W3:Y:S04]  /*1420*/  LDS.128 R16, [UR4+0x40] ;  /* 0x00004004ff107984 */ /* 0x000ee80008000c00 */
[----:B------:R-:W4:Y:S04]  /*1430*/  LDS.128 R20, [UR4+0x50] ;  /* 0x00005004ff147984 */ /* 0x000f280008000c00 */
[----:B------:R-:W5:Y:S04]  /*1440*/  LDS.128 R24, [UR4+0x60] ;  /* 0x00006004ff187984 */ /* 0x000f680008000c00 */
[----:B------:R-:W5:Y:S01]  /*1450*/  LDS.128 R28, [UR4+0x70] ;  /* 0x00007004ff1c7984 */ /* 0x000f620008000c00 */
[----:B0-----:R-:W-:Y:S01]  /*1460*/  @P1 FADD R2, R2, R6 ;  /* 0x0000000602021221 */ /* 0x001fe20000000000 */
[----:B------:R-:W-:Y:S01]  /*1470*/  @P1 FADD R3, R3, R7 ;  /* 0x0000000703031221 */ /* 0x000fe20000000000 */
[----:B------:R-:W-:-:S02]  /*1480*/  ISETP.GT.AND P1, PT, R4, 0xa0, PT ;  /* 0x000000a00400780c */ /* 0x000fc40003f24270 */
[----:B-1----:R-:W-:Y:S01]  /*1490*/  @P4 FADD R2, R2, R8 ;  /* 0x0000000802024221 */ /* 0x002fe20000000000 */
[----:B------:R-:W-:Y:S01]  /*14a0*/  @P4 FADD R3, R3, R9 ;  /* 0x0000000903034221 */ /* 0x000fe20000000000 */
[----:B------:R-:W-:Y:S02]  /*14b0*/  ISETP.GT.AND P4, PT, R4, 0xc0, PT ;  /* 0x000000c00400780c */ /* 0x000fe40003f84270 */
[----:B------:R-:W-:Y:S01]  /*14c0*/  @P3 FADD R2, R2, R10 ;  /* 0x0000000a02023221 */ /* 0x000fe20000000000 */
[----:B------:R-:W-:Y:S01]  /*14d0*/  @P3 FADD R3, R3, R11 ;  /* 0x0000000b03033221 */ /* 0x000fe20000000000 */
[----:B------:R-:W-:Y:S01]  /*14e0*/  ISETP.GT.AND P3, PT, R4, 0xe0, PT ;  /* 0x000000e00400780c */ /* 0x000fe20003f64270 */
[----:B------:R-:W0:Y:S01]  /*14f0*/  LDS.128 R8, [UR4+0x80] ;  /* 0x00008004ff087984 */ /* 0x000e220008000c00 */
[----:B--2---:R-:W-:Y:S01]  /*1500*/  @P2 FADD R2, R2, R12 ;  /* 0x0000000c02022221 */ /* 0x004fe20000000000 */
[----:B------:R-:W-:Y:S01]  /*1510*/  @P2 FADD R3, R3, R13 ;  /* 0x0000000d03032221 */ /* 0x000fe20000000000 */
[----:B------:R-:W-:-:S02]  /*1520*/  ISETP.GT.AND P2, PT, R4, 0x100, PT ;  /* 0x000001000400780c */ /* 0x000fc40003f44270 */
[----:B------:R-:W-:Y:S01]  /*1530*/  @P1 FADD R2, R2, R14 ;  /* 0x0000000e02021221 */ /* 0x000fe20000000000 */
[----:B------:R-:W-:Y:S01]  /*1540*/  @P1 FADD R3, R3, R15 ;  /* 0x0000000f03031221 */ /* 0x000fe20000000000 */
[----:B------:R-:W-:Y:S02]  /*1550*/  ISETP.GT.AND P1, PT, R4, 0x120, PT ;  /* 0x000001200400780c */ /* 0x000fe40003f24270 */
[----:B---3--:R-:W-:Y:S01]  /*1560*/  @P4 FADD R2, R2, R16 ;  /* 0x0000001002024221 */ /* 0x008fe20000000000 */
[----:B------:R-:W-:Y:S01]  /*1570*/  @P4 FADD R3, R3, R17 ;  /* 0x0000001103034221 */ /* 0x000fe20000000000 */
[----:B------:R-:W-:Y:S02]  /*1580*/  ISETP.GT.AND P4, PT, R4, 0x140, PT ;  /* 0x000001400400780c */ /* 0x000fe40003f84270 */
[----:B------:R-:W-:Y:S01]  /*1590*/  @P3 FADD R2, R2, R18 ;  /* 0x0000001202023221 */ /* 0x000fe20000000000 */
[----:B------:R-:W-:Y:S01]  /*15a0*/  @P3 FADD R3, R3, R19 ;  /* 0x0000001303033221 */ /* 0x000fe20000000000 */
[----:B------:R-:W-:-:S02]  /*15b0*/  ISETP.GT.AND P3, PT, R4, 0x160, PT ;  /* 0x000001600400780c */ /* 0x000fc40003f64270 */
[----:B----4-:R-:W-:Y:S01]  /*15c0*/  @P2 FADD R2, R2, R20 ;  /* 0x0000001402022221 */ /* 0x010fe20000000000 */
[----:B------:R-:W-:Y:S01]  /*15d0*/  @P2 FADD R3, R3, R21 ;  /* 0x0000001503032221 */ /* 0x000fe20000000000 */
[----:B------:R-:W-:Y:S02]  /*15e0*/  ISETP.GT.AND P2, PT, R4, 0x180, PT ;  /* 0x000001800400780c */ /* 0x000fe40003f44270 */
[----:B------:R-:W-:Y:S01]  /*15f0*/  @P1 FADD R2, R2, R22 ;  /* 0x0000001602021221 */ /* 0x000fe20000000000 */
[----:B------:R-:W-:Y:S01]  /*1600*/  @P1 FADD R3, R3, R23 ;  /* 0x0000001703031221 */ /* 0x000fe20000000000 */
[----:B------:R-:W-:Y:S02]  /*1610*/  ISETP.GT.AND P1, PT, R4, 0x1a0, PT ;  /* 0x000001a00400780c */ /* 0x000fe40003f24270 */
[----:B-----5:R-:W-:Y:S01]  /*1620*/  @P4 FADD R2, R2, R24 ;  /* 0x0000001802024221 */ /* 0x020fe20000000000 */
[----:B------:R-:W-:Y:S01]  /*1630*/  @P4 FADD R3, R3, R25 ;  /* 0x0000001903034221 */ /* 0x000fe20000000000 */
[----:B------:R-:W-:-:S02]  /*1640*/  ISETP.GT.AND P4, PT, R4, 0x1c0, PT ;  /* 0x000001c00400780c */ /* 0x000fc40003f84270 */
[----:B------:R-:W-:Y:S01]  /*1650*/  @P3 FADD R2, R2, R26 ;  /* 0x0000001a02023221 */ /* 0x000fe20000000000 */
[----:B------:R-:W-:Y:S01]  /*1660*/  @P3 FADD R3, R3, R27 ;  /* 0x0000001b03033221 */ /* 0x000fe20000000000 */
[----:B------:R-:W-:Y:S02]  /*1670*/  ISETP.GT.AND P3, PT, R4, 0x1e0, PT ;  /* 0x000001e00400780c */ /* 0x000fe40003f64270 */
[----:B------:R-:W-:Y:S01]  /*1680*/  @P2 FADD R2, R2, R28 ;  /* 0x0000001c02022221 */ /* 0x000fe20000000000 */
[----:B------:R-:W-:-:S03]  /*1690*/  @P2 FADD R3, R3, R29 ;  /* 0x0000001d03032221 */ /* 0x000fc60000000000 */
[----:B------:R-:W-:Y:S01]  /*16a0*/  @P1 FADD R2, R2, R30 ;  /* 0x0000001e02021221 */ /* 0x000fe20000000000 */
[----:B------:R-:W-:-:S03]  /*16b0*/  @P1 FADD R3, R3, R31 ;  /* 0x0000001f03031221 */ /* 0x000fc60000000000 */
[----:B0-----:R-:W-:Y:S01]  /*16c0*/  @P4 FADD R2, R2, R8 ;  /* 0x0000000802024221 */ /* 0x001fe20000000000 */
[----:B------:R-:W-:-:S03]  /*16d0*/  @P4 FADD R3, R3, R9 ;  /* 0x0000000903034221 */ /* 0x000fc60000000000 */
[----:B------:R-:W-:Y:S01]  /*16e0*/  @P3 FADD R2, R2, R10 ;  /* 0x0000000a02023221 */ /* 0x000fe20000000000 */
[----:B------:R-:W-:Y:S01]  /*16f0*/  @P3 FADD R3, R3, R11 ;  /* 0x0000000b03033221 */ /* 0x000fe20000000000 */
[----:B------:R-:W-:Y:S06]  /*1700*/  BRA `(.L_x_332) ;  /* 0x0000001000b47947 */ /* 0x000fec0003800000 */
.L_x_318:
[----:B------:R-:W0:Y:S01]  /*1710*/  S2R R43, SR_TID.X ;  /* 0x00000000002b7919 */ /* 0x000e220000002100 */
[----:B------:R-:W1:Y:S02]  /*1720*/  LDCU.64 UR4, c[0x0][0x380] ;  /* 0x00007000ff0477ac */ /* 0x000e640008000a00 */
[----:B-1----:R-:W-:Y:S02]  /*1730*/  MOV R2, UR4 ;  /* 0x0000000400027c02 */ /* 0x002fe40008000f00 */
[----:B------:R-:W-:-:S03]  /*1740*/  MOV R3, UR5 ;  /* 0x0000000500037c02 */ /* 0x000fc60008000f00 */
[----:B0-----:R-:W-:-:S05]  /*1750*/  IMAD.WIDE.U32 R18, R43, 0x8, R2 ;  /* 0x000000082b127825 */ /* 0x001fca00078e0002 */
[----:B------:R-:W2:Y:S04]  /*1760*/  LDG.E.64.CONSTANT R20, desc[UR6][R18.64] ;  /* 0x0000000612147981 */ /* 0x000ea8000c1e9b00 */
[----:B------:R-:W2:Y:S04]  /*1770*/  LDG.E.64.CONSTANT R6, desc[UR6][R18.64+0x1000] ;  /* 0x0010000612067981 */ /* 0x000ea8000c1e9b00 */
[----:B------:R-:W3:Y:S04]  /*1780*/  LDG.E.64.CONSTANT R8, desc[UR6][R18.64+0x2000] ;  /* 0x0020000612087981 */ /* 0x000ee8000c1e9b00 */
[----:B------:R-:W4:Y:S04]  /*1790*/  LDG.E.64.CONSTANT R10, desc[UR6][R18.64+0x3000] ;  /* 0x00300006120a7981 */ /* 0x000f28000c1e9b00 */
[----:B------:R-:W5:Y:S04]  /*17a0*/  LDG.E.64.CONSTANT R12, desc[UR6][R18.64+0x4000] ;  /* 0x00400006120c7981 */ /* 0x000f68000c1e9b00 */
[----:B------:R-:W5:Y:S04]  /*17b0*/  LDG.E.64.CONSTANT R14, desc[UR6][R18.64+0x5000] ;  /* 0x00500006120e7981 */ /* 0x000f68000c1e9b00 */
[----:B------:R-:W5:Y:S01]  /*17c0*/  LDG.E.64.CONSTANT R16, desc[UR6][R18.64+0x6000] ;  /* 0x0060000612107981 */ /* 0x000f62000c1e9b00 */
[----:B------:R-:W-:Y:S01]  /*17d0*/  ISETP.GE.U32.AND P0, PT, R4, 0x1c00, PT ;  /* 0x00001c000400780c */ /* 0x000fe20003f06070 */
[----:B------:R-:W-:Y:S01]  /*17e0*/  UMOV UR4, 0xe00 ;  /* 0x00000e0000047882 */ /* 0x000fe20000000000 */
[----:B--2---:R-:W-:Y:S01]  /*17f0*/  FADD R5, R20, R6 ;  /* 0x0000000614057221 */ /* 0x004fe20000000000 */
[----:B------:R-:W-:-:S03]  /*1800*/  FADD R7, R21, R7 ;  /* 0x0000000715077221 */ /* 0x000fc60000000000 */
[----:B---3--:R-:W-:Y:S01]  /*1810*/  FADD R5, R8, R5 ;  /* 0x0000000508057221 */ /* 0x008fe20000000000 */
[----:B------:R-:W-:-:S03]  /*1820*/  FADD R7, R9, R7 ;  /* 0x0000000709077221 */ /* 0x000fc60000000000 */
[----:B----4-:R-:W-:Y:S01]  /*1830*/  FADD R5, R10, R5 ;  /* 0x000000050a057221 */ /* 0x010fe20000000000 */
[----:B------:R-:W-:-:S03]  /*1840*/  FADD R7, R11, R7 ;  /* 0x000000070b077221 */ /* 0x000fc60000000000 */
[----:B-----5:R-:W-:Y:S01]  /*1850*/  FADD R5, R12, R5 ;  /* 0x000000050c057221 */ /* 0x020fe20000000000 */
[----:B------:R-:W-:-:S03]  /*1860*/  FADD R7, R13, R7 ;  /* 0x000000070d077221 */ /* 0x000fc60000000000 */
[----:B------:R-:W-:Y:S01]  /*1870*/  FADD R5, R14, R5 ;  /* 0x000000050e057221 */ /* 0x000fe20000000000 */
[----:B------:R-:W-:-:S03]  /*1880*/  FADD R7, R15, R7 ;  /* 0x000000070f077221 */ /* 0x000fc60000000000 */
[----:B------:R-:W-:Y:S01]  /*1890*/  FADD R41, R16, R5 ;  /* 0x0000000510297221 */ /* 0x000fe20000000000 */
[----:B------:R-:W-:Y:S01]  /*18a0*/  FADD R39, R17, R7 ;  /* 0x0000000711277221 */ /* 0x000fe20000000000 */
[----:B------:R-:W-:Y:S06]  /*18b0*/  @!P0 BRA `(.L_x_333) ;  /* 0x0000000000888947 */ /* 0x000fec0003800000 */
[----:B------:R-:W0:Y:S01]  /*18c0*/  LDC R20, c[0x0][0x390] ;  /* 0x0000e400ff147b82 */ /* 0x000e220000000800 */
[----:B------:R-:W-:Y:S01]  /*18d0*/  IADD3 R21, PT, PT, R4, -0xe00, RZ ;  /* 0xfffff20004157810 */ /* 0x000fe20007ffe0ff */
[----:B------:R-:W-:-:S06]  /*18e0*/  UMOV UR4, 0xe00 ;  /* 0x00000e0000047882 */ /* 0x000fcc0000000000 */
[----:B------:R-:W1:Y:S02]  /*18f0*/  LDC.64 R2, c[0x0][0x380] ;  /* 0x0000e000ff027b82 */ /* 0x000e640000000a00 */
.L_x_335:
        /* <DEDUP_REMOVED lines=8> */
[----:B------:R-:W5:Y:S01]  /*1980*/  LDG.E.64.CONSTANT R10, desc[UR6][R14.64+0x6000] ;  /* 0x006000060e0a7981 */ /* 0x000f62000c1e9b00 */
[----:B--2---:R-:W-:Y:S01]  /*1990*/  FADD R41, R4, R41 ;  /* 0x0000002904297221 */ /* 0x004fe20000000000 */
[----:B------:R-:W-:Y:S01]  /*19a0*/  FADD R5, R5, R39 ;  /* 0x0000002705057221 */ /* 0x000fe20000000000 */
[----:B0-----:R-:W-:-:S02]  /*19b0*/  MOV R4, R20 ;  /* 0x0000001400047202 */ /* 0x001fc40000000f00 */
[----:B---3--:R-:W-:Y:S01]  /*19c0*/  FADD R41, R16, R41 ;  /* 0x0000002910297221 */ /* 0x008fe20000000000 */
[----:B------:R-:W-:Y:S01]  /*19d0*/  FADD R5, R17, R5 ;  /* 0x0000000511057221 */ /* 0x000fe20000000000 */
[----:B------:R-:W-:Y:S02]  /*19e0*/  IADD3 R0, PT, PT, R4, -UR4, RZ ;  /* 0x8000000404007c10 */ /* 0x000fe4000fffe0ff */
[----:B----4-:R-:W-:Y:S01]  /*19f0*/  FADD R41, R18, R41 ;  /* 0x0000002912297221 */ /* 0x010fe20000000000 */
[----:B------:R-:W-:Y:S01]  /*1a00*/  FADD R5, R19, R5 ;  /* 0x0000000513057221 */ /* 0x000fe20000000000 */
[----:B------:R-:W-:Y:S02]  /*1a10*/  ISETP.GE.AND P0, PT, R0, 0xe00, PT ;  /* 0x00000e000000780c */ /* 0x000fe40003f06270 */
[----:B-----5:R-:W-:Y:S01]  /*1a20*/  FADD R41, R12, R41 ;  /* 0x000000290c297221 */ /* 0x020fe20000000000 */
        /* <DEDUP_REMOVED lines=8> */
[----:B------:R-:W-:-:S06]  /*1ab0*/  UIADD3 UR4, UPT, UPT, UR4, 0xe00, URZ ;  /* 0x00000e0004047890 */ /* 0x000fcc000fffe0ff */
[----:B------:R-:W-:-:S13]  /*1ac0*/  ISETP.LT.AND P0, PT, R21, UR4, PT ;  /* 0x0000000415007c0c */ /* 0x000fda000bf01270 */
[----:B------:R-:W-:Y:S05]  /*1ad0*/  @!P0 BRA `(.L_x_335) ;  /* 0xfffffffc00888947 */ /* 0x000fea000383ffff */
.L_x_333:
[----:B------:R-:W-:-:S13]  /*1ae0*/  ISETP.LE.AND P0, PT, R4, UR4, PT ;  /* 0x0000000404007c0c */ /* 0x000fda000bf03270 */
[----:B------:R-:W-:Y:S05]  /*1af0*/  @P0 BRA `(.L_x_334) ;  /* 0x0000000800780947 */ /* 0x000fea0003800000 */
[----:B------:R-:W-:Y:S01]  /*1b00*/  IADD3 R0, PT, PT, R4, -UR4, RZ ;  /* 0x8000000404007c10 */ /* 0x000fe2000fffe0ff */
[----:B------:R-:W-:Y:S03]  /*1b10*/  BSSY.RECONVERGENT B1, `(.L_x_334) ;  /* 0x000009c000017945 */ /* 0x000fe60003800200 */
[----:B------:R-:W-:-:S13]  /*1b20*/  ISETP.GE.AND P0, PT, R43, R0, PT ;  /* 0x000000002b00720c */ /* 0x000fda0003f06270 */
[----:B------:R-:W-:Y:S05]  /*1b30*/  @P0 BRA `(.L_x_336) ;  /* 0x0000000800640947 */ /* 0x000fea0003800000 */
[-C--:B------:R-:W-:Y:S01]  /*1b40*/  LOP3.LUT R5, RZ, R43.reuse, RZ, 0x33, !PT ;  /* 0x0000002bff057212 */ /* 0x080fe200078e33ff */
[----:B------:R-:W-:Y:S01]  /*1b50*/  BSSY.RECONVERGENT B2, `(.L_x_337) ;  /* 0x0000015000027945 */ /* 0x000fe20003800200 */
[----:B------:R-:W-:Y:S02]  /*1b60*/  MOV R45, R43 ;  /* 0x0000002b002d7202 */ /* 0x000fe40000000f00 */
[----:B------:R-:W-:-:S04]  /*1b70*/  IADD3 R4, PT, PT, R4, -UR4, R5 ;  /* 0x8000000404047c10 */ /* 0x000fc8000fffe005 */
[C---:B------:R-:W-:Y:S02]  /*1b80*/  LOP3.LUT R5, R4.reuse, 0x600, RZ, 0xc0, !PT ;  /* 0x0000060004057812 */ /* 0x040fe400078ec0ff */
[----:B------:R-:W-:Y:S02]  /*1b90*/  ISETP.GE.U32.AND P1, PT, R4, 0x600, PT ;  /* 0x000006000400780c */ /* 0x000fe40003f26070 */
[----:B------:R-:W-:-:S13]  /*1ba0*/  ISETP.NE.AND P0, PT, R5, 0x600, PT ;  /* 0x000006000500780c */ /* 0x000fda0003f05270 */
[----:B------:R-:W-:Y:S05]  /*1bb0*/  @!P0 BRA `(.L_x_338) ;  /* 0x0000000000388947 */ /* 0x000fea0003800000 */
[----:B------:R-:W-:Y:S02]  /*1bc0*/  LEA.HI R4, R4, 0x1, RZ, 0x17 ;  /* 0x0000000104047811 */ /* 0x000fe400078fb8ff */
[----:B------:R-:W-:Y:S02]  /*1bd0*/  IADD3 R7, PT, PT, R43, UR4, RZ ;  /* 0x000000042b077c10 */ /* 0x000fe4000fffe0ff */
[----:B------:R-:W-:Y:S02]  /*1be0*/  LOP3.LUT R4, R4, 0x3, RZ, 0xc0, !PT ;  /* 0x0000000304047812 */ /* 0x000fe400078ec0ff */
[----:B------:R-:W-:Y:S02]  /*1bf0*/  MOV R45, R43 ;  /* 0x0000002b002d7202 */ /* 0x000fe40000000f00 */
[----:B------:R-:W-:-:S07]  /*1c00*/  IADD3 R6, PT, PT, -R4, RZ, RZ ;  /* 0x000000ff04067210 */ /* 0x000fce0007ffe1ff */
.L_x_339:
[----:B------:R-:W-:-:S06]  /*1c10*/  IMAD.WIDE.U32 R4, R7, 0x8, R2 ;  /* 0x0000000807047825 */ /* 0x000fcc00078e0002 */
[----:B------:R-:W2:Y:S01]  /*1c20*/  LDG.E.64.CONSTANT R4, desc[UR6][R4.64] ;  /* 0x0000000604047981 */ /* 0x000ea2000c1e9b00 */
[----:B------:R-:W-:Y:S02]  /*1c30*/  IADD3 R6, PT, PT, R6, 0x1, RZ ;  /* 0x0000000106067810 */ /* 0x000fe40007ffe0ff */
[----:B------:R-:W-:Y:S02]  /*1c40*/  IADD3 R45, PT, PT, R45, 0x200, RZ ;  /* 0x000002002d2d7810 */ /* 0x000fe40007ffe0ff */
[----:B------:R-:W-:Y:S02]  /*1c50*/  ISETP.NE.AND P0, PT, R6, RZ, PT ;  /* 0x000000ff0600720c */ /* 0x000fe40003f05270 */
[----:B------:R-:W-:Y:S01]  /*1c60*/  IADD3 R7, PT, PT, R7, 0x200, RZ ;  /* 0x0000020007077810 */ /* 0x000fe20007ffe0ff */
[----:B--2---:R-:W-:Y:S01]  /*1c70*/  FADD R41, R4, R41 ;  /* 0x0000002904297221 */ /* 0x004fe20000000000 */
[----:B------:R-:W-:-:S09]  /*1c80*/  FADD R39, R5, R39 ;  /* 0x0000002705277221 */ /* 0x000fd20000000000 */
[----:B------:R-:W-:Y:S05]  /*1c90*/  @P0 BRA `(.L_x_339) ;  /* 0xfffffffc00dc0947 */ /* 0x000fea000383ffff */
.L_x_338:
[----:B------:R-:W-:Y:S05]  /*1ca0*/  BSYNC.RECONVERGENT B2 ;  /* 0x0000000000027941 */ /* 0x000fea0003800200 */
.L_x_337:
[----:B------:R-:W-:Y:S05]  /*1cb0*/  @!P1 BRA `(.L_x_336) ;  /* 0x0000000800049947 */ /* 0x000fea0003800000 */
[----:B------:R-:W0:Y:S01]  /*1cc0*/  LDCU.64 UR8, c[0x0][0x380] ;  /* 0x00007000ff0877ac */ /* 0x000e220008000a00 */
[----:B------:R-:W-:Y:S01]  /*1cd0*/  IADD3 R7, PT, PT, R0, -R45, RZ ;  /* 0x8000002d00077210 */ /* 0x000fe20007ffe0ff */
[----:B------:R-:W-:Y:S01]  /*1ce0*/  BSSY.RECONVERGENT B2, `(.L_x_340) ;  /* 0x000004a000027945 */ /* 0x000fe20003800200 */
[----:B------:R-:W-:Y:S02]  /*1cf0*/  IADD3 R5, P0, PT, R45, UR4, RZ ;  /* 0x000000042d057c10 */ /* 0x000fe4000ff1e0ff */
[----:B------:R-:W-:Y:S02]  /*1d00*/  ISETP.GT.AND P1, PT, R7, 0x1800, PT ;  /* 0x000018000700780c */ /* 0x000fe40003f24270 */
[----:B------:R-:W-:Y:S02]  /*1d10*/  IADD3.X R6, PT, PT, RZ, RZ, RZ, P0, !PT ;  /* 0x000000ffff067210 */ /* 0x000fe400007fe4ff */
[----:B------:R-:W-:Y:S02]  /*1d20*/  IADD3 R38, PT, PT, R45, UR4, RZ ;  /* 0x000000042d267c10 */ /* 0x000fe4000fffe0ff */
        /* <DEDUP_REMOVED lines=8> */
.L_x_342:
[C---:B------:R-:W-:Y:S01]  /*1db0*/  IMAD.WIDE.U32 R6, R38.reuse, 0x8, R2 ;  /* 0x0000000826067825 */ /* 0x040fe200078e0002 */
[----:B------:R-:W2:Y:S01]  /*1dc0*/  LDG.E.64.CONSTANT R8, desc[UR6][R4.64+-0x1000] ;  /* 0xfff0000604087981 */ /* 0x000ea2000c1e9b00 */
[----:B------:R-:W-:-:S03]  /*1dd0*/  IADD3 R15, PT, PT, R38, 0x800, RZ ;  /* 0x00000800260f7810 */ /* 0x000fc60007ffe0ff */
[----:B------:R-:W3:Y:S04]  /*1de0*/  LDG.E.64.CONSTANT R10, desc[UR6][R4.64] ;  /* 0x00000006040a7981 */ /* 0x000ee8000c1e9b00 */
[----:B------:R-:W4:Y:S01]  /*1df0*/  LDG.E.64.CONSTANT R6, desc[UR6][R6.64] ;  /* 0x0000000606067981 */ /* 0x000f22000c1e9b00 */
[----:B------:R-:W-:-:S03]  /*1e00*/  IMAD.WIDE.U32 R14, R15, 0x8, R2 ;  /* 0x000000080f0e7825 */ /* 0x000fc600078e0002 */
[----:B------:R-:W5:Y:S04]  /*1e10*/  LDG.E.64.CONSTANT R12, desc[UR6][R4.64+0x1000] ;  /* 0x00100006040c7981 */ /* 0x000f68000c1e9b00 */
[----:B------:R-:W5:Y:S01]  /*1e20*/  LDG.E.64.CONSTANT R14, desc[UR6][R14.64] ;  /* 0x000000060e0e7981 */ /* 0x000f62000c1e9b00 */
[----:B------:R-:W-:-:S03]  /*1e30*/  IADD3 R23, PT, PT, R38, 0x1000, RZ ;  /* 0x0000100026177810 */ /* 0x000fc60007ffe0ff */
[----:B------:R-:W5:Y:S02]  /*1e40*/  LDG.E.64.CONSTANT R16, desc[UR6][R4.64+0x3000] ;  /* 0x0030000604107981 */ /* 0x000f64000c1e9b00 */
[----:B------:R-:W-:Y:S02]  /*1e50*/  IMAD.WIDE.U32 R22, R23, 0x8, R2 ;  /* 0x0000000817167825 */ /* 0x000fe400078e0002 */
[----:B------:R-:W5:Y:S04]  /*1e60*/  LDG.E.64.CONSTANT R18, desc[UR6][R4.64+0x4000] ;  /* 0x0040000604127981 */ /* 0x000f68000c1e9b00 */
[----:B------:R-:W5:Y:S04]  /*1e70*/  LDG.E.64.CONSTANT R20, desc[UR6][R4.64+0x5000] ;  /* 0x0050000604147981 */ /* 0x000f68000c1e9b00 */
[----:B------:R-:W5:Y:S01]  /*1e80*/  LDG.E.64.CONSTANT R22, desc[UR6][R22.64] ;  /* 0x0000000616167981 */ /* 0x000f62000c1e9b00 */
[----:B------:R-:W-:-:S03]  /*1e90*/  IADD3 R31, PT, PT, R38, 0x1800, RZ ;  /* 0x00001800261f7810 */ /* 0x000fc60007ffe0ff */
[----:B------:R-:W5:Y:S02]  /*1ea0*/  LDG.E.64.CONSTANT R24, desc[UR6][R4.64+0x7000] ;  /* 0x0070000604187981 */ /* 0x000f64000c1e9b00 */
[----:B------:R-:W-:Y:S02]  /*1eb0*/  IMAD.WIDE.U32 R30, R31, 0x8, R2 ;  /* 0x000000081f1e7825 */ /* 0x000fe400078e0002 */
[----:B------:R-:W5:Y:S04]  /*1ec0*/  LDG.E.64.CONSTANT R26, desc[UR6][R4.64+0x8000] ;  /* 0x00800006041a7981 */ /* 0x000f68000c1e9b00 */
[----:B------:R-:W5:Y:S04]  /*1ed0*/  LDG.E.64.CONSTANT R28, desc[UR6][R4.64+0x9000] ;  /* 0x00900006041c7981 */ /* 0x000f68000c1e9b00 */
[----:B------:R-:W5:Y:S04]  /*1ee0*/  LDG.E.64.CONSTANT R30, desc[UR6][R30.64] ;  /* 0x000000061e1e7981 */ /* 0x000f68000c1e9b00 */
[----:B------:R-:W5:Y:S04]  /*1ef0*/  LDG.E.64.CONSTANT R32, desc[UR6][R4.64+0xb000] ;  /* 0x00b0000604207981 */ /* 0x000f68000c1e9b00 */
[----:B------:R-:W5:Y:S04]  /*1f00*/  LDG.E.64.CONSTANT R34, desc[UR6][R4.64+0xc000] ;  /* 0x00c0000604227981 */ /* 0x000f68000c1e9b00 */
[----:B------:R0:W5:Y:S01]  /*1f10*/  LDG.E.64.CONSTANT R36, desc[UR6][R4.64+0xd000] ;  /* 0x00d0000604247981 */ /* 0x000162000c1e9b00 */
[----:B------:R-:W-:-:S04]  /*1f20*/  IADD3 R45, PT, PT, R45, 0x2000, RZ ;  /* 0x000020002d2d7810 */ /* 0x000fc80007ffe0ff */
[----:B------:R-:W-:Y:S02]  /*1f30*/  ISETP.GE.AND P1, PT, R45, R40, PT ;  /* 0x000000282d00720c */ /* 0x000fe40003f26270 */
[----:B0-----:R-:W-:Y:S02]  /*1f40*/  IADD3 R4, P2, PT, R4, 0x10000, RZ ;  /* 0x0001000004047810 */ /* 0x001fe40007f5e0ff */
[----:B------:R-:W-:Y:S02]  /*1f50*/  IADD3 R38, PT, PT, R38, 0x2000, RZ ;  /* 0x0000200026267810 */ /* 0x000fe40007ffe0ff */
[----:B------:R-:W-:Y:S01]  /*1f60*/  IADD3.X R5, PT, PT, RZ, R5, RZ, P2, !PT ;  /* 0x00000005ff057210 */ /* 0x000fe200017fe4ff */
[----:B----4-:R-:W-:Y:S01]  /*1f70*/  FADD R41, R6, R41 ;  /* 0x0000002906297221 */ /* 0x010fe20000000000 */
[----:B------:R-:W-:-:S03]  /*1f80*/  FADD R7, R7, R39 ;  /* 0x0000002707077221 */ /* 0x000fc60000000000 */
[----:B--2---:R-:W-:Y:S01]  /*1f90*/  FADD R41, R41, R8 ;  /* 0x0000000829297221 */ /* 0x004fe20000000000 */
[----:B------:R-:W-:-:S03]  /*1fa0*/  FADD R7, R7, R9 ;  /* 0x0000000907077221 */ /* 0x000fc60000000000 */
[----:B---3--:R-:W-:Y:S01]  /*1fb0*/  FADD R41, R41, R10 ;  /* 0x0000000a29297221 */ /* 0x008fe20000000000 */
[----:B------:R-:W-:-:S03]  /*1fc0*/  FADD R7, R7, R11 ;  /* 0x0000000b07077221 */ /* 0x000fc60000000000 */
[----:B-----5:R-:W-:Y:S01]  /*1fd0*/  FADD R41, R41, R12 ;  /* 0x0000000c29297221 */ /* 0x020fe20000000000 */
        /* <DEDUP_REMOVED lines=26> */
.L_x_341:
[----:B------:R-:W-:Y:S05]  /*2180*/  BSYNC.RECONVERGENT B2 ;  /* 0x0000000000027941 */ /* 0x000fea0003800200 */
.L_x_340:
[----:B------:R-:W-:Y:S01]  /*2190*/  IADD3 R6, PT, PT, R0, -R45, RZ ;  /* 0x8000002d00067210 */ /* 0x000fe20007ffe0ff */
[----:B------:R-:W-:Y:S03]  /*21a0*/  BSSY.RECONVERGENT B2, `(.L_x_343) ;  /* 0x0000023000027945 */ /* 0x000fe60003800200 */
[----:B------:R-:W-:-:S13]  /*21b0*/  ISETP.GT.AND P1, PT, R6, 0x800, PT ;  /* 0x000008000600780c */ /* 0x000fda0003f24270 */
[----:B------:R-:W-:Y:S05]  /*21c0*/  @!P1 BRA `(.L_x_344) ;  /* 0x0000000000809947 */ /* 0x000fea0003800000 */
[C---:B------:R-:W-:Y:S01]  /*21d0*/  IMAD.WIDE.U32 R18, R38.reuse, 0x8, R2 ;  /* 0x0000000826127825 */ /* 0x040fe200078e0002 */
[----:B------:R-:W2:Y:S01]  /*21e0*/  LDG.E.64.CONSTANT R20, desc[UR6][R4.64+-0x1000] ;  /* 0xfff0000604147981 */ /* 0x000ea2000c1e9b00 */
[----:B------:R-:W-:-:S03]  /*21f0*/  IADD3 R15, PT, PT, R38, 0x800, RZ ;  /* 0x00000800260f7810 */ /* 0x000fc60007ffe0ff */
[----:B------:R-:W3:Y:S04]  /*2200*/  LDG.E.64.CONSTANT R16, desc[UR6][R4.64] ;  /* 0x0000000604107981 */ /* 0x000ee8000c1e9b00 */
[----:B------:R-:W4:Y:S01]  /*2210*/  LDG.E.64.CONSTANT R18, desc[UR6][R18.64] ;  /* 0x0000000612127981 */ /* 0x000f22000c1e9b00 */
[----:B------:R-:W-:-:S03]  /*2220*/  IMAD.WIDE.U32 R14, R15, 0x8, R2 ;  /* 0x000000080f0e7825 */ /* 0x000fc600078e0002 */
[----:B------:R-:W5:Y:S04]  /*2230*/  LDG.E.64.CONSTANT R6, desc[UR6][R4.64+0x1000] ;  /* 0x0010000604067981 */ /* 0x000f68000c1e9b00 */
[----:B------:R-:W5:Y:S04]  /*2240*/  LDG.E.64.CONSTANT R14, desc[UR6][R14.64] ;  /* 0x000000060e0e7981 */ /* 0x000f68000c1e9b00 */
[----:B------:R-:W5:Y:S04]  /*2250*/  LDG.E.64.CONSTANT R12, desc[UR6][R4.64+0x3000] ;  /* 0x00300006040c7981 */ /* 0x000f68000c1e9b00 */
[----:B------:R-:W5:Y:S04]  /*2260*/  LDG.E.64.CONSTANT R10, desc[UR6][R4.64+0x4000] ;  /* 0x00400006040a7981 */ /* 0x000f68000c1e9b00 */
[----:B------:R0:W5:Y:S01]  /*2270*/  LDG.E.64.CONSTANT R8, desc[UR6][R4.64+0x5000] ;  /* 0x0050000604087981 */ /* 0x000162000c1e9b00 */
[----:B------:R-:W-:-:S02]  /*2280*/  PLOP3.LUT P0, PT, PT, PT, PT, 0x8, 0x80 ;  /* 0x000000000080781c */ /* 0x000fc40003f0e170 */
[----:B------:R-:W-:Y:S02]  /*2290*/  IADD3 R45, PT, PT, R45, 0x1000, RZ ;  /* 0x000010002d2d7810 */ /* 0x000fe40007ffe0ff */
[----:B------:R-:W-:Y:S02]  /*22a0*/  IADD3 R38, PT, PT, R38, 0x1000, RZ ;  /* 0x0000100026267810 */ /* 0x000fe40007ffe0ff */
[----:B0-----:R-:W-:-:S04]  /*22b0*/  IADD3 R4, P1, PT, R4, 0x8000, RZ ;  /* 0x0000800004047810 */ /* 0x001fc80007f3e0ff */
        /* <DEDUP_REMOVED lines=17> */
.L_x_344:
[----:B------:R-:W-:Y:S05]  /*23d0*/  BSYNC.RECONVERGENT B2 ;  /* 0x0000000000027941 */ /* 0x000fea0003800200 */
.L_x_343:
[----:B------:R-:W-:-:S13]  /*23e0*/  ISETP.LT.OR P0, PT, R45, R0, P0 ;  /* 0x000000002d00720c */ /* 0x000fda0000701670 */
[----:B------:R-:W-:Y:S05]  /*23f0*/  @!P0 BRA `(.L_x_336) ;  /* 0x0000000000348947 */ /* 0x000fea0003800000 */
[----:B------:R-:W-:Y:S01]  /*2400*/  IMAD.WIDE.U32 R2, R38, 0x8, R2 ;  /* 0x0000000826027825 */ /* 0x000fe200078e0002 */
[----:B------:R-:W2:Y:S04]  /*2410*/  LDG.E.64.CONSTANT R6, desc[UR6][R4.64+-0x1000] ;  /* 0xfff0000604067981 */ /* 0x000ea8000c1e9b00 */
[----:B------:R-:W3:Y:S04]  /*2420*/  LDG.E.64.CONSTANT R8, desc[UR6][R4.64] ;  /* 0x0000000604087981 */ /* 0x000ee8000c1e9b00 */
[----:B------:R-:W4:Y:S04]  /*2430*/  LDG.E.64.CONSTANT R2, desc[UR6][R2.64] ;  /* 0x0000000602027981 */ /* 0x000f28000c1e9b00 */
[----:B------:R-:W5:Y:S01]  /*2440*/  LDG.E.64.CONSTANT R10, desc[UR6][R4.64+0x1000] ;  /* 0x00100006040a7981 */ /* 0x000f62000c1e9b00 */
[----:B----4-:R-:W-:Y:S01]  /*2450*/  FADD R41, R41, R2 ;  /* 0x0000000229297221 */ /* 0x010fe20000000000 */
[----:B------:R-:W-:-:S03]  /*2460*/  FADD R39, R39, R3 ;  /* 0x0000000327277221 */ /* 0x000fc60000000000 */
[----:B--2---:R-:W-:Y:S01]  /*2470*/  FADD R41, R41, R6 ;  /* 0x0000000629297221 */ /* 0x004fe20000000000 */
[----:B------:R-:W-:-:S03]  /*2480*/  FADD R39, R39, R7 ;  /* 0x0000000727277221 */ /* 0x000fc60000000000 */
[----:B---3--:R-:W-:Y:S01]  /*2490*/  FADD R41, R41, R8 ;  /* 0x0000000829297221 */ /* 0x008fe20000000000 */
[----:B------:R-:W-:-:S03]  /*24a0*/  FADD R39, R39, R9 ;  /* 0x0000000927277221 */ /* 0x000fc60000000000 */
[----:B-----5:R-:W-:Y:S01]  /*24b0*/  FADD R41, R41, R10 ;  /* 0x0000000a29297221 */ /* 0x020fe20000000000 */
[----:B------:R-:W-:-:S07]  /*24c0*/  FADD R39, R39, R11 ;  /* 0x0000000b27277221 */ /* 0x000fce0000000000 */
.L_x_336:
[----:B------:R-:W-:Y:S05]  /*24d0*/  BSYNC.RECONVERGENT B1 ;  /* 0x0000000000017941 */ /* 0x000fea0003800200 */
.L_x_334:
[----:B------:R-:W0:Y:S01]  /*24e0*/  S2R R7, SR_LANEID ;  /* 0x0000000000077919 */ /* 0x000e220000000000 */
[----:B------:R-:W1:Y:S04]  /*24f0*/  SHFL.DOWN PT, R0, R41, 0x1, 0x1f ;  /* 0x08201f0029007f89 */ /* 0x000e6800000e0000 */
[----:B------:R-:W2:Y:S01]  /*2500*/  SHFL.DOWN PT, R2, R39, 0x1, 0x1f ;  /* 0x08201f0027027f89 */ /* 0x000ea200000e0000 */
[C---:B0-----:R-:W-:Y:S02]  /*2510*/  ISETP.GT.AND P0, PT, R7.reuse, 0x1e, PT ;  /* 0x0000001e0700780c */ /* 0x041fe40003f04270 */
[----:B------:R-:W-:-:S11]  /*2520*/  ISETP.NE.AND P1, PT, R7, RZ, PT ;  /* 0x000000ff0700720c */ /* 0x000fd60003f25270 */
[----:B-1----:R-:W-:Y:S01]  /*2530*/  @!P0 FADD R41, R0, R41 ;  /* 0x0000002900298221 */ /* 0x002fe20000000000 */
[----:B--2---:R-:W-:Y:S01]  /*2540*/  @!P0 FADD R39, R2, R39 ;  /* 0x0000002702278221 */ /* 0x004fe20000000000 */
[----:B------:R-:W-:Y:S01]  /*2550*/  ISETP.GT.AND P0, PT, R7, 0x1d, PT ;  /* 0x0000001d0700780c */ /* 0x000fe20003f04270 */
[----:B------:R-:W0:Y:S01]  /*2560*/  @!P1 S2R R5, SR_CgaCtaId ;  /* 0x0000000000059919 */ /* 0x000e220000008800 */
[----:B------:R-:W-:Y:S02]  /*2570*/  @!P1 MOV R4, 0x400 ;  /* 0x0000040000049802 */ /* 0x000fe40000000f00 */
[----:B------:R-:W-:Y:S01]  /*2580*/  @!P1 SHF.R.U32.HI R3, RZ, 0x2, R43 ;  /* 0x00000002ff039819 */ /* 0x000fe2000001162b */
[----:B------:R-:W1:Y:S03]  /*2590*/  SHFL.DOWN PT, R0, R41, 0x2, 0x1f ;  /* 0x08401f0029007f89 */ /* 0x000e6600000e0000 */
[----:B------:R-:W-:Y:S01]  /*25a0*/  @!P1 LOP3.LUT R3, R3, 0xf8, RZ, 0xc0, !PT ;  /* 0x000000f803039812 */ /* 0x000fe200078ec0ff */
[----:B------:R-:W2:Y:S04]  /*25b0*/  SHFL.DOWN PT, R2, R39, 0x2, 0x1f ;  /* 0x08401f0027027f89 */ /* 0x000ea800000e0000 */
[----:B-1----:R-:W-:Y:S01]  /*25c0*/  @!P0 FADD R41, R41, R0 ;  /* 0x0000000029298221 */ /* 0x002fe20000000000 */
[----:B--2---:R-:W-:-:S04]  /*25d0*/  @!P0 FADD R39, R39, R2 ;  /* 0x0000000227278221 */ /* 0x004fc80000000000 */
[----:B------:R-:W1:Y:S01]  /*25e0*/  SHFL.DOWN PT, R0, R41, 0x4, 0x1f ;  /* 0x08801f0029007f89 */ /* 0x000e6200000e0000 */
[----:B------:R-:W-:Y:S02]  /*25f0*/  ISETP.GT.AND P0, PT, R7, 0x1b, PT ;  /* 0x0000001b0700780c */ /* 0x000fe40003f04270 */
[----:B0-----:R-:W-:Y:S01]  /*2600*/  @!P1 LEA R4, R5, R4, 0x18 ;  /* 0x0000000405049211 */ /* 0x001fe200078ec0ff */
[----:B------:R-:W0:Y:S03]  /*2610*/  SHFL.DOWN PT, R2, R39, 0x4, 0x1f ;  /* 0x08801f0027027f89 */ /* 0x000e2600000e0000 */
[----:B------:R-:W-:-:S07]  /*2620*/  @!P1 IADD3 R6, PT, PT, R3, R4, RZ ;  /* 0x0000000403069210 */ /* 0x000fce0007ffe0ff */
[----:B-1----:R-:W-:Y:S01]  /*2630*/  @!P0 FADD R41, R41, R0 ;  /* 0x0000000029298221 */ /* 0x002fe20000000000 */
[----:B0-----:R-:W-:-:S04]  /*2640*/  @!P0 FADD R39, R39, R2 ;  /* 0x0000000227278221 */ /* 0x001fc80000000000 */
        /* <DEDUP_REMOVED lines=16> */
[----:B------:R-:W1:Y:S01]  /*2750*/  S2UR UR5, SR_CgaCtaId ;  /* 0x00000000000579c3 */ /* 0x000e620000008800 */
[----:B------:R-:W-:Y:S02]  /*2760*/  UMOV UR4, 0x400 ;  /* 0x0000040000047882 */ /* 0x000fe40000000000 */
[----:B-1----:R-:W-:-:S09]  /*2770*/  ULEA UR4, UR5, UR4, 0x18 ;  /* 0x0000000405047291 */ /* 0x002fd2000f8ec0ff */
[----:B------:R-:W1:Y:S04]  /*2780*/  LDS.64 R24, [UR4+0x18] ;  /* 0x00001804ff187984 */ /* 0x000e680008000a00 */
[----:B------:R-:W2:Y:S04]  /*2790*/  LDS.128 R20, [UR4+0x20] ;  /* 0x00002004ff147984 */ /* 0x000ea80008000c00 */
[----:B0-----:R-:W0:Y:S04]  /*27a0*/  LDS.128 R4, [UR4+0x30] ;  /* 0x00003004ff047984 */ /* 0x001e280008000c00 */
[----:B------:R-:W3:Y:S04]  /*27b0*/  LDS.128 R16, [UR4+0x40] ;  /* 0x00004004ff107984 */ /* 0x000ee80008000c00 */
[----:B------:R-:W4:Y:S04]  /*27c0*/  LDS.128 R12, [UR4+0x50] ;  /* 0x00005004ff0c7984 */ /* 0x000f280008000c00 */
[----:B------:R-:W5:Y:S01]  /*27d0*/  LDS.128 R8, [UR4+0x60] ;  /* 0x00006004ff087984 */ /* 0x000f620008000c00 */
[----:B-1----:R-:W-:Y:S01]  /*27e0*/  FADD R27, R2, R24 ;  /* 0x00000018021b7221 */ /* 0x002fe20000000000 */
[----:B------:R-:W-:-:S03]  /*27f0*/  FADD R0, R3, R25 ;  /* 0x0000001903007221 */ /* 0x000fc60000000000 */
[----:B--2---:R-:W-:Y:S01]  /*2800*/  FADD R3, R27, R20 ;  /* 0x000000141b037221 */ /* 0x004fe20000000000 */
[----:B------:R-:W-:Y:S01]  /*2810*/  FADD R0, R0, R21 ;  /* 0x0000001500007221 */ /* 0x000fe20000000000 */
[----:B------:R-:W1:Y:S02]  /*2820*/  LDS.128 R24, [UR4+0x70] ;  /* 0x00007004ff187984 */ /* 0x000e640008000c00 */
[----:B------:R-:W-:Y:S01]  /*2830*/  FADD R3, R3, R22 ;  /* 0x0000001603037221 */ /* 0x000fe20000000000 */
[----:B------:R-:W-:Y:S02]  /*2840*/  FADD R0, R0, R23 ;  /* 0x0000001700007221 */ /* 0x000fe40000000000 */
[----:B------:R-:W2:Y:S01]  /*2850*/  LDS.128 R20, [UR4+0x80] ;  /* 0x00008004ff147984 */ /* 0x000ea20008000c00 */
[----:B0-----:R-:W-:Y:S01]  /*2860*/  FADD R3, R3, R4 ;  /* 0x0000000403037221 */ /* 0x001fe20000000000 */
        /* <DEDUP_REMOVED lines=15> */
[----:B-1----:R-:W-:Y:S01]  /*2960*/  FADD R3, R3, R24 ;  /* 0x0000001803037221 */ /* 0x002fe20000000000 */
[----:B------:R-:W-:-:S03]  /*2970*/  FADD R0, R0, R25 ;  /* 0x0000001900007221 */ /* 0x000fc60000000000 */
[----:B------:R-:W-:Y:S01]  /*2980*/  FADD R3, R3, R26 ;  /* 0x0000001a03037221 */ /* 0x000fe20000000000 */
[----:B------:R-:W-:-:S03]  /*2990*/  FADD R0, R0, R27 ;  /* 0x0000001b00007221 */ /* 0x000fc60000000000 */
[----:B--2---:R-:W-:Y:S01]  /*29a0*/  FADD R3, R3, R20 ;  /* 0x0000001403037221 */ /* 0x004fe20000000000 */
[----:B------:R-:W-:-:S03]  /*29b0*/  FADD R0, R0, R21 ;  /* 0x0000001500007221 */ /* 0x000fc60000000000 */
[----:B------:R-:W-:Y:S01]  /*29c0*/  FADD R2, R3, R22 ;  /* 0x0000001603027221 */ /* 0x000fe20000000000 */
[----:B------:R-:W-:-:S07]  /*29d0*/  FADD R3, R0, R23 ;  /* 0x0000001700037221 */ /* 0x000fce0000000000 */
.L_x_332:
[----:B------:R-:W-:Y:S05]  /*29e0*/  BSYNC.RECONVERGENT B0 ;  /* 0x0000000000007941 */ /* 0x000fea0003800200 */
.L_x_317:
[----:B------:R-:W-:Y:S05]  /*29f0*/  @P0 EXIT ;  /* 0x000000000000094d */ /* 0x000fea0003800000 */
[----:B0-2---:R-:W0:Y:S01]  /*2a00*/  LDC.64 R4, c[0x0][0x388] ;  /* 0x0000e200ff047b82 */ /* 0x005e220000000a00 */
[----:B------:R-:W1:Y:S02]  /*2a10*/  LDCU.64 UR4, c[0x0][0x398] ;  /* 0x00007300ff0477ac */ /* 0x000e640008000a00 */
[----:B-1----:R-:W-:Y:S01]  /*2a20*/  FADD R2, R2, UR4 ;  /* 0x0000000402027e21 */ /* 0x002fe20008000000 */
[----:B------:R-:W-:-:S05]  /*2a30*/  FADD R3, R3, UR5 ;  /* 0x0000000503037e21 */ /* 0x000fca0008000000 */
[----:B0-----:R-:W-:Y:S01]  /*2a40*/  STG.E.64 desc[UR6][R4.64], R2 ;  /* 0x0000000204007986 */ /* 0x001fe2000c101b06 */
[----:B------:R-:W-:Y:S05]  /*2a50*/  EXIT ;  /* 0x000000000000794d */ /* 0x000fea0003800000 */
.L_x_345:
        /* <DEDUP_REMOVED lines=10> */
.L_x_545:


//--------------------- .text._ZN3cub18CUB_300001_SM_10006detail6reduce18DeviceReduceKernelINS2_10policy_hubIN6thrust24THRUST_300001_SM_1000_NS7complexIfEEyN4cuda3std3__44plusIvEEE10Policy1000EPS8_ySD_S8_NSB_10__identityEEEvT0_PT3_T1_NS0_13GridEvenShareISL_EET2_T4_ --------------------------
	.section	.text._ZN3cub18CUB_300001_SM_10006detail6reduce18DeviceReduceKernelINS2_10policy_hubIN6thrust24THRUST_300001_SM_1000_NS7complexIfEEyN4cuda3std3__44plusIvEEE10Policy1000EPS8_ySD_S8_NSB_10__identityEEEvT0_PT3_T1_NS0_13GridEvenShareISL_EET2_T4_,"ax",@progbits
	.align	128
        .global         _ZN3cub18CUB_300001_SM_10006detail6reduce18DeviceReduceKernelINS2_10policy_hubIN6thrust24THRUST_300001_SM_1000_NS7complexIfEEyN4cuda3std3__44plusIvEEE10Policy1000EPS8_ySD_S8_NSB_10__identityEEEvT0_PT3_T1_NS0_13GridEvenShareISL_EET2_T4_
        .type           _ZN3cub18CUB_300001_SM_10006detail6reduce18DeviceReduceKernelINS2_10policy_hubIN6thrust24THRUST_300001_SM_1000_NS7complexIfEEyN4cuda3std3__44plusIvEEE10Policy1000EPS8_ySD_S8_NSB_10__identityEEEvT0_PT3_T1_NS0_13GridEvenShareISL_EET2_T4_,@function
        .size           _ZN3cub18CUB_300001_SM_10006detail6reduce18DeviceReduceKernelINS2_10policy_hubIN6thrust24THRUST_300001_SM_1000_NS7complexIfEEyN4cuda3std3__44plusIvEEE10Policy1000EPS8_ySD_S8_NSB_10__identityEEEvT0_PT3_T1_NS0_13GridEvenShareISL_EET2_T4_,(.L_x_546 - _ZN3cub18CUB_300001_SM_10006detail6reduce18DeviceReduceKernelINS2_10policy_hubIN6thrust24THRUST_300001_SM_1000_NS7complexIfEEyN4cuda3std3__44plusIvEEE10Policy1000EPS8_ySD_S8_NSB_10__identityEEEvT0_PT3_T1_NS0_13GridEvenShareISL_EET2_T4_)
        .other          _ZN3cub18CUB_300001_SM_10006detail6reduce18DeviceReduceKernelINS2_10policy_hubIN6thrust24THRUST_300001_SM_1000_NS7complexIfEEyN4cuda3std3__44plusIvEEE10Policy1000EPS8_ySD_S8_NSB_10__identityEEEvT0_PT3_T1_NS0_13GridEvenShareISL_EET2_T4_,@"STO_CUDA_ENTRY STV_DEFAULT"
_ZN3cub18CUB_300001_SM_10006detail6reduce18DeviceReduceKernelINS2_10policy_hubIN6thrust24THRUST_300001_SM_1000_NS7complexIfEEyN4cuda3std3__44plusIvEEE10Policy1000EPS8_ySD_S8_NSB_10__identityEEEvT0_PT3_T1_NS0_13GridEvenShareISL_EET2_T4_:
.text._ZN3cub18CUB_300001_SM_10006detail6reduce18DeviceReduceKernelINS2_10policy_hubIN6thrust24THRUST_300001_SM_1000_NS7complexIfEEyN4cuda3std3__44plusIvEEE10Policy1000EPS8_ySD_S8_NSB_10__identityEEEvT0_PT3_T1_NS0_13GridEvenShareISL_EET2_T4_:
[----:B------:R-:W-:Y:S08]  /*0000*/  LDC R1, c[0x0][0x37c] ;  /* 0x0000df00ff017b82 */ /* 0x000ff00000000800 */
[----:B------:R-:W0:Y:S01]  /*0010*/  S2UR UR11, SR_CTAID.X ;  /* 0x00000000000b79c3 */ /* 0x000e220000002500 */
[----:B------:R-:W1:Y:S01]  /*0020*/  LDCU.64 UR8, c[0x0][0x3b8] ;  /* 0x00007700ff0877ac */ /* 0x000e620008000a00 */
[----:B------:R-:W-:Y:S01]  /*0030*/  BSSY.RECONVERGENT B0, `(.L_x_346) ;  /* 0x00002b4000007945 */ /* 0x000fe20003800200 */
[----:B------:R-:W2:Y:S01]  /*0040*/  LDCU UR5, c[0x0][0x3c0] ;  /* 0x00007800ff0577ac */ /* 0x000ea20008000800 */
[----:B------:R-:W3:Y:S01]  /*0050*/  LDCU.64 UR14, c[0x0][0x358] ;  /* 0x00006b00ff0e77ac */ /* 0x000ee20008000a00 */
[----:B-1----:R-:W-:-:S02]  /*0060*/  MOV R2, UR8 ;  /* 0x0000000800027c02 */ /* 0x002fc40008000f00 */
[----:B------:R-:W-:Y:S01]  /*0070*/  MOV R3, UR9 ;  /* 0x0000000900037c02 */ /* 0x000fe20008000f00 */
[----:B--2---:R-:W-:Y:S02]  /*0080*/  UIMAD UR5, UR5, 0xe00, URZ ;  /* 0x00000e00050578a4 */ /* 0x004fe4000f8e02ff */
[----:B0-----:R-:W-:Y:S02]  /*0090*/  UIMAD UR6, UR11, 0xe00, URZ ;  /* 0x00000e000b0678a4 */ /* 0x001fe4000f8e02ff */
[----:B------:R-:W-:-:S04]  /*00a0*/  USHF.R.S32.HI UR16, URZ, 0x1f, UR5 ;  /* 0x0000001fff107899 */ /* 0x000fc80008011405 */
[----:B------:R-:W-:-:S04]  /*00b0*/  IADD3 R22, P1, PT, R2, -UR6, RZ ;  /* 0x8000000602167c10 */ /* 0x000fc8000ff3e0ff */
[----:B------:R-:W-:Y:S02]  /*00c0*/  ISETP.GT.U32.AND P0, PT, R22, 0xdff, PT ;  /* 0x00000dff1600780c */ /* 0x000fe40003f04070 */
[----:B------:R-:W-:-:S04]  /*00d0*/  IADD3.X R20, PT, PT, R3, -0x1, RZ, P1, !PT ;  /* 0xffffffff03147810 */ /* 0x000fc80000ffe4ff */
[----:B------:R-:W-:-:S13]  /*00e0*/  ISETP.GT.U32.AND.EX P0, PT, R20, RZ, PT, P0 ;  /* 0x000000ff1400720c */ /* 0x000fda0003f04100 */
[----:B---3--:R-:W-:Y:S05]  /*00f0*/  @P0 BRA `(.L_x_347) ;  /* 0x00000014008c0947 */ /* 0x008fea0003800000 */
[----:B------:R-:W0:Y:S01]  /*0100*/  S2R R17, SR_TID.X ;  /* 0x0000000000117919 */ /* 0x000e220000002100 */
[----:B------:R-:W-:Y:S01]  /*0110*/  IADD3 R0, PT, PT, R2, -UR6, RZ ;  /* 0x8000000602007c10 */ /* 0x000fe2000fffe0ff */
[----:B------:R-:W-:Y:S01]  /*0120*/  BSSY.RECONVERGENT B1, `(.L_x_348) ;  /* 0x000000a000017945 */ /* 0x000fe20003800200 */
[----:B------:R-:W-:Y:S02]  /*0130*/  CS2R R28, SRZ ;  /* 0x00000000001c7805 */ /* 0x000fe4000001ff00 */
[----:B0-----:R-:W-:Y:S02]  /*0140*/  ISETP.GE.AND P0, PT, R17, R0, PT ;  /* 0x000000001100720c */ /* 0x001fe40003f06270 */
[----:B------:R-:W-:-:S11]  /*0150*/  MOV R21, R17 ;  /* 0x0000001100157202 */ /* 0x000fd60000000f00 */
[----:B------:R-:W-:Y:S05]  /*0160*/  @P0 BRA `(.L_x_349) ;  /* 0x0000000000140947 */ /* 0x000fea0003800000 */
[----:B------:R-:W0:Y:S01]  /*0170*/  LDC.64 R28, c[0x0][0x380] ;  /* 0x0000e000ff1c7b82 */ /* 0x000e220000000a00 */
[----:B------:R-:W-:-:S05]  /*0180*/  IADD3 R3, PT, PT, R17, UR6, RZ ;  /* 0x0000000611037c10 */ /* 0x000fca000fffe0ff */
[----:B0-----:R-:W-:-:S06]  /*0190*/  IMAD.WIDE.U32 R28, R3, 0x8, R28 ;  /* 0x00000008031c7825 */ /* 0x001fcc00078e001c */
[----:B------:R-:W5:Y:S01]  /*01a0*/  LDG.E.64.CONSTANT R28, desc[UR14][R28.64] ;  /* 0x0000000e1c1c7981 */ /* 0x000f62000c1e9b00 */
[----:B------:R-:W-:-:S07]  /*01b0*/  IADD3 R21, PT, PT, R17, 0x200, RZ ;  /* 0x0000020011157810 */ /* 0x000fce0007ffe0ff */
.L_x_349:
[----:B------:R-:W-:Y:S05]  /*01c0*/  BSYNC.RECONVERGENT B1 ;  /* 0x0000000000017941 */ /* 0x000fea0003800200 */
.L_x_348:
[----:B------:R-:W-:Y:S01]  /*01d0*/  ISETP.GE.AND P0, PT, R21, R0, PT ;  /* 0x000000001500720c */ /* 0x000fe20003f06270 */
[----:B------:R-:W-:-:S12]  /*01e0*/  BSSY.RECONVERGENT B1, `(.L_x_350) ;  /* 0x0000095000017945 */ /* 0x000fd80003800200 */
[----:B------:R-:W-:Y:S05]  /*01f0*/  @P0 BRA `(.L_x_351) ;  /* 0x00000008004c0947 */ /* 0x000fea0003800000 */
[----:B------:R-:W-:Y:S01]  /*0200*/  LOP3.LUT R3, RZ, R21, RZ, 0x33, !PT ;  /* 0x00000015ff037212 */ /* 0x000fe200078e33ff */
[----:B------:R-:W-:Y:S03]  /*0210*/  BSSY.RECONVERGENT B2, `(.L_x_352) ;  /* 0x000001a000027945 */ /* 0x000fe60003800200 */
[----:B------:R-:W-:-:S04]  /*0220*/  IADD3 R4, PT, PT, R2, -UR6, R3 ;  /* 0x8000000602047c10 */ /* 0x000fc8000fffe003 */
[C---:B------:R-:W-:Y:S02]  /*0230*/  LOP3.LUT R2, R4.reuse, 0x600, RZ, 0xc0, !PT ;  /* 0x0000060004027812 */ /* 0x040fe400078ec0ff */
[----:B------:R-:W-:Y:S02]  /*0240*/  ISETP.GE.U32.AND P1, PT, R4, 0x600, PT ;  /* 0x000006000400780c */ /* 0x000fe40003f26070 */
[----:B------:R-:W-:-:S13]  /*0250*/  ISETP.NE.AND P0, PT, R2, 0x600, PT ;  /* 0x000006000200780c */ /* 0x000fda0003f05270 */
[----:B------:R-:W-:Y:S05]  /*0260*/  @!P0 BRA `(.L_x_353) ;  /* 0x0000000000508947 */ /* 0x000fea0003800000 */
[----:B------:R-:W0:Y:S01]  /*0270*/  LDCU.64 UR4, c[0x0][0x380] ;  /* 0x00007000ff0477ac */ /* 0x000e220008000a00 */
[----:B------:R-:W-:Y:S01]  /*0280*/  IMAD.WIDE.U32 R2, R21, 0x8, RZ ;  /* 0x0000000815027825 */ /* 0x000fe200078e00ff */
[----:B------:R-:W-:Y:S02]  /*0290*/  MOV R5, UR11 ;  /* 0x0000000b00057c02 */ /* 0x000fe40008000f00 */
[----:B------:R-:W-:-:S03]  /*02a0*/  LEA.HI R4, R4, 0x1, RZ, 0x17 ;  /* 0x0000000104047811 */ /* 0x000fc600078fb8ff */
[----:B------:R-:W-:Y:S01]  /*02b0*/  IMAD.WIDE.U32 R2, R5, 0x7000, R2 ;  /* 0x0000700005027825 */ /* 0x000fe200078e0002 */
[----:B------:R-:W-:-:S04]  /*02c0*/  LOP3.LUT R4, R4, 0x3, RZ, 0xc0, !PT ;  /* 0x0000000304047812 */ /* 0x000fc800078ec0ff */
[----:B------:R-:W-:Y:S02]  /*02d0*/  IADD3 R4, PT, PT, -R4, RZ, RZ ;  /* 0x000000ff04047210 */ /* 0x000fe40007ffe1ff */
[----:B0-----:R-:W-:-:S04]  /*02e0*/  IADD3 R5, P0, PT, R2, UR4, RZ ;  /* 0x0000000402057c10 */ /* 0x001fc8000ff1e0ff */
[----:B------:R-:W-:-:S09]  /*02f0*/  IADD3.X R6, PT, PT, R3, UR5, RZ, P0, !PT ;  /* 0x0000000503067c10 */ /* 0x000fd200087fe4ff */
.L_x_354:
        /* <DEDUP_REMOVED lines=11> */
.L_x_353:
[----:B------:R-:W-:Y:S05]  /*03b0*/  BSYNC.RECONVERGENT B2 ;  /* 0x0000000000027941 */ /* 0x000fea0003800200 */
.L_x_352:
[----:B------:R-:W-:Y:S05]  /*03c0*/  @!P1 BRA `(.L_x_351) ;  /* 0x0000000400d89947 */ /* 0x000fea0003800000 */
[----:B------:R-:W0:Y:S01]  /*03d0*/  LDC.64 R4, c[0x0][0x380] ;  /* 0x0000e000ff047b82 */ /* 0x000e220000000a00 */
[----:B------:R-:W-:Y:S01]  /*03e0*/  IADD3 R2, PT, PT, R0, -R21, RZ ;  /* 0x8000001500027210 */ /* 0x000fe20007ffe0ff */
[----:B------:R-:W-:Y:S01]  /*03f0*/  BSSY.RECONVERGENT B2, `(.L_x_355) ;  /* 0x0000042000027945 */ /* 0x000fe20003800200 */
[----:B------:R-:W-:Y:S02]  /*0400*/  MOV R3, UR11 ;  /* 0x0000000b00037c02 */ /* 0x000fe40008000f00 */
[----:B------:R-:W-:Y:S02]  /*0410*/  ISETP.GT.AND P1, PT, R2, 0x1800, PT ;  /* 0x000018000200780c */ /* 0x000fe40003f24270 */
[----:B------:R-:W-:Y:S01]  /*0420*/  PLOP3.LUT P0, PT, PT, PT, PT, 0x80, 0x8 ;  /* 0x000000000008781c */ /* 0x000fe20003f0f070 */
[----:B0-----:R-:W-:-:S10]  /*0430*/  IMAD.WIDE.U32 R4, R3, 0x7000, R4 ;  /* 0x0000700003047825 */ /* 0x001fd400078e0004 */
[----:B------:R-:W-:Y:S05]  /*0440*/  @!P1 BRA `(.L_x_356) ;  /* 0x0000000000f09947 */ /* 0x000fea0003800000 */
[----:B------:R-:W-:Y:S02]  /*0450*/  PLOP3.LUT P0, PT, PT, PT, PT, 0x8, 0x80 ;  /* 0x000000000080781c */ /* 0x000fe40003f0e170 */
[----:B------:R-:W-:-:S11]  /*0460*/  IADD3 R16, PT, PT, R0, -0x1800, RZ ;  /* 0xffffe80000107810 */ /* 0x000fd60007ffe0ff */
.L_x_357:
[----:B------:R-:W-:-:S05]  /*0470*/  IMAD.WIDE R24, R21, 0x8, R4 ;  /* 0x0000000815187825 */ /* 0x000fca00078e0204 */
[----:B------:R-:W2:Y:S01]  /*0480*/  LDG.E.64.CONSTANT R6, desc[UR14][R24.64] ;  /* 0x0000000e18067981 */ /* 0x000ea2000c1e9b00 */
[----:B------:R-:W-:-:S03]  /*0490*/  IADD3 R23, PT, PT, R21, 0x800, RZ ;  /* 0x0000080015177810 */ /* 0x000fc60007ffe0ff */
[----:B------:R-:W3:Y:S04]  /*04a0*/  LDG.E.64.CONSTANT R8, desc[UR14][R24.64+0x1000] ;  /* 0x0010000e18087981 */ /* 0x000ee8000c1e9b00 */
[----:B------:R-:W4:Y:S01]  /*04b0*/  LDG.E.64.CONSTANT R10, desc[UR14][R24.64+0x2000] ;  /* 0x0020000e180a7981 */ /* 0x000f22000c1e9b00 */
[----:B------:R-:W-:-:S03]  /*04c0*/  IMAD.WIDE R22, R23, 0x8, R4 ;  /* 0x0000000817167825 */ /* 0x000fc600078e0204 */
[----:B------:R0:W4:Y:S04]  /*04d0*/  LDG.E.64.CONSTANT R12, desc[UR14][R24.64+0x3000] ;  /* 0x0030000e180c7981 */ /* 0x000128000c1e9b00 */
[----:B------:R-:W4:Y:S04]  /*04e0*/  LDG.E.64.CONSTANT R14, desc[UR14][R22.64] ;  /* 0x0000000e160e7981 */ /* 0x000f28000c1e9b00 */
[----:B------:R-:W4:Y:S04]  /*04f0*/  LDG.E.64.CONSTANT R18, desc[UR14][R22.64+0x1000] ;  /* 0x0010000e16127981 */ /* 0x000f28000c1e9b00 */
[----:B------:R-:W4:Y:S01]  /*0500*/  LDG.E.64.CONSTANT R2, desc[UR14][R22.64+0x2000] ;  /* 0x0020000e16027981 */ /* 0x000f22000c1e9b00 */
[----:B------:R-:W-:-:S05]  /*0510*/  IADD3 R20, PT, PT, R21, 0x1000, RZ ;  /* 0x0000100015147810 */ /* 0x000fca0007ffe0ff */
[----:B0-----:R-:W-:Y:S01]  /*0520*/  IMAD.WIDE R24, R20, 0x8, R4 ;  /* 0x0000000814187825 */ /* 0x001fe200078e0204 */
[----:B------:R-:W-:-:S03]  /*0530*/  IADD3 R20, PT, PT, R21, 0x1800, RZ ;  /* 0x0000180015147810 */ /* 0x000fc60007ffe0ff */
[----:B--2--5:R-:W-:Y:S01]  /*0540*/  FADD R27, R6, R28 ;  /* 0x0000001c061b7221 */ /* 0x024fe20000000000 */
[----:B------:R-:W-:Y:S02]  /*0550*/  FADD R29, R7, R29 ;  /* 0x0000001d071d7221 */ /* 0x000fe40000000000 */
[----:B------:R-:W2:Y:S01]  /*0560*/  LDG.E.64.CONSTANT R6, desc[UR14][R22.64+0x3000] ;  /* 0x0030000e16067981 */ /* 0x000ea2000c1e9b00 */
[----:B---3--:R-:W-:Y:S01]  /*0570*/  FADD R27, R27, R8 ;  /* 0x000000081b1b7221 */ /* 0x008fe20000000000 */
[----:B------:R-:W-:Y:S02]  /*0580*/  FADD R29, R29, R9 ;  /* 0x000000091d1d7221 */ /* 0x000fe40000000000 */
[----:B------:R-:W3:Y:S01]  /*0590*/  LDG.E.64.CONSTANT R8, desc[UR14][R24.64] ;  /* 0x0000000e18087981 */ /* 0x000ee2000c1e9b00 */
[----:B----4-:R-:W-:Y:S01]  /*05a0*/  FADD R27, R27, R10 ;  /* 0x0000000a1b1b7221 */ /* 0x010fe20000000000 */
[----:B------:R-:W-:Y:S02]  /*05b0*/  FADD R29, R29, R11 ;  /* 0x0000000b1d1d7221 */ /* 0x000fe40000000000 */
[----:B------:R-:W4:Y:S01]  /*05c0*/  LDG.E.64.CONSTANT R10, desc[UR14][R24.64+0x1000] ;  /* 0x0010000e180a7981 */ /* 0x000f22000c1e9b00 */
[----:B------:R-:W-:Y:S01]  /*05d0*/  FADD R27, R27, R12 ;  /* 0x0000000c1b1b7221 */ /* 0x000fe20000000000 */
[----:B------:R-:W-:-:S02]  /*05e0*/  FADD R29, R29, R13 ;  /* 0x0000000d1d1d7221 */ /* 0x000fc40000000000 */
[----:B------:R-:W4:Y:S01]  /*05f0*/  LDG.E.64.CONSTANT R12, desc[UR14][R24.64+0x2000] ;  /* 0x0020000e180c7981 */ /* 0x000f22000c1e9b00 */
[----:B------:R-:W-:Y:S01]  /*0600*/  FADD R27, R27, R14 ;  /* 0x0000000e1b1b7221 */ /* 0x000fe20000000000 */
[----:B------:R-:W-:Y:S01]  /*0610*/  FADD R29, R29, R15 ;  /* 0x0000000f1d1d7221 */ /* 0x000fe20000000000 */
[----:B------:R-:W-:Y:S01]  /*0620*/  IMAD.WIDE R14, R20, 0x8, R4 ;  /* 0x00000008140e7825 */ /* 0x000fe200078e0204 */
[----:B------:R0:W4:Y:S03]  /*0630*/  LDG.E.64.CONSTANT R22, desc[UR14][R24.64+0x3000] ;  /* 0x0030000e18167981 */ /* 0x000126000c1e9b00 */
[----:B------:R-:W-:Y:S01]  /*0640*/  FADD R27, R27, R18 ;  /* 0x000000121b1b7221 */ /* 0x000fe20000000000 */
[----:B------:R-:W-:Y:S02]  /*0650*/  FADD R29, R29, R19 ;  /* 0x000000131d1d7221 */ /* 0x000fe40000000000 */
[----:B------:R-:W4:Y:S01]  /*0660*/  LDG.E.64.CONSTANT R18, desc[UR14][R14.64] ;  /* 0x0000000e0e127981 */ /* 0x000f22000c1e9b00 */
[----:B------:R-:W-:-:S03]  /*0670*/  FADD R20, R27, R2 ;  /* 0x000000021b147221 */ /* 0x000fc60000000000 */
[----:B------:R-:W4:Y:S01]  /*0680*/  LDG.E.64.CONSTANT R26, desc[UR14][R14.64+0x1000] ;  /* 0x0010000e0e1a7981 */ /* 0x000f22000c1e9b00 */
[----:B0-----:R-:W-:-:S03]  /*0690*/  FADD R25, R29, R3 ;  /* 0x000000031d197221 */ /* 0x001fc60000000000 */
[----:B------:R-:W4:Y:S04]  /*06a0*/  LDG.E.64.CONSTANT R2, desc[UR14][R14.64+0x2000] ;  /* 0x0020000e0e027981 */ /* 0x000f28000c1e9b00 */
[----:B------:R-:W4:Y:S01]  /*06b0*/  LDG.E.64.CONSTANT R28, desc[UR14][R14.64+0x3000] ;  /* 0x0030000e0e1c7981 */ /* 0x000f22000c1e9b00 */
[----:B------:R-:W-:-:S04]  /*06c0*/  IADD3 R21, PT, PT, R21, 0x2000, RZ ;  /* 0x0000200015157810 */ /* 0x000fc80007ffe0ff */
[----:B------:R-:W-:Y:S01]  /*06d0*/  ISETP.GE.AND P1, PT, R21, R16, PT ;  /* 0x000000101500720c */ /* 0x000fe20003f26270 */
[----:B--2---:R-:W-:Y:S01]  /*06e0*/  FADD R20, R20, R6 ;  /* 0x0000000614147221 */ /* 0x004fe20000000000 */
        /* <DEDUP_REMOVED lines=18> */
.L_x_356:
[----:B------:R-:W-:Y:S05]  /*0810*/  BSYNC.RECONVERGENT B2 ;  /* 0x0000000000027941 */ /* 0x000fea0003800200 */
.L_x_355:
[----:B------:R-:W-:Y:S01]  /*0820*/  IADD3 R2, PT, PT, R0, -R21, RZ ;  /* 0x8000001500027210 */ /* 0x000fe20007ffe0ff */
[----:B------:R-:W-:Y:S03]  /*0830*/  BSSY.RECONVERGENT B2, `(.L_x_358) ;  /* 0x0000020000027945 */ /* 0x000fe60003800200 */
[----:B------:R-:W-:-:S13]  /*0840*/  ISETP.GT.AND P1, PT, R2, 0x800, PT ;  /* 0x000008000200780c */ /* 0x000fda0003f24270 */
[----:B------:R-:W-:Y:S05]  /*0850*/  @!P1 BRA `(.L_x_359) ;  /* 0x0000000000749947 */ /* 0x000fea0003800000 */
[----:B------:R-:W-:-:S05]  /*0860*/  IMAD.WIDE R24, R21, 0x8, R4 ;  /* 0x0000000815187825 */ /* 0x000fca00078e0204 */
[----:B------:R-:W2:Y:S01]  /*0870*/  LDG.E.64.CONSTANT R2, desc[UR14][R24.64] ;  /* 0x0000000e18027981 */ /* 0x000ea2000c1e9b00 */
[----:B------:R-:W-:-:S03]  /*0880*/  IADD3 R27, PT, PT, R21, 0x800, RZ ;  /* 0x00000800151b7810 */ /* 0x000fc60007ffe0ff */
[----:B------:R-:W3:Y:S04]  /*0890*/  LDG.E.64.CONSTANT R6, desc[UR14][R24.64+0x1000] ;  /* 0x0010000e18067981 */ /* 0x000ee8000c1e9b00 */
[----:B------:R-:W4:Y:S01]  /*08a0*/  LDG.E.64.CONSTANT R8, desc[UR14][R24.64+0x2000] ;  /* 0x0020000e18087981 */ /* 0x000f22000c1e9b00 */
[----:B------:R-:W-:-:S03]  /*08b0*/  IMAD.WIDE R26, R27, 0x8, R4 ;  /* 0x000000081b1a7825 */ /* 0x000fc600078e0204 */
        /* <DEDUP_REMOVED lines=23> */
.L_x_359:
[----:B------:R-:W-:Y:S05]  /*0a30*/  BSYNC.RECONVERGENT B2 ;  /* 0x0000000000027941 */ /* 0x000fea0003800200 */
.L_x_358:
[----:B------:R-:W-:-:S13]  /*0a40*/  ISETP.LT.OR P0, PT, R21, R0, P0 ;  /* 0x000000001500720c */ /* 0x000fda0000701670 */
[----:B------:R-:W-:Y:S05]  /*0a50*/  @!P0 BRA `(.L_x_351) ;  /* 0x0000000000348947 */ /* 0x000fea0003800000 */
[----:B------:R-:W-:-:S05]  /*0a60*/  IMAD.WIDE R4, R21, 0x8, R4 ;  /* 0x0000000815047825 */ /* 0x000fca00078e0204 */
        /* <DEDUP_REMOVED lines=12> */
.L_x_351:
[----:B------:R-:W-:Y:S05]  /*0b30*/  BSYNC.RECONVERGENT B1 ;  /* 0x0000000000017941 */ /* 0x000fea0003800200 */
.L_x_350:
        /* <DEDUP_REMOVED lines=8> */
[----:B--2---:R-:W-:Y:S01]  /*0bc0*/  FADD R0, R0, R3 ;  /* 0x0000000300007221 */ /* 0x004fe20000000000 */
[C---:B0-----:R-:W-:Y:S02]  /*0bd0*/  ISETP.GT.AND P0, PT, R8.reuse, 0x1e, PT ;  /* 0x0000001e0800780c */ /* 0x041fe40003f04270 */
[----:B------:R-:W-:-:S02]  /*0be0*/  ISETP.NE.AND P1, PT, R8, RZ, PT ;  /* 0x000000ff0800720c */ /* 0x000fc40003f25270 */
[----:B------:R-:W-:Y:S02]  /*0bf0*/  FSEL R5, R2, R5, P0 ;  /* 0x0000000502057208 */ /* 0x000fe40000000000 */
[----:B------:R-:W-:Y:S02]  /*0c00*/  FSEL R0, R3, R0, P0 ;  /* 0x0000000003007208 */ /* 0x000fe40000000000 */
[----:B------:R-:W-:Y:S01]  /*0c10*/  ISETP.GT.AND P0, PT, R8, 0x1d, PT ;  /* 0x0000001d0800780c */ /* 0x000fe20003f04270 */
[----:B------:R-:W0:Y:S04]  /*0c20*/  SHFL.DOWN PT, R4, R5, 0x2, 0x1f ;  /* 0x08401f0005047f89 */ /* 0x000e2800000e0000 */
[----:B------:R-:W1:Y:S02]  /*0c30*/  SHFL.DOWN PT, R7, R0, 0x2, 0x1f ;  /* 0x08401f0000077f89 */ /* 0x000e6400000e0000 */
[----:B------:R-:W-:-:S06]  /*0c40*/  @!P1 MOV R6, 0x400 ;  /* 0x0000040000069802 */ /* 0x000fcc0000000f00 */
[----:B0-----:R-:W-:Y:S01]  /*0c50*/  @!P0 FADD R5, R5, R4 ;  /* 0x0000000405058221 */ /* 0x001fe20000000000 */
[----:B------:R-:W-:Y:S01]  /*0c60*/  @!P1 SHF.R.U32.HI R4, RZ, 0x2, R17 ;  /* 0x00000002ff049819 */ /* 0x000fe20000011611 */
[----:B-1----:R-:W-:-:S03]  /*0c70*/  @!P0 FADD R0, R0, R7 ;  /* 0x0000000700008221 */ /* 0x002fc60000000000 */
[----:B------:R-:W0:Y:S01]  /*0c80*/  SHFL.DOWN PT, R2, R5, 0x4, 0x1f ;  /* 0x08801f0005027f89 */ /* 0x000e2200000e0000 */
[----:B------:R-:W-:Y:S02]  /*0c90*/  ISETP.GT.AND P0, PT, R8, 0x1b, PT ;  /* 0x0000001b0800780c */ /* 0x000fe40003f04270 */
[----:B------:R-:W-:Y:S01]  /*0ca0*/  @!P1 LOP3.LUT R4, R4, 0xf8, RZ, 0xc0, !PT ;  /* 0x000000f804049812 */ /* 0x000fe200078ec0ff */
[----:B------:R-:W1:Y:S01]  /*0cb0*/  SHFL.DOWN PT, R3, R0, 0x4, 0x1f ;  /* 0x08801f0000037f89 */ /* 0x000e6200000e0000 */
[----:B------:R-:W2:Y:S09]  /*0cc0*/  @!P1 S2R R7, SR_CgaCtaId ;  /* 0x0000000000079919 */ /* 0x000eb20000008800 */
        /* <DEDUP_REMOVED lines=24> */
[----:B--2---:R-:W1:Y:S04]  /*0e50*/  LDS.128 R4, [UR4+0x20] ;  /* 0x00002004ff047984 */ /* 0x004e680008000c00 */
[----:B------:R-:W2:Y:S04]  /*0e60*/  LDS.128 R20, [UR4+0x30] ;  /* 0x00003004ff147984 */ /* 0x000ea80008000c00 */
        /* <DEDUP_REMOVED lines=36> */
.L_x_360:
[----:B------:R-:W0:Y:S01]  /*10b0*/  S2R R8, SR_LANEID ;  /* 0x0000000000087919 */ /* 0x000e220000000000 */
[----:B------:R-:W-:-:S04]  /*10c0*/  LOP3.LUT R4, R17, 0x3e0, RZ, 0xc0, !PT ;  /* 0x000003e011047812 */ /* 0x000fc800078ec0ff */
[----:B------:R-:W-:Y:S02]  /*10d0*/  IADD3 R5, PT, PT, R4, 0x20, RZ ;  /* 0x0000002004057810 */ /* 0x000fe40007ffe0ff */
[----:B------:R-:W-:Y:S02]  /*10e0*/  LOP3.LUT R7, RZ, R4, RZ, 0x33, !PT ;  /* 0x00000004ff077212 */ /* 0x000fe400078e33ff */
[----:B------:R-:W-:Y:S02]  /*10f0*/  ISETP.GT.AND P0, PT, R5, R0, PT ;  /* 0x000000000500720c */ /* 0x000fe40003f04270 */
        /* <DEDUP_REMOVED lines=11> */
[----:B------:R-:W-:-:S03]  /*11b0*/  IADD3 R6, PT, PT, R8, 0x4, RZ ;  /* 0x0000000408067810 */ /* 0x000fc60007ffe0ff */
[----:B------:R-:W1:Y:S01]  /*11c0*/  SHFL.DOWN PT, R4, R3, 0x2, R7 ;  /* 0x0840000003047989 */ /* 0x000e6200000e0007 */
[----:B------:R-:W2:Y:S05]  /*11d0*/  @!P1 S2R R9, SR_CgaCtaId ;  /* 0x0000000000099919 */ /* 0x000eaa0000008800 */
        /* <DEDUP_REMOVED lines=11> */
[----:B------:R-:W1:Y:S01]  /*1290*/  SHFL.DOWN PT, R4, R3, 0x8, R7 ;  /* 0x0900000003047989 */ /* 0x000e6200000e0007 */
[----:B------:R-:W-:-:S04]  /*12a0*/  @!P1 MOV R8, 0x400 ;  /* 0x0000040000089802 */ /* 0x000fc80000000f00 */
[----:B--2---:R-:W-:-:S05]  /*12b0*/  @!P1 LEA R9, R9, R8, 0x18 ;  /* 0x0000000809099211 */ /* 0x004fca00078ec0ff */
[----:B0-----:R-:W-:Y:S01]  /*12c0*/  @!P0 FADD R2, R2, R5 ;  /* 0x0000000502028221 */ /* 0x001fe20000000000 */
[----:B-1----:R-:W-:-:S04]  /*12d0*/  @!P0 FADD R3, R3, R4 ;  /* 0x0000000403038221 */ /* 0x002fc80000000000 */
[----:B------:R-:W0:Y:S01]  /*12e0*/  SHFL.DOWN PT, R5, R2, 0x10, R7 ;  /* 0x0a00000002057989 */ /* 0x000e2200000e0007 */
[----:B------:R-:W-:Y:S02]  /*12f0*/  ISETP.GT.AND P0, PT, R6, R7, PT ;  /* 0x000000070600720c */ /* 0x000fe40003f04270 */
[----:B------:R-:W-:Y:S01]  /*1300*/  @!P1 SHF.R.U32.HI R6, RZ, 0x2, R17 ;  /* 0x00000002ff069819 */ /* 0x000fe20000011611 */
[----:B------:R-:W1:Y:S03]  /*1310*/  SHFL.DOWN PT, R4, R3, 0x10, R7 ;  /* 0x0a00000003047989 */ /* 0x000e6600000e0007 */
[----:B------:R-:W-:-:S04]  /*1320*/  @!P1 LOP3.LUT R6, R6, 0xf8, RZ, 0xc0, !PT ;  /* 0x000000f806069812 */ /* 0x000fc800078ec0ff */
[----:B------:R-:W-:-:S03]  /*1330*/  @!P1 IADD3 R6, PT, PT, R6, R9, RZ ;  /* 0x0000000906069210 */ /* 0x000fc60007ffe0ff */
[----:B0-----:R-:W-:Y:S01]  /*1340*/  @!P0 FADD R2, R2, R5 ;  /* 0x0000000502028221 */ /* 0x001fe20000000000 */
[----:B-1----:R-:W-:Y:S01]  /*1350*/  @!P0 FADD R3, R3, R4 ;  /* 0x0000000403038221 */ /* 0x002fe20000000000 */
[----:B------:R-:W-:-:S04]  /*1360*/  ISETP.NE.AND P0, PT, R17, RZ, PT ;  /* 0x000000ff1100720c */ /* 0x000fc80003f05270 */
[----:B------:R1:W-:Y:S01]  /*1370*/  @!P1 STS.64 [R6+0x10], R2 ;  /* 0x0000100206009388 */ /* 0x0003e20000000a00 */
        /* <DEDUP_REMOVED lines=9> */
[----:B------:R-:W0:Y:S04]  /*1410*/  LDS.64 R8, [UR4+0x18] ;  /* 0x00001804ff087984 */ /* 0x000e280008000a00 */
[----:B------:R-:W2:Y:S04]  /*1420*/  LDS.128 R24, [UR4+0x20] ;  /* 0x00002004ff187984 */ /* 0x000ea80008000c00 */
[----:B-1----:R-:W1:Y:S04]  /*1430*/  LDS.128 R4, [UR4+0x30] ;  /* 0x00003004ff047984 */ /* 0x002e680008000c00 */
[----:B------:R-:W3:Y:S04]  /*1440*/  LDS.128 R20, [UR4+0x40] ;  /* 0x00004004ff147984 */ /* 0x000ee80008000c00 */
[----:B------:R-:W4:Y:S04]  /*1450*/  LDS.128 R16, [UR4+0x50] ;  /* 0x00005004ff107984 */ /* 0x000f280008000c00 */
[----:B------:R-:W5:Y:S01]  /*1460*/  LDS.128 R12, [UR4+0x60] ;  /* 0x00006004ff0c7984 */ /* 0x000f620008000c00 */
[----:B0-----:R-:W-:Y:S01]  /*1470*/  @P3 FADD R2, R2, R8 ;  /* 0x0000000802023221 */ /* 0x001fe20000000000 */
        /* <DEDUP_REMOVED lines=8> */
[----:B------:R-:W-:Y:S01]  /*1500*/  ISETP.GT.AND P4, PT, R0, 0xc0, PT ;  /* 0x000000c00000780c */ /* 0x000fe20003f84270 */
[----:B------:R-:W2:Y:S01]  /*1510*/  LDS.128 R24, [UR4+0x80] ;  /* 0x00008004ff187984 */ /* 0x000ea20008000c00 */
[----:B-1----:R-:W-:Y:S01]  /*1520*/  @P1 FADD R2, R2, R4 ;  /* 0x0000000402021221 */ /* 0x002fe20000000000 */
[----:B------:R-:W-:Y:S01]  /*1530*/  @P1 FADD R3, R3, R5 ;  /* 0x0000000503031221 */ /* 0x000fe20000000000 */
[----:B------:R-:W-:Y:S02]  /*1540*/  ISETP.GT.AND P1, PT, R0, 0xe0, PT ;  /* 0x000000e00000780c */ /* 0x000fe40003f24270 */
[----:B------:R-:W-:Y:S01]  /*1550*/  @P3 FADD R2, R2, R6 ;  /* 0x0000000602023221 */ /* 0x000fe20000000000 */
[----:B------:R-:W-:Y:S01]  /*1560*/  @P3 FADD R3, R3, R7 ;  /* 0x0000000703033221 */ /* 0x000fe20000000000 */
[----:B------:R-:W-:-:S05]  /*1570*/  ISETP.GT.AND P3, PT, R0, 0x120, PT ;  /* 0x000001200000780c */ /* 0x000fca0003f64270 */
[----:B---3--:R-:W-:Y:S01]  /*1580*/  @P4 FADD R2, R2, R20 ;  /* 0x0000001402024221 */ /* 0x008fe20000000000 */
[----:B------:R-:W-:Y:S01]  /*1590*/  @P4 FADD R3, R3, R21 ;  /* 0x0000001503034221 */ /* 0x000fe20000000000 */
[----:B------:R-:W-:Y:S02]  /*15a0*/  ISETP.GT.AND P4, PT, R0, 0x140, PT ;  /* 0x000001400000780c */ /* 0x000fe40003f84270 */
[----:B------:R-:W-:Y:S01]  /*15b0*/  @P1 FADD R2, R2, R22 ;  /* 0x0000001602021221 */ /* 0x000fe20000000000 */
[----:B------:R-:W-:Y:S01]  /*15c0*/  @P1 FADD R3, R3, R23 ;  /* 0x0000001703031221 */ /* 0x000fe20000000000 */
[----:B------:R-:W-:Y:S02]  /*15d0*/  ISETP.GT.AND P1, PT, R0, 0x160, PT ;  /* 0x000001600000780c */ /* 0x000fe40003f24270 */
[----:B----4-:R-:W-:Y:S01]  /*15e0*/  @P2 FADD R2, R2, R16 ;  /* 0x0000001002022221 */ /* 0x010fe20000000000 */
[----:B------:R-:W-:Y:S01]  /*15f0*/  @P2 FADD R3, R3, R17 ;  /* 0x0000001103032221 */ /* 0x000fe20000000000 */
[----:B------:R-:W-:-:S02]  /*1600*/  ISETP.GT.AND P2, PT, R0, 0x180, PT ;  /* 0x000001800000780c */ /* 0x000fc40003f44270 */
[----:B------:R-:W-:Y:S01]  /*1610*/  @P3 FADD R2, R2, R18 ;  /* 0x0000001202023221 */ /* 0x000fe20000000000 */
[----:B------:R-:W-:Y:S01]  /*1620*/  @P3 FADD R3, R3, R19 ;  /* 0x0000001303033221 */ /* 0x000fe20000000000 */
[----:B------:R-:W-:Y:S02]  /*1630*/  ISETP.GT.AND P3, PT, R0, 0x1a0, PT ;  /* 0x000001a00000780c */ /* 0x000fe40003f64270 */
[----:B-----5:R-:W-:Y:S01]  /*1640*/  @P4 FADD R2, R2, R12 ;  /* 0x0000000c02024221 */ /* 0x020fe20000000000 */
[----:B------:R-:W-:Y:S01]  /*1650*/  @P4 FADD R3, R3, R13 ;  /* 0x0000000d03034221 */ /* 0x000fe20000000000 */
[----:B------:R-:W-:Y:S02]  /*1660*/  ISETP.GT.AND P4, PT, R0, 0x1c0, PT ;  /* 0x000001c00000780c */ /* 0x000fe40003f84270 */
[----:B------:R-:W-:Y:S01]  /*1670*/  @P1 FADD R2, R2, R14 ;  /* 0x0000000e02021221 */ /* 0x000fe20000000000 */
[----:B------:R-:W-:Y:S01]  /*1680*/  @P1 FADD R3, R3, R15 ;  /* 0x0000000f03031221 */ /* 0x000fe20000000000 */
[----:B------:R-:W-:-:S02]  /*1690*/  ISETP.GT.AND P1, PT, R0, 0x1e0, PT ;  /* 0x000001e00000780c */ /* 0x000fc40003f24270 */
[----:B0-----:R-:W-:Y:S01]  /*16a0*/  @P2 FADD R2, R2, R8 ;  /* 0x0000000802022221 */ /* 0x001fe20000000000 */
[----:B------:R-:W-:-:S03]  /*16b0*/  @P2 FADD R3, R3, R9 ;  /* 0x0000000903032221 */ /* 0x000fc60000000000 */
[----:B------:R-:W-:Y:S01]  /*16c0*/  @P3 FADD R2, R2, R10 ;  /* 0x0000000a02023221 */ /* 0x000fe20000000000 */
[----:B------:R-:W-:-:S03]  /*16d0*/  @P3 FADD R3, R3, R11 ;  /* 0x0000000b03033221 */ /* 0x000fc60000000000 */
[----:B--2---:R-:W-:Y:S01]  /*16e0*/  @P4 FADD R2, R2, R24 ;  /* 0x0000001802024221 */ /* 0x004fe20000000000 */
[----:B------:R-:W-:-:S03]  /*16f0*/  @P4 FADD R3, R3, R25 ;  /* 0x0000001903034221 */ /* 0x000fc60000000000 */
[----:B------:R-:W-:Y:S01]  /*1700*/  @P1 FADD R2, R2, R26 ;  /* 0x0000001a02021221 */ /* 0x000fe20000000000 */
[----:B------:R-:W-:Y:S01]  /*1710*/  @P1 FADD R3, R3, R27 ;  /* 0x0000001b03031221 */ /* 0x000fe20000000000 */
[----:B------:R-:W-:Y:S06]  /*1720*/  BRA `(.L_x_361) ;  /* 0x0000001400107947 */ /* 0x000fec0003800000 */
.L_x_347:
[----:B------:R-:W0:Y:S01]  /*1730*/  S2R R0, SR_TID.X ;  /* 0x0000000000007919 */ /* 0x000e220000002100 */
[----:B------:R-:W1:Y:S01]  /*1740*/  LDC.64 R4, c[0x0][0x380] ;  /* 0x0000e000ff047b82 */ /* 0x000e620000000a00 */
[----:B0-----:R-:W-:-:S05]  /*1750*/  IADD3 R17, PT, PT, R0, UR6, RZ ;  /* 0x0000000600117c10 */ /* 0x001fca000fffe0ff */
[----:B-1----:R-:W-:-:S05]  /*1760*/  IMAD.WIDE.U32 R16, R17, 0x8, R4 ;  /* 0x0000000811107825 */ /* 0x002fca00078e0004 */
[----:B------:R-:W2:Y:S04]  /*1770*/  LDG.E.64.CONSTANT R18, desc[UR14][R16.64] ;  /* 0x0000000e10127981 */ /* 0x000ea8000c1e9b00 */
[----:B------:R-:W2:Y:S04]  /*1780*/  LDG.E.64.CONSTANT R14, desc[UR14][R16.64+0x1000] ;  /* 0x0010000e100e7981 */ /* 0x000ea8000c1e9b00 */
[----:B------:R-:W3:Y:S04]  /*1790*/  LDG.E.64.CONSTANT R12, desc[UR14][R16.64+0x2000] ;  /* 0x0020000e100c7981 */ /* 0x000ee8000c1e9b00 */
[----:B------:R-:W4:Y:S04]  /*17a0*/  LDG.E.64.CONSTANT R10, desc[UR14][R16.64+0x3000] ;  /* 0x0030000e100a7981 */ /* 0x000f28000c1e9b00 */
[----:B------:R-:W5:Y:S04]  /*17b0*/  LDG.E.64.CONSTANT R8, desc[UR14][R16.64+0x4000] ;  /* 0x0040000e10087981 */ /* 0x000f68000c1e9b00 */
[----:B------:R-:W5:Y:S04]  /*17c0*/  LDG.E.64.CONSTANT R6, desc[UR14][R16.64+0x5000] ;  /* 0x0050000e10067981 */ /* 0x000f68000c1e9b00 */
[----:B------:R-:W5:Y:S01]  /*17d0*/  LDG.E.64.CONSTANT R4, desc[UR14][R16.64+0x6000] ;  /* 0x0060000e10047981 */ /* 0x000f62000c1e9b00 */
[----:B------:R-:W-:-:S04]  /*17e0*/  ISETP.GE.U32.AND P0, PT, R22, UR5, PT ;  /* 0x0000000516007c0c */ /* 0x000fc8000bf06070 */
[----:B------:R-:W-:Y:S01]  /*17f0*/  ISETP.GE.U32.AND.EX P0, PT, R20, UR16, PT, P0 ;  /* 0x0000001014007c0c */ /* 0x000fe2000bf06100 */
        /* <DEDUP_REMOVED lines=13> */
[----:B------:R-:W-:Y:S01]  /*18d0*/  UIADD3 UR8, UP0, UPT, UR5, UR6, URZ ;  /* 0x0000000605087290 */ /* 0x000fe2000ff1e0ff */
[----:B------:R-:W-:Y:S01]  /*18e0*/  IADD3 R21, P1, PT, R2, -0xe00, RZ ;  /* 0xfffff20002157810 */ /* 0x000fe20007f3e0ff */
[----:B------:R-:W0:Y:S03]  /*18f0*/  LDCU.64 UR12, c[0x0][0x380] ;  /* 0x00007000ff0c77ac */ /* 0x000e260008000a00 */
[----:B------:R-:W-:Y:S01]  /*1900*/  IADD3.X R20, PT, PT, R3, -0x1, RZ, P1, !PT ;  /* 0xffffffff03147810 */ /* 0x000fe20000ffe4ff */
[----:B------:R-:W-:Y:S01]  /*1910*/  UIADD3.X UR9, UPT, UPT, URZ, UR16, URZ, UP0, !UPT ;  /* 0x00000010ff097290 */ /* 0x000fe200087fe4ff */
[----:B------:R-:W-:Y:S01]  /*1920*/  ISETP.LT.U32.AND P0, PT, R21, UR8, PT ;  /* 0x0000000815007c0c */ /* 0x000fe2000bf01070 */
[----:B------:R-:W-:Y:S01]  /*1930*/  UMOV UR4, URZ ;  /* 0x000000ff00047c82 */ /* 0x000fe20008000000 */
[----:B------:R-:W-:Y:S01]  /*1940*/  IADD3 R23, P1, PT, R0, UR8, RZ ;  /* 0x0000000800177c10 */ /* 0x000fe2000ff3e0ff */
[----:B------:R-:W-:-:S02]  /*1950*/  UMOV UR10, UR8 ;  /* 0x00000008000a7c82 */ /* 0x000fc40008000000 */
[----:B------:R-:W-:Y:S01]  /*1960*/  MOV R5, UR9 ;  /* 0x0000000900057c02 */ /* 0x000fe20008000f00 */
[----:B------:R-:W-:Y:S01]  /*1970*/  UMOV UR7, UR9 ;  /* 0x0000000900077c82 */ /* 0x000fe20008000000 */
[----:B------:R-:W-:Y:S02]  /*1980*/  IADD3.X R4, PT, PT, RZ, UR9, RZ, P1, !PT ;  /* 0x00000009ff047c10 */ /* 0x000fe40008ffe4ff */
[----:B------:R-:W-:Y:S02]  /*1990*/  ISETP.GT.U32.AND.EX P0, PT, R5, R20, PT, P0 ;  /* 0x000000140500720c */ /* 0x000fe40003f04100 */
[----:B------:R-:W-:Y:S02]  /*19a0*/  LOP3.LUT R5, RZ, R0, RZ, 0x33, !PT ;  /* 0x00000000ff057212 */ /* 0x000fe400078e33ff */
[----:B0-----:R-:W-:Y:S02]  /*19b0*/  LEA R22, P1, R23, UR12, 0x3 ;  /* 0x0000000c17167c11 */ /* 0x001fe4000f8218ff */
[----:B------:R-:W-:-:S02]  /*19c0*/  IADD3 R5, PT, PT, R2, -UR5, R5 ;  /* 0x8000000502057c10 */ /* 0x000fc4000fffe005 */
[----:B------:R-:W-:Y:S02]  /*19d0*/  LEA.HI.X R23, R23, UR13, R4, 0x3, P1 ;  /* 0x0000000d17177c11 */ /* 0x000fe400088f1c04 */
[----:B------:R-:W-:-:S03]  /*19e0*/  IADD3 R24, PT, PT, R5, -UR6, RZ ;  /* 0x8000000605187c10 */ /* 0x000fc6000fffe0ff */
[----:B------:R-:W-:Y:S05]  /*19f0*/  @P0 BRA `(.L_x_363) ;  /* 0x0000000000b80947 */ /* 0x000fea0003800000 */
[----:B------:R-:W0:Y:S01]  /*1a00*/  LDC.64 R2, c[0x0][0x3b8] ;  /* 0x0000ee00ff027b82 */ /* 0x000e220000000a00 */
[----:B------:R-:W1:Y:S01]  /*1a10*/  LDCU.64 UR12, c[0x0][0x380] ;  /* 0x00007000ff0c77ac */ /* 0x000e620008000a00 */
[----:B------:R-:W-:Y:S01]  /*1a20*/  NOP ;  /* 0x0000000000007918 */ /* 0x000fe20000000000 */
.L_x_364:
[----:B------:R-:W-:-:S04]  /*1a30*/  IADD3 R4, P0, PT, R0, UR8, RZ ;  /* 0x0000000800047c10 */ /* 0x000fc8000ff1e0ff */
[----:B------:R-:W-:Y:S02]  /*1a40*/  IADD3.X R5, PT, PT, RZ, UR9, RZ, P0, !PT ;  /* 0x00000009ff057c10 */ /* 0x000fe400087fe4ff */
[----:B-1----:R-:W-:-:S04]  /*1a50*/  LEA R18, P0, R4, UR12, 0x3 ;  /* 0x0000000c04127c11 */ /* 0x002fc8000f8018ff */
[----:B------:R-:W-:-:S05]  /*1a60*/  LEA.HI.X R19, R4, UR13, R5, 0x3, P0 ;  /* 0x0000000d04137c11 */ /* 0x000fca00080f1c05 */
[----:B------:R-:W2:Y:S04]  /*1a70*/  LDG.E.64.CONSTANT R16, desc[UR14][R18.64] ;  /* 0x0000000e12107981 */ /* 0x000ea8000c1e9b00 */
[----:B------:R-:W3:Y:S04]  /*1a80*/  LDG.E.64.CONSTANT R10, desc[UR14][R18.64+0x1000] ;  /* 0x0010000e120a7981 */ /* 0x000ee8000c1e9b00 */
[----:B------:R-:W4:Y:S04]  /*1a90*/  LDG.E.64.CONSTANT R12, desc[UR14][R18.64+0x2000] ;  /* 0x0020000e120c7981 */ /* 0x000f28000c1e9b00 */
[----:B------:R-:W5:Y:S04]  /*1aa0*/  LDG.E.64.CONSTANT R4, desc[UR14][R18.64+0x3000] ;  /* 0x0030000e12047981 */ /* 0x000f68000c1e9b00 */
[----:B------:R-:W5:Y:S04]  /*1ab0*/  LDG.E.64.CONSTANT R6, desc[UR14][R18.64+0x4000] ;  /* 0x0040000e12067981 */ /* 0x000f68000c1e9b00 */
[----:B------:R-:W5:Y:S04]  /*1ac0*/  LDG.E.64.CONSTANT R8, desc[UR14][R18.64+0x5000] ;  /* 0x0050000e12087981 */ /* 0x000f68000c1e9b00 */
[----:B------:R-:W5:Y:S01]  /*1ad0*/  LDG.E.64.CONSTANT R14, desc[UR14][R18.64+0x6000] ;  /* 0x0060000e120e7981 */ /* 0x000f62000c1e9b00 */
[----:B------:R-:W-:-:S04]  /*1ae0*/  UIADD3 UR6, UP0, UPT, UR5, UR10, URZ ;  /* 0x0000000a05067290 */ /* 0x000fc8000ff1e0ff */
[----:B------:R-:W-:Y:S01]  /*1af0*/  UIADD3.X UR7, UPT, UPT, UR16, UR7, URZ, UP0, !UPT ;  /* 0x0000000710077290 */ /* 0x000fe200087fe4ff */
[----:B--2---:R-:W-:Y:S01]  /*1b00*/  FADD R27, R16, R27 ;  /* 0x0000001b101b7221 */ /* 0x004fe20000000000 */
[----:B------:R-:W-:-:S03]  /*1b10*/  FADD R17, R17, R25 ;  /* 0x0000001911117221 */ /* 0x000fc60000000000 */
[----:B---3--:R-:W-:Y:S01]  /*1b20*/  FADD R27, R10, R27 ;  /* 0x0000001b0a1b7221 */ /* 0x008fe20000000000 */
[----:B0-----:R-:W-:Y:S01]  /*1b30*/  IADD3 R10, P1, PT, R2, -UR8, RZ ;  /* 0x80000008020a7c10 */ /* 0x001fe2000ff3e0ff */
[----:B------:R-:W-:Y:S02]  /*1b40*/  FADD R17, R11, R17 ;  /* 0x000000110b117221 */ /* 0x000fe40000000000 */
[----:B----4-:R-:W-:Y:S01]  /*1b50*/  FADD R27, R12, R27 ;  /* 0x0000001b0c1b7221 */ /* 0x010fe20000000000 */
[----:B------:R-:W-:Y:S01]  /*1b60*/  ISETP.GE.U32.AND P0, PT, R10, UR5, PT ;  /* 0x000000050a007c0c */ /* 0x000fe2000bf06070 */
[----:B------:R-:W-:Y:S02]  /*1b70*/  FADD R17, R13, R17 ;  /* 0x000000110d117221 */ /* 0x000fe40000000000 */
[----:B-----5:R-:W-:Y:S01]  /*1b80*/  FADD R27, R4, R27 ;  /* 0x0000001b041b7221 */ /* 0x020fe20000000000 */
[----:B------:R-:W-:Y:S01]  /*1b90*/  IADD3.X R4, PT, PT, R3, ~UR9, RZ, P1, !PT ;  /* 0x8000000903047c10 */ /* 0x000fe20008ffe4ff */
[----:B------:R-:W-:-:S02]  /*1ba0*/  FADD R17, R5, R17 ;  /* 0x0000001105117221 */ /* 0x000fc40000000000 */
[----:B------:R-:W-:Y:S01]  /*1bb0*/  FADD R27, R6, R27 ;  /* 0x0000001b061b7221 */ /* 0x000fe20000000000 */
[----:B------:R-:W-:Y:S01]  /*1bc0*/  ISETP.GE.U32.AND.EX P0, PT, R4, UR16, PT, P0 ;  /* 0x0000001004007c0c */ /* 0x000fe2000bf06100 */
[----:B------:R-:W-:Y:S02]  /*1bd0*/  FADD R17, R7, R17 ;  /* 0x0000001107117221 */ /* 0x000fe40000000000 */
[----:B------:R-:W-:Y:S02]  /*1be0*/  FADD R27, R8, R27 ;  /* 0x0000001b081b7221 */ /* 0x000fe40000000000 */
[----:B------:R-:W-:Y:S02]  /*1bf0*/  FADD R17, R9, R17 ;  /* 0x0000001109117221 */ /* 0x000fe40000000000 */
[----:B------:R-:W-:Y:S02]  /*1c00*/  FADD R27, R14, R27 ;  /* 0x0000001b0e1b7221 */ /* 0x000fe40000000000 */
[----:B------:R-:W-:-:S04]  /*1c10*/  FADD R25, R15, R17 ;  /* 0x000000110f197221 */ /* 0x000fc80000000000 */
[----:B------:R-:W-:Y:S05]  /*1c20*/  @!P0 BRA `(.L_x_362) ;  /* 0x00000008008c8947 */ /* 0x000fea0003800000 */
[----:B------:R-:W-:Y:S02]  /*1c30*/  UIADD3 UR8, UP0, UPT, UR5, UR8, URZ ;  /* 0x0000000805087290 */ /* 0x000fe4000ff1e0ff */
[----:B------:R-:W-:Y:S01]  /*1c40*/  MOV R5, UR5 ;  /* 0x0000000500057c02 */ /* 0x000fe20008000f00 */
[----:B------:R-:W-:Y:S01]  /*1c50*/  UIADD3 UR4, UPT, UPT, UR4, 0x1, URZ ;  /* 0x0000000104047890 */ /* 0x000fe2000fffe0ff */
[----:B------:R-:W-:Y:S01]  /*1c60*/  IADD3 R24, PT, PT, R24, -UR5, RZ ;  /* 0x8000000518187c10 */ /* 0x000fe2000fffe0ff */
[----:B------:R-:W-:Y:S01]  /*1c70*/  UIADD3.X UR9, UPT, UPT, UR16, UR9, URZ, UP0, !UPT ;  /* 0x0000000910097290 */ /* 0x000fe200087fe4ff */
[----:B------:R-:W-:Y:S01]  /*1c80*/  ISETP.LT.U32.AND P0, PT, R21, UR8, PT ;  /* 0x0000000815007c0c */ /* 0x000fe2000bf01070 */
[----:B------:R-:W-:Y:S01]  /*1c90*/  UMOV UR10, UR6 ;  /* 0x00000006000a7c82 */ /* 0x000fe20008000000 */
[----:B------:R-:W-:-:S03]  /*1ca0*/  IMAD.WIDE R22, R5, 0x8, R22 ;  /* 0x0000000805167825 */ /* 0x000fc600078e0216 */
[----:B------:R-:W-:-:S04]  /*1cb0*/  MOV R7, UR9 ;  /* 0x0000000900077c02 */ /* 0x000fc80008000f00 */
[----:B------:R-:W-:-:S13]  /*1cc0*/  ISETP.GT.U32.AND.EX P0, PT, R7, R20, PT, P0 ;  /* 0x000000140700720c */ /* 0x000fda0003f04100 */
[----:B------:R-:W-:Y:S05]  /*1cd0*/  @!P0 BRA `(.L_x_364) ;  /* 0xfffffffc00548947 */ /* 0x000fea000383ffff */
.L_x_363:
[----:B------:R-:W-:Y:S02]  /*1ce0*/  ISETP.LE.U32.AND P0, PT, R2, UR8, PT ;  /* 0x0000000802007c0c */ /* 0x000fe4000bf03070 */
[----:B------:R-:W-:-:S04]  /*1cf0*/  MOV R4, UR9 ;  /* 0x0000000900047c02 */ /* 0x000fc80008000f00 */
[----:B------:R-:W-:-:S13]  /*1d00*/  ISETP.GE.U32.AND.EX P0, PT, R4, R3, PT, P0 ;  /* 0x000000030400720c */ /* 0x000fda0003f06100 */
[----:B------:R-:W-:Y:S05]  /*1d10*/  @P0 BRA `(.L_x_362) ;  /* 0x0000000800500947 */ /* 0x000fea0003800000 */
[----:B------:R-:W-:Y:S01]  /*1d20*/  IADD3 R21, PT, PT, R2, -UR8, RZ ;  /* 0x8000000802157c10 */ /* 0x000fe2000fffe0ff */
[----:B------:R-:W-:Y:S03]  /*1d30*/  BSSY.RECONVERGENT B1, `(.L_x_362) ;  /* 0x0000092000017945 */ /* 0x000fe60003800200 */
[----:B------:R-:W-:-:S13]  /*1d40*/  ISETP.GE.AND P0, PT, R0, R21, PT ;  /* 0x000000150000720c */ /* 0x000fda0003f06270 */
[----:B------:R-:W-:Y:S05]  /*1d50*/  @P0 BRA `(.L_x_365) ;  /* 0x00000008003c0947 */ /* 0x000fea0003800000 */
[----:B------:R-:W0:Y:S01]  /*1d60*/  LDC R4, c[0x0][0x3c0] ;  /* 0x0000f000ff047b82 */ /* 0x000e220000000800 */
[----:B------:R-:W-:Y:S01]  /*1d70*/  UIMAD UR6, UR11, 0xe00, URZ ;  /* 0x00000e000b0678a4 */ /* 0x000fe2000f8e02ff */
[-C--:B------:R-:W-:Y:S01]  /*1d80*/  LOP3.LUT R3, RZ, R0.reuse, RZ, 0x33, !PT ;  /* 0x00000000ff037212 */ /* 0x080fe200078e33ff */
[----:B------:R-:W-:Y:S01]  /*1d90*/  BSSY.RECONVERGENT B2, `(.L_x_366) ;  /* 0x000001a000027945 */ /* 0x000fe20003800200 */
[----:B------:R-:W-:Y:S01]  /*1da0*/  MOV R20, R0 ;  /* 0x0000000000147202 */ /* 0x000fe20000000f00 */
[----:B------:R-:W-:-:S06]  /*1db0*/  UIADD3 UR6, UPT, UPT, UR5, UR6, URZ ;  /* 0x0000000605067290 */ /* 0x000fcc000fffe0ff */
[----:B------:R-:W-:Y:S01]  /*1dc0*/  IADD3 R2, PT, PT, R2, -UR6, R3 ;  /* 0x8000000602027c10 */ /* 0x000fe2000fffe003 */
[----:B0-----:R-:W-:-:S04]  /*1dd0*/  IMAD R3, R4, UR4, RZ ;  /* 0x0000000404037c24 */ /* 0x001fc8000f8e02ff */
[----:B------:R-:W-:-:S05]  /*1de0*/  IMAD R2, R3, -0xe00, R2 ;  /* 0xfffff20003027824 */ /* 0x000fca00078e0202 */
[C---:B------:R-:W-:Y:S02]  /*1df0*/  LOP3.LUT R3, R2.reuse, 0x600, RZ, 0xc0, !PT ;  /* 0x0000060002037812 */ /* 0x040fe400078ec0ff */
[----:B------:R-:W-:Y:S02]  /*1e00*/  ISETP.GE.U32.AND P1, PT, R2, 0x600, PT ;  /* 0x000006000200780c */ /* 0x000fe40003f26070 */
[----:B------:R-:W-:-:S13]  /*1e10*/  ISETP.NE.AND P0, PT, R3, 0x600, PT ;  /* 0x000006000300780c */ /* 0x000fda0003f05270 */
[----:B------:R-:W-:Y:S05]  /*1e20*/  @!P0 BRA `(.L_x_367) ;  /* 0x0000000000408947 */ /* 0x000fea0003800000 */
[----:B------:R-:W-:Y:S02]  /*1e30*/  LOP3.LUT R2, R24, 0xffff, RZ, 0xc0, !PT ;  /* 0x0000ffff18027812 */ /* 0x000fe400078ec0ff */
[----:B------:R-:W-:Y:S02]  /*1e40*/  MOV R20, R0 ;  /* 0x0000000000147202 */ /* 0x000fe40000000f00 */
[----:B------:R-:W-:-:S04]  /*1e50*/  LEA.HI R2, R2, 0x1, RZ, 0x17 ;  /* 0x0000000102027811 */ /* 0x000fc800078fb8ff */
[----:B------:R-:W-:-:S04]  /*1e60*/  LOP3.LUT R2, R2, 0x3, RZ, 0xc0, !PT ;  /* 0x0000000302027812 */ /* 0x000fc800078ec0ff */
[----:B------:R-:W-:-:S07]  /*1e70*/  IADD3 R4, PT, PT, -R2, RZ, RZ ;  /* 0x000000ff02047210 */ /* 0x000fce0007ffe1ff */
.L_x_368:
        /* <DEDUP_REMOVED lines=8> */
[----:B--2---:R-:W-:Y:S01]  /*1f00*/  FADD R27, R2, R27 ;  /* 0x0000001b021b7221 */ /* 0x004fe20000000000 */
[----:B------:R-:W-:-:S07]  /*1f10*/  FADD R25, R3, R25 ;  /* 0x0000001903197221 */ /* 0x000fce0000000000 */
[----:B------:R-:W-:Y:S05]  /*1f20*/  @P0 BRA `(.L_x_368) ;  /* 0xfffffffc00d40947 */ /* 0x000fea000383ffff */
.L_x_367:
[----:B------:R-:W-:Y:S05]  /*1f30*/  BSYNC.RECONVERGENT B2 ;  /* 0x0000000000027941 */ /* 0x000fea0003800200 */
.L_x_366:
[----:B------:R-:W-:Y:S05]  /*1f40*/  @!P1 BRA `(.L_x_365) ;  /* 0x0000000400c09947 */ /* 0x000fea0003800000 */
[----:B------:R-:W-:Y:S01]  /*1f50*/  IADD3 R4, PT, PT, R21, -R20, RZ ;  /* 0x8000001415047210 */ /* 0x000fe20007ffe0ff */
[----:B------:R-:W-:Y:S01]  /*1f60*/  BSSY.RECONVERGENT B2, `(.L_x_369) ;  /* 0x000003f000027945 */ /* 0x000fe20003800200 */
[----:B------:R-:W-:Y:S02]  /*1f70*/  IADD3 R2, P0, PT, R20, UR10, RZ ;  /* 0x0000000a14027c10 */ /* 0x000fe4000ff1e0ff */
[----:B------:R-:W-:Y:S02]  /*1f80*/  ISETP.GT.AND P1, PT, R4, 0x1800, PT ;  /* 0x000018000400780c */ /* 0x000fe40003f24270 */
[----:B------:R-:W-:Y:S02]  /*1f90*/  IADD3.X R3, PT, PT, RZ, UR7, RZ, P0, !PT ;  /* 0x00000007ff037c10 */ /* 0x000fe400087fe4ff */
[----:B------:R-:W-:-:S04]  /*1fa0*/  LEA R10, P0, R2, UR12, 0x3 ;  /* 0x0000000c020a7c11 */ /* 0x000fc8000f8018ff */
[----:B------:R-:W-:Y:S02]  /*1fb0*/  LEA.HI.X R11, R2, UR13, R3, 0x3, P0 ;  /* 0x0000000d020b7c11 */ /* 0x000fe400080f1c03 */
[----:B------:R-:W-:-:S03]  /*1fc0*/  PLOP3.LUT P0, PT, PT, PT, PT, 0x80, 0x8 ;  /* 0x000000000008781c */ /* 0x000fc60003f0f070 */
[----:B------:R-:W-:Y:S10]  /*1fd0*/  @!P1 BRA `(.L_x_370) ;  /* 0x0000000000dc9947 */ /* 0x000ff40003800000 */
[----:B------:R-:W-:Y:S02]  /*1fe0*/  PLOP3.LUT P0, PT, PT, PT, PT, 0x8, 0x80 ;  /* 0x000000000080781c */ /* 0x000fe40003f0e170 */
[----:B------:R-:W-:-:S11]  /*1ff0*/  IADD3 R23, PT, PT, R21, -0x1800, RZ ;  /* 0xffffe80015177810 */ /* 0x000fd60007ffe0ff */
.L_x_371:
        /* <DEDUP_REMOVED lines=9> */
[----:B------:R-:W-:-:S02]  /*2090*/  FADD R27, R16, R27 ;  /* 0x0000001b101b7221 */ /* 0x000fc40000000000 */
[----:B------:R-:W2:Y:S01]  /*20a0*/  LDG.E.64.CONSTANT R16, desc[UR14][R10.64+0x8000] ;  /* 0x0080000e0a107981 */ /* 0x000ea2000c1e9b00 */
[----:B---3--:R-:W-:Y:S01]  /*20b0*/  FADD R25, R25, R19 ;  /* 0x0000001319197221 */ /* 0x008fe20000000000 */
[----:B------:R-:W-:Y:S02]  /*20c0*/  FADD R27, R27, R18 ;  /* 0x000000121b1b7221 */ /* 0x000fe40000000000 */
[----:B------:R-:W3:Y:S01]  /*20d0*/  LDG.E.64.CONSTANT R18, desc[UR14][R10.64+0x9000] ;  /* 0x0090000e0a127981 */ /* 0x000ee2000c1e9b00 */
[----:B----4-:R-:W-:Y:S01]  /*20e0*/  FADD R25, R25, R15 ;  /* 0x0000000f19197221 */ /* 0x010fe20000000000 */
[----:B------:R-:W-:Y:S02]  /*20f0*/  FADD R27, R27, R14 ;  /* 0x0000000e1b1b7221 */ /* 0x000fe40000000000 */
[----:B------:R-:W4:Y:S01]  /*2100*/  LDG.E.64.CONSTANT R14, desc[UR14][R10.64+0xa000] ;  /* 0x00a0000e0a0e7981 */ /* 0x000f22000c1e9b00 */
[----:B-----5:R-:W-:Y:S01]  /*2110*/  FADD R25, R25, R13 ;  /* 0x0000000d19197221 */ /* 0x020fe20000000000 */
[----:B------:R-:W-:-:S02]  /*2120*/  FADD R27, R27, R12 ;  /* 0x0000000c1b1b7221 */ /* 0x000fc40000000000 */
[----:B------:R-:W5:Y:S01]  /*2130*/  LDG.E.64.CONSTANT R12, desc[UR14][R10.64+0xb000] ;  /* 0x00b0000e0a0c7981 */ /* 0x000f62000c1e9b00 */
[----:B------:R-:W-:Y:S01]  /*2140*/  FADD R25, R25, R7 ;  /* 0x0000000719197221 */ /* 0x000fe20000000000 */
[----:B------:R-:W-:Y:S02]  /*2150*/  FADD R27, R27, R6 ;  /* 0x000000061b1b7221 */ /* 0x000fe40000000000 */
[----:B------:R-:W5:Y:S01]  /*2160*/  LDG.E.64.CONSTANT R6, desc[UR14][R10.64+0xc000] ;  /* 0x00c0000e0a067981 */ /* 0x000f62000c1e9b00 */
[----:B------:R-:W-:Y:S01]  /*2170*/  FADD R25, R25, R9 ;  /* 0x0000000919197221 */ /* 0x000fe20000000000 */
[----:B------:R-:W-:Y:S02]  /*2180*/  FADD R27, R27, R8 ;  /* 0x000000081b1b7221 */ /* 0x000fe40000000000 */
[----:B------:R-:W5:Y:S01]  /*2190*/  LDG.E.64.CONSTANT R8, desc[UR14][R10.64+0xd000] ;  /* 0x00d0000e0a087981 */ /* 0x000f62000c1e9b00 */
[----:B------:R-:W-:Y:S01]  /*21a0*/  FADD R29, R25, R3 ;  /* 0x00000003191d7221 */ /* 0x000fe20000000000 */
[----:B------:R-:W-:-:S02]  /*21b0*/  FADD R27, R27, R2 ;  /* 0x000000021b1b7221 */ /* 0x000fc40000000000 */
[----:B------:R-:W5:Y:S04]  /*21c0*/  LDG.E.64.CONSTANT R24, desc[UR14][R10.64+0xe000] ;  /* 0x00e0000e0a187981 */ /* 0x000f68000c1e9b00 */
[----:B------:R0:W5:Y:S01]  /*21d0*/  LDG.E.64.CONSTANT R2, desc[UR14][R10.64+0xf000] ;  /* 0x00f0000e0a027981 */ /* 0x000162000c1e9b00 */
[----:B------:R-:W-:Y:S01]  /*21e0*/  FADD R27, R27, R4 ;  /* 0x000000041b1b7221 */ /* 0x000fe20000000000 */
[----:B------:R-:W-:Y:S01]  /*21f0*/  FADD R29, R29, R5 ;  /* 0x000000051d1d7221 */ /* 0x000fe20000000000 */
[----:B------:R-:W-:-:S04]  /*2200*/  IADD3 R20, PT, PT, R20, 0x2000, RZ ;  /* 0x0000200014147810 */ /* 0x000fc80007ffe0ff */
[----:B------:R-:W-:Y:S02]  /*2210*/  ISETP.GE.AND P1, PT, R20, R23, PT ;  /* 0x000000171400720c */ /* 0x000fe40003f26270 */
[----:B0-----:R-:W-:-:S04]  /*2220*/  IADD3 R10, P2, PT, R10, 0x10000, RZ ;  /* 0x000100000a0a7810 */ /* 0x001fc80007f5e0ff */
[----:B------:R-:W-:Y:S01]  /*2230*/  IADD3.X R11, PT, PT, RZ, R11, RZ, P2, !PT ;  /* 0x0000000bff0b7210 */ /* 0x000fe200017fe4ff */
        /* <DEDUP_REMOVED lines=17> */
.L_x_370:
[----:B------:R-:W-:Y:S05]  /*2350*/  BSYNC.RECONVERGENT B2 ;  /* 0x0000000000027941 */ /* 0x000fea0003800200 */
.L_x_369:
[----:B------:R-:W-:Y:S01]  /*2360*/  IADD3 R2, PT, PT, R21, -R20, RZ ;  /* 0x8000001415027210 */ /* 0x000fe20007ffe0ff */
[----:B------:R-:W-:Y:S03]  /*2370*/  BSSY.RECONVERGENT B2, `(.L_x_372) ;  /* 0x000001f000027945 */ /* 0x000fe60003800200 */
[----:B------:R-:W-:-:S13]  /*2380*/  ISETP.GT.AND P1, PT, R2, 0x800, PT ;  /* 0x000008000200780c */ /* 0x000fda0003f24270 */
[----:B------:R-:W-:Y:S05]  /*2390*/  @!P1 BRA `(.L_x_373) ;  /* 0x0000000000709947 */ /* 0x000fea0003800000 */
[----:B------:R-:W2:Y:S04]  /*23a0*/  LDG.E.64.CONSTANT R18, desc[UR14][R10.64] ;  /* 0x0000000e0a127981 */ /* 0x000ea8000c1e9b00 */
[----:B------:R-:W3:Y:S04]  /*23b0*/  LDG.E.64.CONSTANT R16, desc[UR14][R10.64+0x1000] ;  /* 0x0010000e0a107981 */ /* 0x000ee8000c1e9b00 */
[----:B------:R-:W4:Y:S04]  /*23c0*/  LDG.E.64.CONSTANT R14, desc[UR14][R10.64+0x2000] ;  /* 0x0020000e0a0e7981 */ /* 0x000f28000c1e9b00 */
[----:B------:R-:W5:Y:S04]  /*23d0*/  LDG.E.64.CONSTANT R12, desc[UR14][R10.64+0x3000] ;  /* 0x0030000e0a0c7981 */ /* 0x000f68000c1e9b00 */
[----:B------:R-:W5:Y:S04]  /*23e0*/  LDG.E.64.CONSTANT R8, desc[UR14][R10.64+0x4000] ;  /* 0x0040000e0a087981 */ /* 0x000f68000c1e9b00 */
[----:B------:R-:W5:Y:S04]  /*23f0*/  LDG.E.64.CONSTANT R6, desc[UR14][R10.64+0x5000] ;  /* 0x0050000e0a067981 */ /* 0x000f68000c1e9b00 */
[----:B------:R-:W5:Y:S04]  /*2400*/  LDG.E.64.CONSTANT R4, desc[UR14][R10.64+0x6000] ;  /* 0x0060000e0a047981 */ /* 0x000f68000c1e9b00 */
[----:B------:R0:W5:Y:S01]  /*2410*/  LDG.E.64.CONSTANT R2, desc[UR14][R10.64+0x7000] ;  /* 0x0070000e0a027981 */ /* 0x000162000c1e9b00 */
[----:B------:R-:W-:-:S02]  /*2420*/  PLOP3.LUT P0, PT, PT, PT, PT, 0x8, 0x80 ;  /* 0x000000000080781c */ /* 0x000fc40003f0e170 */
[----:B------:R-:W-:Y:S02]  /*2430*/  IADD3 R20, PT, PT, R20, 0x1000, RZ ;  /* 0x0000100014147810 */ /* 0x000fe40007ffe0ff */
        /* <DEDUP_REMOVED lines=18> */
.L_x_373:
[----:B------:R-:W-:Y:S05]  /*2560*/  BSYNC.RECONVERGENT B2 ;  /* 0x0000000000027941 */ /* 0x000fea0003800200 */
.L_x_372:
[----:B------:R-:W-:-:S13]  /*2570*/  ISETP.LT.OR P0, PT, R20, R21, P0 ;  /* 0x000000151400720c */ /* 0x000fda0000701670 */
[----:B------:R-:W-:Y:S05]  /*2580*/  @!P0 BRA `(.L_x_365) ;  /* 0x0000000000308947 */ /* 0x000fea0003800000 */
[----:B------:R-:W2:Y:S04]  /*2590*/  LDG.E.64.CONSTANT R2, desc[UR14][R10.64] ;  /* 0x0000000e0a027981 */ /* 0x000ea8000c1e9b00 */
[----:B------:R-:W3:Y:S04]  /*25a0*/  LDG.E.64.CONSTANT R4, desc[UR14][R10.64+0x1000] ;  /* 0x0010000e0a047981 */ /* 0x000ee8000c1e9b00 */
[----:B------:R-:W4:Y:S04]  /*25b0*/  LDG.E.64.CONSTANT R6, desc[UR14][R10.64+0x2000] ;  /* 0x0020000e0a067981 */ /* 0x000f28000c1e9b00 */
[----:B------:R-:W5:Y:S01]  /*25c0*/  LDG.E.64.CONSTANT R8, desc[UR14][R10.64+0x3000] ;  /* 0x0030000e0a087981 */ /* 0x000f62000c1e9b00 */
[----:B--2---:R-:W-:Y:S01]  /*25d0*/  FADD R27, R27, R2 ;  /* 0x000000021b1b7221 */ /* 0x004fe20000000000 */
[----:B------:R-:W-:-:S03]  /*25e0*/  FADD R3, R25, R3 ;  /* 0x0000000319037221 */ /* 0x000fc60000000000 */
[----:B---3--:R-:W-:Y:S01]  /*25f0*/  FADD R27, R27, R4 ;  /* 0x000000041b1b7221 */ /* 0x008fe20000000000 */
[----:B------:R-:W-:-:S03]  /*2600*/  FADD R3, R3, R5 ;  /* 0x0000000503037221 */ /* 0x000fc60000000000 */
[----:B----4-:R-:W-:Y:S01]  /*2610*/  FADD R27, R27, R6 ;  /* 0x000000061b1b7221 */ /* 0x010fe20000000000 */
[----:B------:R-:W-:-:S03]  /*2620*/  FADD R3, R3, R7 ;  /* 0x0000000703037221 */ /* 0x000fc60000000000 */
[----:B-----5:R-:W-:Y:S01]  /*2630*/  FADD R27, R27, R8 ;  /* 0x000000081b1b7221 */ /* 0x020fe20000000000 */
[----:B------:R-:W-:-:S07]  /*2640*/  FADD R25, R3, R9 ;  /* 0x0000000903197221 */ /* 0x000fce0000000000 */
.L_x_365:
[----:B------:R-:W-:Y:S05]  /*2650*/  BSYNC.RECONVERGENT B1 ;  /* 0x0000000000017941 */ /* 0x000fea0003800200 */
.L_x_362:
[----:B------:R-:W0:Y:S01]  /*2660*/  S2R R9, SR_LANEID ;  /* 0x0000000000097919 */ /* 0x000e220000000000 */
[----:B------:R-:W-:Y:S01]  /*2670*/  MOV R6, R25 ;  /* 0x0000001900067202 */ /* 0x000fe20000000f00 */
        /* <DEDUP_REMOVED lines=42> */
[----:B0-----:R-:W0:Y:S04]  /*2920*/  LDS.128 R4, [UR4+0x20] ;  /* 0x00002004ff047984 */ /* 0x001e280008000c00 */
[----:B------:R-:W2:Y:S04]  /*2930*/  LDS.128 R20, [UR4+0x30] ;  /* 0x00003004ff147984 */ /* 0x000ea80008000c00 */
[----:B------:R-:W3:Y:S04]  /*2940*/  LDS.128 R8, [UR4+0x40] ;  /* 0x00004004ff087984 */ /* 0x000ee80008000c00 */
[----:B------:R-:W4:Y:S04]  /*2950*/  LDS.128 R16, [UR4+0x50] ;  /* 0x00005004ff107984 */ /* 0x000f280008000c00 */
[----:B------:R-:W5:Y:S01]  /*2960*/  LDS.128 R12, [UR4+0x60] ;  /* 0x00006004ff0c7984 */ /* 0x000f620008000c00 */
[----:B-1----:R-:W-:Y:S01]  /*2970*/  FADD R27, R2, R24 ;  /* 0x00000018021b7221 */ /* 0x002fe20000000000 */
[----:B------:R-:W-:-:S03]  /*2980*/  FADD R0, R3, R25 ;  /* 0x0000001903007221 */ /* 0x000fc60000000000 */
[----:B0-----:R-:W-:Y:S01]  /*2990*/  FADD R3, R27, R4 ;  /* 0x000000041b037221 */ /* 0x001fe20000000000 */
        /* <DEDUP_REMOVED lines=28> */
[----:B------:R-:W-:-:S07]  /*2b60*/  FADD R3, R0, R7 ;  /* 0x0000000700037221 */ /* 0x000fce0000000000 */
.L_x_361:
[----:B------:R-:W-:Y:S05]  /*2b70*/  BSYNC.RECONVERGENT B0 ;  /* 0x0000000000007941 */ /* 0x000fea0003800200 */
.L_x_346:
[----:B------:R-:W-:Y:S05]  /*2b80*/  @P0 EXIT ;  /* 0x000000000000094d */ /* 0x000fea0003800000 */
[----:B------:R-:W3:Y:S02]  /*2b90*/  LDCU.64 UR4, c[0x0][0x388] ;  /* 0x00007100ff0477ac */ /* 0x000ee40008000a00 */
[----:B---3--:R-:W-:-:S06]  /*2ba0*/  UIMAD.WIDE.U32 UR4, UR11, 0x8, UR4 ;  /* 0x000000080b0478a5 */ /* 0x008fcc000f8e0004 */
[----:B0-2---:R-:W-:Y:S02]  /*2bb0*/  MOV R4, UR4 ;  /* 0x0000000400047c02 */ /* 0x005fe40008000f00 */
[----:B------:R-:W-:-:S05]  /*2bc0*/  MOV R5, UR5 ;  /* 0x0000000500057c02 */ /* 0x000fca0008000f00 */
[----:B------:R-:W-:Y:S01]  /*2bd0*/  STG.E.64 desc[UR14][R4.64], R2 ;  /* 0x0000000204007986 */ /* 0x000fe2000c101b0e */
[----:B------:R-:W-:Y:S05]  /*2be0*/  EXIT ;  /* 0x000000000000794d */ /* 0x000fea0003800000 */
.L_x_374:
        /* <DEDUP_REMOVED lines=9> */
.L_x_546:


//--------------------- .text._ZN3cub18CUB_300001_SM_10006detail6reduce28DeviceReduceSingleTileKernelINS2_10policy_hubIN6thrust24THRUST_300001_SM_1000_NS7complexIfEEyN4cuda3std3__44plusIvEEE10Policy1000EPS8_SG_ySD_S8_S8_NSB_10__identityEEEvT0_T1_T2_T3_T4_T6_ --------------------------
	.section	.text._ZN3cub18CUB_300001_SM_10006detail6reduce28DeviceReduceSingleTileKernelINS2_10policy_hubIN6thrust24THRUST_300001_SM_1000_NS7complexIfEEyN4cuda3std3__44plusIvEEE10Policy1000EPS8_SG_ySD_S8_S8_NSB_10__identityEEEvT0_T1_T2_T3_T4_T6_,"ax",@progbits
	.align	128
        .global         _ZN3cub18CUB_300001_SM_10006detail6reduce28DeviceReduceSingleTileKernelINS2_10policy_hubIN6thrust24THRUST_300001_SM_1000_NS7complexIfEEyN4cuda3std3__44plusIvEEE10Policy1000EPS8_SG_ySD_S8_S8_NSB_10__identityEEEvT0_T1_T2_T3_T4_T6_
        .type           _ZN3cub18CUB_300001_SM_10006detail6reduce28DeviceReduceSingleTileKernelINS2_10policy_hubIN6thrust24THRUST_300001_SM_1000_NS7complexIfEEyN4cuda3std3__44plusIvEEE10Policy1000EPS8_SG_ySD_S8_S8_NSB_10__identityEEEvT0_T1_T2_T3_T4_T6_,@function
        .size           _ZN3cub18CUB_300001_SM_10006detail6reduce28DeviceReduceSingleTileKernelINS2_10policy_hubIN6thrust24THRUST_300001_SM_1000_NS7complexIfEEyN4cuda3std3__44plusIvEEE10Policy1000EPS8_SG_ySD_S8_S8_NSB_10__identityEEEvT0_T1_T2_T3_T4_T6_,(.L_x_547 - _ZN3cub18CUB_300001_SM_10006detail6reduce28DeviceReduceSingleTileKernelINS2_10policy_hubIN6thrust24THRUST_300001_SM_1000_NS7complexIfEEyN4cuda3std3__44plusIvEEE10Policy1000EPS8_SG_ySD_S8_S8_NSB_10__identityEEEvT0_T1_T2_T3_T4_T6_)
        .other          _ZN3cub18CUB_300001_SM_10006detail6reduce28DeviceReduceSingleTileKernelINS2_10policy_hubIN6thrust24THRUST_300001_SM_1000_NS7complexIfEEyN4cuda3std3__44plusIvEEE10Policy1000EPS8_SG_ySD_S8_S8_NSB_10__identityEEEvT0_T1_T2_T3_T4_T6_,@"STO_CUDA_ENTRY STV_DEFAULT"
_ZN3cub18CUB_300001_SM_10006detail6reduce28DeviceReduceSingleTileKernelINS2_10policy_hubIN6thrust24THRUST_300001_SM_1000_NS7complexIfEEyN4cuda3std3__44plusIvEEE10Policy1000EPS8_SG_ySD_S8_S8_NSB_10__identityEEEvT0_T1_T2_T3_T4_T6_:
.text._ZN3cub18CUB_300001_SM_10006detail6reduce28DeviceReduceSingleTileKernelINS2_10policy_hubIN6thrust24THRUST_300001_SM_1000_NS7complexIfEEyN4cuda3std3__44plusIvEEE10Policy1000EPS8_SG_ySD_S8_S8_NSB_10__identityEEEvT0_T1_T2_T3_T4_T6_:
        /* <DEDUP_REMOVED lines=15> */
.L_x_375:
[----:B------:R-:W-:Y:S01]  /*00f0*/  ISETP.GT.U32.AND P0, PT, R0, 0xdff, PT ;  /* 0x00000dff0000780c */ /* 0x000fe20003f04070 */
[----:B------:R-:W-:Y:S03]  /*0100*/  BSSY.RECONVERGENT B0, `(.L_x_376) ;  /* 0x000029e000007945 */ /* 0x000fe60003800200 */
[----:B------:R-:W-:-:S13]  /*0110*/  ISETP.GT.U32.AND.EX P0, PT, R2, RZ, PT, P0 ;  /* 0x000000ff0200720c */ /* 0x000fda0003f04100 */
[----:B------:R-:W-:Y:S05]  /*0120*/  @P0 BRA `(.L_x_377) ;  /* 0x0000001400c00947 */ /* 0x000fea0003800000 */
[----:B------:R-:W0:Y:S01]  /*0130*/  S2R R3, SR_TID.X ;  /* 0x0000000000037919 */ /* 0x000e220000002100 */
[----:B------:R-:W-:Y:S01]  /*0140*/  BSSY.RECONVERGENT B1, `(.L_x_378) ;  /* 0x0000009000017945 */ /* 0x000fe20003800200 */
[----:B------:R-:W-:Y:S02]  /*0150*/  CS2R R32, SRZ ;  /* 0x0000000000207805 */ /* 0x000fe4000001ff00 */
[----:B0-----:R-:W-:Y:S02]  /*0160*/  ISETP.GE.U32.AND P0, PT, R3, R0, PT ;  /* 0x000000000300720c */ /* 0x001fe40003f06070 */
[----:B------:R-:W-:-:S11]  /*0170*/  MOV R37, R3 ;  /* 0x0000000300257202 */ /* 0x000fd60000000f00 */
[----:B------:R-:W-:Y:S05]  /*0180*/  @P0 BRA `(.L_x_379) ;  /* 0x0000000000100947 */ /* 0x000fea0003800000 */
[----:B------:R-:W0:Y:S02]  /*0190*/  LDC.64 R32, c[0x0][0x380] ;  /* 0x0000e000ff207b82 */ /* 0x000e240000000a00 */
[----:B0-----:R-:W-:-:S06]  /*01a0*/  IMAD.WIDE.U32 R32, R3, 0x8, R32 ;  /* 0x0000000803207825 */ /* 0x001fcc00078e0020 */
[----:B------:R-:W5:Y:S01]  /*01b0*/  LDG.E.64.CONSTANT R32, desc[UR6][R32.64] ;  /* 0x0000000620207981 */ /* 0x000f62000c1e9b00 */
[----:B------:R-:W-:-:S07]  /*01c0*/  IADD3 R37, PT, PT, R3, 0x200, RZ ;  /* 0x0000020003257810 */ /* 0x000fce0007ffe0ff */
.L_x_379:
[----:B------:R-:W-:Y:S05]  /*01d0*/  BSYNC.RECONVERGENT B1 ;  /* 0x0000000000017941 */ /* 0x000fea0003800200 */
.L_x_378:
[----:B------:R-:W-:Y:S01]  /*01e0*/  ISETP.GE.U32.AND P0, PT, R37, R0, PT ;  /* 0x000000002500720c */ /* 0x000fe20003f06070 */
        /* <DEDUP_REMOVED lines=16> */
.L_x_384:
        /* <DEDUP_REMOVED lines=11> */
.L_x_383:
[----:B------:R-:W-:Y:S05]  /*03a0*/  BSYNC.RECONVERGENT B2 ;  /* 0x0000000000027941 */ /* 0x000fea0003800200 */
.L_x_382:
        /* <DEDUP_REMOVED lines=8> */
.L_x_387:
        /* <DEDUP_REMOVED lines=59> */
.L_x_386:
[----:B------:R-:W-:Y:S05]  /*07e0*/  BSYNC.RECONVERGENT B2 ;  /* 0x0000000000027941 */ /* 0x000fea0003800200 */
.L_x_385:
        /* <DEDUP_REMOVED lines=34> */
.L_x_389:
[----:B------:R-:W-:Y:S05]  /*0a10*/  BSYNC.RECONVERGENT B2 ;  /* 0x0000000000027941 */ /* 0x000fea0003800200 */
.L_x_388:
        /* <DEDUP_REMOVED lines=16> */
.L_x_381:
[----:B------:R-:W-:Y:S05]  /*0b20*/  BSYNC.RECONVERGENT B1 ;  /* 0x0000000000017941 */ /* 0x000fea0003800200 */
.L_x_380:
[----:B------:R-:W-:Y:S02]  /*0b30*/  ISETP.GE.U32.AND P0, PT, R0, 0x200, PT ;  /* 0x000002000000780c */ /* 0x000fe40003f06070 */
[----:B-----5:R-:W-:Y:S02]  /*0b40*/  MOV R8, R33 ;  /* 0x0000002100087202 */ /* 0x020fe40000000f00 */
[----:B------:R-:W-:-:S13]  /*0b50*/  ISETP.GE.U32.AND.EX P0, PT, R2, RZ, PT, P0 ;  /* 0x000000ff0200720c */ /* 0x000fda0003f06100 */
[----:B------:R-:W-:Y:S05]  /*0b60*/  @!P0 BRA `(.L_x_390) ;  /* 0x00000004004c8947 */ /* 0x000fea0003800000 */
[----:B------:R-:W0:Y:S01]  /*0b70*/  S2R R10, SR_LANEID ;  /* 0x00000000000a7919 */ /* 0x000e220000000000 */
[----:B------:R-:W-:Y:S01]  /*0b80*/  ISETP.NE.AND P5, PT, R3, RZ, PT ;  /* 0x000000ff0300720c */ /* 0x000fe20003fa5270 */
        /* <DEDUP_REMOVED lines=30> */
[----:B------:R-:W-:-:S03]  /*0d70*/  ISETP.GT.AND P0, PT, R10, 0xf, PT ;  /* 0x0000000f0a00780c */ /* 0x000fc60003f04270 */
[----:B------:R-:W1:Y:S01]  /*0d80*/  SHFL.DOWN PT, R7, R2, 0x10, 0x1f ;  /* 0x0a001f0002077f89 */ /* 0x000e6200000e0000 */
[----:B0-----:R-:W-:Y:S01]  /*0d90*/  FADD R6, R5, R0 ;  /* 0x0000000005067221 */ /* 0x001fe20000000000 */
[----:B-1----:R-:W-:-:S04]  /*0da0*/  FADD R7, R2, R7 ;  /* 0x0000000702077221 */ /* 0x002fc80000000000 */
[----:B------:R-:W-:Y:S01]  /*0db0*/  FSEL R4, R5, R6, P0 ;  /* 0x0000000605047208 */ /* 0x000fe20000000000 */
[----:B------:R2:W-:Y:S01]  /*0dc0*/  @!P1 STS.64 [R9+0x10], R6 ;  /* 0x0000100609009388 */ /* 0x0005e20000000a00 */
[----:B------:R-:W-:Y:S01]  /*0dd0*/  FSEL R5, R2, R7, P0 ;  /* 0x0000000702057208 */ /* 0x000fe20000000000 */
[----:B------:R-:W-:Y:S06]  /*0de0*/  BAR.SYNC.DEFER_BLOCKING 0x0 ;  /* 0x0000000000007b1d */ /* 0x000fec0000010000 */
[----:B------:R-:W-:Y:S05]  /*0df0*/  @P5 BRA `(.L_x_391) ;  /* 0x0000001c00385947 */ /* 0x000fea0003800000 */
        /* <DEDUP_REMOVED lines=42> */
.L_x_390:
[----:B------:R-:W0:Y:S01]  /*10a0*/  S2R R10, SR_LANEID ;  /* 0x00000000000a7919 */ /* 0x000e220000000000 */
[C---:B------:R-:W-:Y:S02]  /*10b0*/  LOP3.LUT R4, R3.reuse, 0x3e0, RZ, 0xc0, !PT ;  /* 0x000003e003047812 */ /* 0x040fe400078ec0ff */
[----:B------:R-:W-:Y:S02]  /*10c0*/  ISETP.NE.AND P5, PT, R3, RZ, PT ;  /* 0x000000ff0300720c */ /* 0x000fe40003fa5270 */
[----:B------:R-:W-:Y:S02]  /*10d0*/  IADD3 R5, PT, PT, R4, 0x20, RZ ;  /* 0x0000002004057810 */ /* 0x000fe40007ffe0ff */
[----:B------:R-:W-:Y:S02]  /*10e0*/  LOP3.LUT R7, RZ, R4, RZ, 0x33, !PT ;  /* 0x00000004ff077212 */ /* 0x000fe400078e33ff */
[-C--:B------:R-:W-:Y:S02]  /*10f0*/  ISETP.GT.U32.AND P0, PT, R5, R0.reuse, PT ;  /* 0x000000000500720c */ /* 0x080fe40003f04070 */
        /* <DEDUP_REMOVED lines=12> */
[----:B------:R-:W-:Y:S01]  /*11c0*/  @!P1 MOV R9, 0x400 ;  /* 0x0000040000099802 */ /* 0x000fe20000000f00 */
[----:B------:R-:W1:Y:S01]  /*11d0*/  SHFL.DOWN PT, R5, R8, 0x2, R7 ;  /* 0x0840000008057989 */ /* 0x000e6200000e0007 */
[----:B------:R-:W2:Y:S05]  /*11e0*/  @!P1 S2R R12, SR_CgaCtaId ;  /* 0x00000000000c9919 */ /* 0x000eaa0000008800 */
[----:B0-----:R-:W-:Y:S01]  /*11f0*/  @!P0 FADD R32, R32, R4 ;  /* 0x0000000420208221 */ /* 0x001fe20000000000 */
[----:B-1----:R-:W-:-:S04]  /*1200*/  @!P0 FADD R8, R8, R5 ;  /* 0x0000000508088221 */ /* 0x002fc80000000000 */
[----:B------:R-:W0:Y:S01]  /*1210*/  SHFL.DOWN PT, R4, R32, 0x4, R7 ;  /* 0x0880000020047989 */ /* 0x000e2200000e0007 */
[----:B------:R-:W-:Y:S02]  /*1220*/  ISETP.GT.AND P0, PT, R6, R7, PT ;  /* 0x000000070600720c */ /* 0x000fe40003f04270 */
[----:B------:R-:W-:Y:S01]  /*1230*/  IADD3 R6, PT, PT, R10, 0x8, RZ ;  /* 0x000000080a067810 */ /* 0x000fe20007ffe0ff */
[----:B------:R-:W1:Y:S01]  /*1240*/  SHFL.DOWN PT, R5, R8, 0x4, R7 ;  /* 0x0880000008057989 */ /* 0x000e6200000e0007 */
[----:B--2---:R-:W-:-:S09]  /*1250*/  @!P1 LEA R9, R12, R9, 0x18 ;  /* 0x000000090c099211 */ /* 0x004fd200078ec0ff */
        /* <DEDUP_REMOVED lines=15> */
[----:B-1----:R-:W-:-:S04]  /*1350*/  @!P0 FADD R8, R8, R5 ;  /* 0x0000000508088221 */ /* 0x002fc80000000000 */
[----:B------:R-:W-:Y:S02]  /*1360*/  MOV R4, R32 ;  /* 0x0000002000047202 */ /* 0x000fe40000000f00 */
[----:B------:R-:W-:-:S05]  /*1370*/  MOV R5, R8 ;  /* 0x0000000800057202 */ /* 0x000fca0000000f00 */
[----:B------:R1:W-:Y:S01]  /*1380*/  @!P1 STS.64 [R6+0x10], R4 ;  /* 0x0000100406009388 */ /* 0x0003e20000000a00 */
[----:B------:R-:W-:Y:S06]  /*1390*/  BAR.SYNC.DEFER_BLOCKING 0x0 ;  /* 0x0000000000007b1d */ /* 0x000fec0000010000 */
[----:B------:R-:W-:Y:S05]  /*13a0*/  @P5 BRA `(.L_x_391) ;  /* 0x0000001400cc5947 */ /* 0x000fea0003800000 */
[----:B------:R-:W0:Y:S01]  /*13b0*/  S2UR UR5, SR_CgaCtaId ;  /* 0x00000000000579c3 */ /* 0x000e220000008800 */
[----:B------:R-:W-:Y:S01]  /*13c0*/  UMOV UR4, 0x400 ;  /* 0x0000040000047882 */ /* 0x000fe20000000000 */
[C---:B------:R-:W-:Y:S02]  /*13d0*/  ISETP.GT.U32.AND P1, PT, R0.reuse, 0x20, PT ;  /* 0x000000200000780c */ /* 0x040fe40003f24070 */
[----:B------:R-:W-:Y:S02]  /*13e0*/  ISETP.GT.U32.AND P3, PT, R0, 0x40, PT ;  /* 0x000000400000780c */ /* 0x000fe40003f64070 */
[C---:B------:R-:W-:Y:S02]  /*13f0*/  ISETP.GT.U32.AND.EX P1, PT, R2.reuse, RZ, PT, P1 ;  /* 0x000000ff0200720c */ /* 0x040fe40003f24110 */
[----:B------:R-:W-:Y:S02]  /*1400*/  ISETP.GT.U32.AND.EX P3, PT, R2, RZ, PT, P3 ;  /* 0x000000ff0200720c */ /* 0x000fe40003f64130 */
[----:B------:R-:W-:-:S02]  /*1410*/  ISETP.GT.U32.AND P0, PT, R0, 0x60, PT ;  /* 0x000000600000780c */ /* 0x000fc40003f04070 */
[----:B------:R-:W-:Y:S02]  /*1420*/  ISETP.GT.U32.AND P2, PT, R0, 0x80, PT ;  /* 0x000000800000780c */ /* 0x000fe40003f44070 */
[C---:B------:R-:W-:Y:S02]  /*1430*/  ISETP.GT.U32.AND.EX P0, PT, R2.reuse, RZ, PT, P0 ;  /* 0x000000ff0200720c */ /* 0x040fe40003f04100 */
[----:B------:R-:W-:Y:S02]  /*1440*/  ISETP.GT.U32.AND.EX P2, PT, R2, RZ, PT, P2 ;  /* 0x000000ff0200720c */ /* 0x000fe40003f44120 */
[----:B------:R-:W-:-:S04]  /*1450*/  ISETP.GT.U32.AND P4, PT, R0, 0xa0, PT ;  /* 0x000000a00000780c */ /* 0x000fc80003f84070 */
[----:B------:R-:W-:Y:S01]  /*1460*/  ISETP.GT.U32.AND.EX P4, PT, R2, RZ, PT, P4 ;  /* 0x000000ff0200720c */ /* 0x000fe20003f84140 */
        /* <DEDUP_REMOVED lines=10> */
[----:B------:R-:W-:-:S02]  /*1510*/  ISETP.GT.U32.AND P1, PT, R0, 0xe0, PT ;  /* 0x000000e00000780c */ /* 0x000fc40003f24070 */
[----:B-1----:R-:W-:Y:S01]  /*1520*/  @P3 FADD R4, R4, R24 ;  /* 0x0000001804043221 */ /* 0x002fe20000000000 */
[----:B------:R-:W-:Y:S01]  /*1530*/  @P3 FADD R5, R5, R25 ;  /* 0x0000001905053221 */ /* 0x000fe20000000000 */
[----:B------:R-:W-:Y:S02]  /*1540*/  ISETP.GT.U32.AND P3, PT, R0, 0xc0, PT ;  /* 0x000000c00000780c */ /* 0x000fe40003f64070 */
[----:B------:R-:W-:Y:S01]  /*1550*/  @P0 FADD R4, R4, R26 ;  /* 0x0000001a04040221 */ /* 0x000fe20000000000 */
[----:B------:R-:W-:Y:S01]  /*1560*/  @P0 FADD R5, R5, R27 ;  /* 0x0000001b05050221 */ /* 0x000fe20000000000 */
[----:B------:R-:W-:Y:S01]  /*1570*/  ISETP.GT.U32.AND.EX P3, PT, R2, RZ, PT, P3 ;  /* 0x000000ff0200720c */ /* 0x000fe20003f64130 */
[----:B------:R-:W0:Y:S01]  /*1580*/  LDS.128 R24, [UR4+0x80] ;  /* 0x00008004ff187984 */ /* 0x000e220008000c00 */
[----:B------:R-:W-:Y:S01]  /*1590*/  ISETP.GT.U32.AND P0, PT, R0, 0x100, PT ;  /* 0x000001000000780c */ /* 0x000fe20003f04070 */
[----:B--2---:R-:W-:Y:S01]  /*15a0*/  @P2 FADD R4, R4, R8 ;  /* 0x0000000804042221 */ /* 0x004fe20000000000 */
[----:B------:R-:W-:Y:S01]  /*15b0*/  ISETP.GT.U32.AND.EX P1, PT, R2, RZ, PT, P1 ;  /* 0x000000ff0200720c */ /* 0x000fe20003f24110 */
[----:B------:R-:W-:Y:S01]  /*15c0*/  @P2 FADD R5, R5, R9 ;  /* 0x0000000905052221 */ /* 0x000fe20000000000 */
[----:B------:R-:W-:Y:S01]  /*15d0*/  ISETP.GT.U32.AND P2, PT, R0, 0x120, PT ;  /* 0x000001200000780c */ /* 0x000fe20003f44070 */
[----:B------:R-:W-:Y:S01]  /*15e0*/  @P4 FADD R4, R4, R10 ;  /* 0x0000000a04044221 */ /* 0x000fe20000000000 */
[----:B------:R-:W-:Y:S01]  /*15f0*/  ISETP.GT.U32.AND.EX P0, PT, R2, RZ, PT, P0 ;  /* 0x000000ff0200720c */ /* 0x000fe20003f04100 */
[----:B------:R-:W-:Y:S01]  /*1600*/  @P4 FADD R5, R5, R11 ;  /* 0x0000000b05054221 */ /* 0x000fe20000000000 */
[----:B------:R-:W-:-:S02]  /*1610*/  ISETP.GT.U32.AND P4, PT, R0, 0x140, PT ;  /* 0x000001400000780c */ /* 0x000fc40003f84070 */
[----:B------:R-:W-:Y:S01]  /*1620*/  ISETP.GT.U32.AND.EX P2, PT, R2, RZ, PT, P2 ;  /* 0x000000ff0200720c */ /* 0x000fe20003f44120 */
[----:B---3--:R-:W-:Y:S01]  /*1630*/  @P3 FADD R4, R4, R20 ;  /* 0x0000001404043221 */ /* 0x008fe20000000000 */
[----:B------:R-:W-:Y:S01]  /*1640*/  @P3 FADD R5, R5, R21 ;  /* 0x0000001505053221 */ /* 0x000fe20000000000 */
[----:B------:R-:W-:Y:S02]  /*1650*/  ISETP.GT.U32.AND P3, PT, R0, 0x160, PT ;  /* 0x000001600000780c */ /* 0x000fe40003f64070 */
[----:B------:R-:W-:Y:S01]  /*1660*/  ISETP.GT.U32.AND.EX P4, PT, R2, RZ, PT, P4 ;  /* 0x000000ff0200720c */ /* 0x000fe20003f84140 */
[----:B------:R-:W-:Y:S01]  /*1670*/  @P1 FADD R4, R4, R22 ;  /* 0x0000001604041221 */ /* 0x000fe20000000000 */
[----:B------:R-:W-:Y:S01]  /*1680*/  @P1 FADD R5, R5, R23 ;  /* 0x0000001705051221 */ /* 0x000fe20000000000 */
[----:B------:R-:W-:Y:S02]  /*1690*/  ISETP.GT.U32.AND P1, PT, R0, 0x180, PT ;  /* 0x000001800000780c */ /* 0x000fe40003f24070 */
[----:B------:R-:W-:Y:S01]  /*16a0*/  ISETP.GT.U32.AND.EX P3, PT, R2, RZ, PT, P3 ;  /* 0x000000ff0200720c */ /* 0x000fe20003f64130 */
[----:B----4-:R-:W-:Y:S01]  /*16b0*/  @P0 FADD R4, R4, R16 ;  /* 0x0000001004040221 */ /* 0x010fe20000000000 */
[----:B------:R-:W-:Y:S01]  /*16c0*/  @P0 FADD R5, R5, R17 ;  /* 0x0000001105050221 */ /* 0x000fe20000000000 */
[----:B------:R-:W-:-:S02]  /*16d0*/  ISETP.GT.U32.AND P0, PT, R0, 0x1a0, PT ;  /* 0x000001a00000780c */ /* 0x000fc40003f04070 */
[----:B------:R-:W-:Y:S01]  /*16e0*/  ISETP.GT.U32.AND.EX P1, PT, R2, RZ, PT, P1 ;  /* 0x000000ff0200720c */ /* 0x000fe20003f24110 */
[----:B------:R-:W-:Y:S01]  /*16f0*/  @P2 FADD R4, R4, R18 ;  /* 0x0000001204042221 */ /* 0x000fe20000000000 */
[----:B------:R-:W-:Y:S01]  /*1700*/  @P2 FADD R5, R5, R19 ;  /* 0x0000001305052221 */ /* 0x000fe20000000000 */
[----:B------:R-:W-:Y:S02]  /*1710*/  ISETP.GT.U32.AND P2, PT, R0, 0x1c0, PT ;  /* 0x000001c00000780c */ /* 0x000fe40003f44070 */
[----:B------:R-:W-:Y:S01]  /*1720*/  ISETP.GT.U32.AND.EX P0, PT, R2, RZ, PT, P0 ;  /* 0x000000ff0200720c */ /* 0x000fe20003f04100 */
[----:B-----5:R-:W-:Y:S01]  /*1730*/  @P4 FADD R4, R4, R12 ;  /* 0x0000000c04044221 */ /* 0x020fe20000000000 */
[----:B------:R-:W-:Y:S01]  /*1740*/  @P4 FADD R5, R5, R13 ;  /* 0x0000000d05054221 */ /* 0x000fe20000000000 */
[----:B------:R-:W-:Y:S02]  /*1750*/  ISETP.GT.U32.AND P4, PT, R0, 0x1e0, PT ;  /* 0x000001e00000780c */ /* 0x000fe40003f84070 */
[----:B------:R-:W-:Y:S01]  /*1760*/  ISETP.GT.U32.AND.EX P2, PT, R2, RZ, PT, P2 ;  /* 0x000000ff0200720c */ /* 0x000fe20003f44120 */
[----:B------:R-:W-:Y:S01]  /*1770*/  @P3 FADD R4, R4, R14 ;  /* 0x0000000e04043221 */ /* 0x000fe20000000000 */
[----:B------:R-:W-:Y:S01]  /*1780*/  @P3 FADD R5, R5, R15 ;  /* 0x0000000f05053221 */ /* 0x000fe20000000000 */
[----:B------:R-:W-:-:S02]  /*1790*/  ISETP.GT.U32.AND.EX P4, PT, R2, RZ, PT, P4 ;  /* 0x000000ff0200720c */ /* 0x000fc40003f84140 */
        /* <DEDUP_REMOVED lines=9> */
.L_x_377:
[----:B------:R-:W0:Y:S01]  /*1830*/  S2R R3, SR_TID.X ;  /* 0x0000000000037919 */ /* 0x000e220000002100 */
[----:B------:R-:W0:Y:S02]  /*1840*/  LDC.64 R6, c[0x0][0x380] ;  /* 0x0000e000ff067b82 */ /* 0x000e240000000a00 */
        /* <DEDUP_REMOVED lines=8> */
[----:B------:R-:W-:Y:S01]  /*18d0*/  HFMA2 R23, -RZ, RZ, 0, 0.0003662109375 ;  /* 0x00000e00ff177431 */ /* 0x000fe200000001ff */
[----:B------:R-:W-:Y:S01]  /*18e0*/  MOV R25, RZ ;  /* 0x000000ff00197202 */ /* 0x000fe20000000f00 */
[----:B--2---:R-:W-:Y:S01]  /*18f0*/  FADD R21, R16, R8 ;  /* 0x0000000810157221 */ /* 0x004fe20000000000 */
[----:B------:R-:W-:Y:S01]  /*1900*/  IADD3 R16, P1, PT, R0, -0xe00, RZ ;  /* 0xfffff20000107810 */ /* 0x000fe20007f3e0ff */
[----:B------:R-:W-:-:S02]  /*1910*/  FADD R9, R17, R9 ;  /* 0x0000000911097221 */ /* 0x000fc40000000000 */
[----:B---3--:R-:W-:Y:S01]  /*1920*/  FADD R21, R10, R21 ;  /* 0x000000150a157221 */ /* 0x008fe20000000000 */
[----:B------:R-:W-:Y:S01]  /*1930*/  ISETP.GE.U32.AND P0, PT, R16, 0xe00, PT ;  /* 0x00000e001000780c */ /* 0x000fe20003f06070 */
[----:B------:R-:W-:Y:S01]  /*1940*/  FADD R9, R11, R9 ;  /* 0x000000090b097221 */ /* 0x000fe20000000000 */
[----:B------:R-:W-:Y:S01]  /*1950*/  IADD3.X R17, PT, PT, R2, -0x1, RZ, P1, !PT ;  /* 0xffffffff02117810 */ /* 0x000fe20000ffe4ff */
[----:B----4-:R-:W-:Y:S02]  /*1960*/  FADD R21, R12, R21 ;  /* 0x000000150c157221 */ /* 0x010fe40000000000 */
[----:B------:R-:W-:Y:S01]  /*1970*/  FADD R9, R13, R9 ;  /* 0x000000090d097221 */ /* 0x000fe20000000000 */
[----:B------:R-:W-:Y:S01]  /*1980*/  ISETP.GE.U32.AND.EX P0, PT, R17, RZ, PT, P0 ;  /* 0x000000ff1100720c */ /* 0x000fe20003f06100 */
[----:B-----5:R-:W-:Y:S02]  /*1990*/  FADD R21, R14, R21 ;  /* 0x000000150e157221 */ /* 0x020fe40000000000 */
[----:B------:R-:W-:-:S02]  /*19a0*/  FADD R9, R15, R9 ;  /* 0x000000090f097221 */ /* 0x000fc40000000000 */
[----:B------:R-:W-:Y:S02]  /*19b0*/  FADD R21, R18, R21 ;  /* 0x0000001512157221 */ /* 0x000fe40000000000 */
[----:B------:R-:W-:Y:S02]  /*19c0*/  FADD R9, R19, R9 ;  /* 0x0000000913097221 */ /* 0x000fe40000000000 */
[----:B------:R-:W-:Y:S02]  /*19d0*/  FADD R4, R4, R21 ;  /* 0x0000001504047221 */ /* 0x000fe40000000000 */
[----:B------:R-:W-:Y:S02]  /*19e0*/  FADD R5, R5, R9 ;  /* 0x0000000905057221 */ /* 0x000fe40000000000 */
[----:B------:R-:W-:Y:S05]  /*19f0*/  @!P0 BRA `(.L_x_392) ;  /* 0x0000000000988947 */ /* 0x000fea0003800000 */
[----:B------:R-:W0:Y:S01]  /*1a00*/  LDC.64 R10, c[0x0][0x390] ;  /* 0x0000e400ff0a7b82 */ /* 0x000e220000000a00 */
[----:B------:R-:W-:Y:S02]  /*1a10*/  MOV R23, 0xe00 ;  /* 0x00000e0000177802 */ /* 0x000fe40000000f00 */
[----:B------:R-:W-:-:S07]  /*1a20*/  MOV R25, RZ ;  /* 0x000000ff00197202 */ /* 0x000fce0000000f00 */
.L_x_394:
[----:B------:R-:W-:-:S04]  /*1a30*/  LEA R26, P0, R23, R6, 0x3 ;  /* 0x00000006171a7211 */ /* 0x000fc800078018ff */
[----:B------:R-:W-:-:S05]  /*1a40*/  LEA.HI.X R27, R23, R7, R25, 0x3, P0 ;  /* 0x00000007171b7211 */ /* 0x000fca00000f1c19 */
[----:B------:R-:W2:Y:S04]  /*1a50*/  LDG.E.64.CONSTANT R28, desc[UR6][R26.64] ;  /* 0x000000061a1c7981 */ /* 0x000ea8000c1e9b00 */
[----:B------:R-:W3:Y:S04]  /*1a60*/  LDG.E.64.CONSTANT R30, desc[UR6][R26.64+0x1000] ;  /* 0x001000061a1e7981 */ /* 0x000ee8000c1e9b00 */
[----:B------:R-:W4:Y:S04]  /*1a70*/  LDG.E.64.CONSTANT R20, desc[UR6][R26.64+0x2000] ;  /* 0x002000061a147981 */ /* 0x000f28000c1e9b00 */
[----:B------:R-:W5:Y:S04]  /*1a80*/  LDG.E.64.CONSTANT R14, desc[UR6][R26.64+0x3000] ;  /* 0x003000061a0e7981 */ /* 0x000f68000c1e9b00 */
[----:B------:R-:W5:Y:S04]  /*1a90*/  LDG.E.64.CONSTANT R8, desc[UR6][R26.64+0x4000] ;  /* 0x004000061a087981 */ /* 0x000f68000c1e9b00 */
[----:B------:R-:W5:Y:S04]  /*1aa0*/  LDG.E.64.CONSTANT R12, desc[UR6][R26.64+0x5000] ;  /* 0x005000061a0c7981 */ /* 0x000f68000c1e9b00 */
[----:B------:R-:W5:Y:S01]  /*1ab0*/  LDG.E.64.CONSTANT R18, desc[UR6][R26.64+0x6000] ;  /* 0x006000061a127981 */ /* 0x000f62000c1e9b00 */
[----:B0-----:R-:W-:-:S02]  /*1ac0*/  MOV R0, R10 ;  /* 0x0000000a00007202 */ /* 0x001fc40000000f00 */
[----:B------:R-:W-:Y:S01]  /*1ad0*/  MOV R2, R11 ;  /* 0x0000000b00027202 */ /* 0x000fe20000000f00 */
[----:B--2---:R-:W-:Y:S01]  /*1ae0*/  FADD R33, R28, R4 ;  /* 0x000000041c217221 */ /* 0x004fe20000000000 */
[----:B------:R-:W-:Y:S01]  /*1af0*/  FADD R5, R29, R5 ;  /* 0x000000051d057221 */ /* 0x000fe20000000000 */
[----:B------:R-:W-:Y:S02]  /*1b00*/  IADD3 R4, P1, PT, -R23, R0, RZ ;  /* 0x0000000017047210 */ /* 0x000fe40007f3e1ff */
[----:B---3--:R-:W-:Y:S01]  /*1b10*/  FADD R33, R30, R33 ;  /* 0x000000211e217221 */ /* 0x008fe20000000000 */
[----:B------:R-:W-:Y:S01]  /*1b20*/  FADD R5, R31, R5 ;  /* 0x000000051f057221 */ /* 0x000fe20000000000 */
[----:B------:R-:W-:Y:S02]  /*1b30*/  ISETP.GE.U32.AND P0, PT, R4, 0xe00, PT ;  /* 0x00000e000400780c */ /* 0x000fe40003f06070 */
[----:B------:R-:W-:Y:S01]  /*1b40*/  IADD3.X R4, PT, PT, ~R25, R2, RZ, P1, !PT ;  /* 0x0000000219047210 */ /* 0x000fe20000ffe5ff */
[----:B----4-:R-:W-:Y:S01]  /*1b50*/  FADD R33, R20, R33 ;  /* 0x0000002114217221 */ /* 0x010fe20000000000 */
[----:B------:R-:W-:-:S02]  /*1b60*/  FADD R5, R21, R5 ;  /* 0x0000000515057221 */ /* 0x000fc40000000000 */
[----:B------:R-:W-:Y:S01]  /*1b70*/  ISETP.GE.U32.AND.EX P0, PT, R4, RZ, PT, P0 ;  /* 0x000000ff0400720c */ /* 0x000fe20003f06100 */
        /* <DEDUP_REMOVED lines=9> */
[----:B------:R-:W-:-:S04]  /*1c10*/  IADD3 R23, P0, PT, R23, 0xe00, RZ ;  /* 0x00000e0017177810 */ /* 0x000fc80007f1e0ff */
[----:B------:R-:W-:Y:S02]  /*1c20*/  IADD3.X R25, PT, PT, RZ, R25, RZ, P0, !PT ;  /* 0x00000019ff197210 */ /* 0x000fe400007fe4ff */
[----:B------:R-:W-:-:S04]  /*1c30*/  ISETP.GT.U32.AND P0, PT, R23, R16, PT ;  /* 0x000000101700720c */ /* 0x000fc80003f04070 */
[----:B------:R-:W-:-:S13]  /*1c40*/  ISETP.GT.U32.AND.EX P0, PT, R25, R17, PT, P0 ;  /* 0x000000111900720c */ /* 0x000fda0003f04100 */
[----:B------:R-:W-:Y:S05]  /*1c50*/  @!P0 BRA `(.L_x_394) ;  /* 0xfffffffc00748947 */ /* 0x000fea000383ffff */
.L_x_392:
        /* <DEDUP_REMOVED lines=24> */
.L_x_398:
        /* <DEDUP_REMOVED lines=11> */
.L_x_397:
[----:B------:R-:W-:Y:S05]  /*1e90*/  BSYNC.RECONVERGENT B2 ;  /* 0x0000000000027941 */ /* 0x000fea0003800200 */
.L_x_396:
        /* <DEDUP_REMOVED lines=13> */
.L_x_401:
[----:B------:R-:W2:Y:S04]  /*1f70*/  LDG.E.64.CONSTANT R8, desc[UR6][R6.64] ;  /* 0x0000000606087981 */ /* 0x000ea8000c1e9b00 */
[----:B------:R-:W3:Y:S04]  /*1f80*/  LDG.E.64.CONSTANT R10, desc[UR6][R6.64+0x1000] ;  /* 0x00100006060a7981 */ /* 0x000ee8000c1e9b00 */
[----:B------:R-:W4:Y:S04]  /*1f90*/  LDG.E.64.CONSTANT R12, desc[UR6][R6.64+0x2000] ;  /* 0x00200006060c7981 */ /* 0x000f28000c1e9b00 */
[----:B------:R-:W5:Y:S04]  /*1fa0*/  LDG.E.64.CONSTANT R14, desc[UR6][R6.64+0x3000] ;  /* 0x00300006060e7981 */ /* 0x000f68000c1e9b00 */
        /* <DEDUP_REMOVED lines=49> */
.L_x_400:
[----:B------:R-:W-:Y:S05]  /*22c0*/  BSYNC.RECONVERGENT B2 ;  /* 0x0000000000027941 */ /* 0x000fea0003800200 */
.L_x_399:
        /* <DEDUP_REMOVED lines=32> */
.L_x_403:
[----:B------:R-:W-:Y:S05]  /*24d0*/  BSYNC.RECONVERGENT B2 ;  /* 0x0000000000027941 */ /* 0x000fea0003800200 */
.L_x_402:
        /* <DEDUP_REMOVED lines=14> */
.L_x_395:
[----:B------:R-:W-:Y:S05]  /*25c0*/  BSYNC.RECONVERGENT B1 ;  /* 0x0000000000017941 */ /* 0x000fea0003800200 */
.L_x_393:
[----:B------:R-:W0:Y:S01]  /*25d0*/  S2R R10, SR_LANEID ;  /* 0x00000000000a7919 */ /* 0x000e220000000000 */
[----:B------:R-:W-:Y:S02]  /*25e0*/  MOV R9, R4 ;  /* 0x0000000400097202 */ /* 0x000fe40000000f00 */
[----:B------:R-:W-:Y:S01]  /*25f0*/  ISETP.NE.AND P5, PT, R3, RZ, PT ;  /* 0x000000ff0300720c */ /* 0x000fe20003fa5270 */
[----:B------:R-:W-:Y:S04]  /*2600*/  SHFL.DOWN PT, R2, R5, 0x1, 0x1f ;  /* 0x08201f0005027f89 */ /* 0x000fe800000e0000 */
[----:B------:R-:W1:Y:S01]  /*2610*/  SHFL.DOWN PT, R0, R9, 0x1, 0x1f ;  /* 0x08201f0009007f89 */ /* 0x000e6200000e0000 */
[C---:B0-----:R-:W-:Y:S02]  /*2620*/  ISETP.GT.AND P0, PT, R10.reuse, 0x1e, PT ;  /* 0x0000001e0a00780c */ /* 0x041fe40003f04270 */
[----:B------:R-:W-:-:S11]  /*2630*/  ISETP.NE.AND P1, PT, R10, RZ, PT ;  /* 0x000000ff0a00720c */ /* 0x000fd60003f25270 */
[----:B-1----:R-:W-:Y:S01]  /*2640*/  @!P0 FADD R9, R0, R9 ;  /* 0x0000000900098221 */ /* 0x002fe20000000000 */
[----:B------:R-:W-:Y:S01]  /*2650*/  @!P0 FADD R5, R2, R5 ;  /* 0x0000000502058221 */ /* 0x000fe20000000000 */
        /* <DEDUP_REMOVED lines=72> */
.L_x_391:
[----:B------:R-:W-:Y:S05]  /*2ae0*/  BSYNC.RECONVERGENT B0 ;  /* 0x0000000000007941 */ /* 0x000fea0003800200 */
.L_x_376:
[----:B------:R-:W-:Y:S05]  /*2af0*/  @P5 EXIT ;  /* 0x000000000000594d */ /* 0x000fea0003800000 */
[----:B------:R-:W3:Y:S01]  /*2b00*/  LDC.64 R2, c[0x0][0x388] ;  /* 0x0000e200ff027b82 */ /* 0x000ee20000000a00 */
[----:B------:R-:W1:Y:S02]  /*2b10*/  LDCU.64 UR4, c[0x0][0x3a0] ;  /* 0x00007400ff0477ac */ /* 0x000e640008000a00 */
[----:B-1----:R-:W-:Y:S01]  /*2b20*/  FADD R4, R4, UR4 ;  /* 0x0000000404047e21 */ /* 0x002fe20008000000 */
[----:B------:R-:W-:-:S05]  /*2b30*/  FADD R5, R5, UR5 ;  /* 0x0000000505057e21 */ /* 0x000fca0008000000 */
[----:B---3--:R-:W-:Y:S01]  /*2b40*/  STG.E.64 desc[UR6][R2.64], R4 ;  /* 0x0000000402007986 */ /* 0x008fe2000c101b06 */
[----:B------:R-:W-:Y:S05]  /*2b50*/  EXIT ;  /* 0x000000000000794d */ /* 0x000fea0003800000 */
.L_x_404:
        /* <DEDUP_REMOVED lines=10> */
.L_x_547:


//--------------------- .text._ZN3cub18CUB_300001_SM_10006detail11EmptyKernelIvEEvv --------------------------
	.section	.text._ZN3cub18CUB_300001_SM_10006detail11EmptyKernelIvEEvv,"ax",@progbits
	.align	128
        .global         _ZN3cub18CUB_300001_SM_10006detail11EmptyKernelIvEEvv
        .type           _ZN3cub18CUB_300001_SM_10006detail11EmptyKernelIvEEvv,@function
        .size           _ZN3cub18CUB_300001_SM_10006detail11EmptyKernelIvEEvv,(.L_x_548 - _ZN3cub18CUB_300001_SM_10006detail11EmptyKernelIvEEvv)
        .other          _ZN3cub18CUB_300001_SM_10006detail11EmptyKernelIvEEvv,@"STO_CUDA_ENTRY STV_DEFAULT"
_ZN3cub18CUB_300001_SM_10006detail11EmptyKernelIvEEvv:
.text._ZN3cub18CUB_300001_SM_10006detail11EmptyKernelIvEEvv:
[----:B------:R-:W-:Y:S01]  /*0000*/  LDC R1, c[0x0][0x37c] ;  /* 0x0000df00ff017b82 */ /* 0x000fe20000000800 */
[----:B------:R-:W-:Y:S05]  /*0010*/  EXIT ;  /* 0x000000000000794d */ /* 0x000fea0003800000 */
.L_x_405:
        /* <DEDUP_REMOVED lines=14> */
.L_x_548:


//--------------------- .text._Z14update_latticeILb0EEvPaS0_PKfS0_fxxf --------------------------
	.section	.text._Z14update_latticeILb0EEvPaS0_PKfS0_fxxf,"ax",@progbits
	.align	128
        .global         _Z14update_latticeILb0EEvPaS0_PKfS0_fxxf
        .type           _Z14update_latticeILb0EEvPaS0_PKfS0_fxxf,@function
        .size           _Z14update_latticeILb0EEvPaS0_PKfS0_fxxf,(.L_x_533 - _Z14update_latticeILb0EEvPaS0_PKfS0_fxxf)
        .other          _Z14update_latticeILb0EEvPaS0_PKfS0_fxxf,@"STO_CUDA_ENTRY STV_DEFAULT"
_Z14update_latticeILb0EEvPaS0_PKfS0_fxxf:
.text._Z14update_latticeILb0EEvPaS0_PKfS0_fxxf:
[----:B------:R-:W-:Y:S01]  /*0000*/  LDC R1, c[0x0][0x37c] ;  /* 0x0000df00ff017b82 */ /* 0x000fe20000000800 */
[----:B------:R-:W0:Y:S01]  /*0010*/  S2R R5, SR_CTAID.X ;  /* 0x0000000000057919 */ /* 0x000e220000002500 */
[----:B------:R-:W0:Y:S01]  /*0020*/  LDCU UR4, c[0x0][0x360] ;  /* 0x00006c00ff0477ac */ /* 0x000e220008000800 */
[----:B------:R-:W-:Y:S01]  /*0030*/  IMAD.MOV.U32 R3, RZ, RZ, RZ ;  /* 0x000000ffff037224 */ /* 0x000fe200078e00ff */
[----:B------:R-:W-:Y:S01]  /*0040*/  BSSY.RECONVERGENT B0, `(.L_x_406) ;  /* 0x0000024000007945 */ /* 0x000fe20003800200 */
[----:B------:R-:W0:Y:S01]  /*0050*/  S2R R2, SR_TID.X ;  /* 0x0000000000027919 */ /* 0x000e220000002100 */
[----:B------:R-:W1:Y:S01]  /*0060*/  LDCU UR5, c[0x0][0x3b4] ;  /* 0x00007680ff0577ac */ /* 0x000e620008000800 */
[----:B0-----:R-:W-:-:S05]  /*0070*/  IMAD.WIDE.U32 R2, R5, UR4, R2 ;  /* 0x0000000405027c25 */ /* 0x001fca000f8e0002 */
[----:B-1----:R-:W-:-:S04]  /*0080*/  LOP3.LUT R0, R3, UR5, RZ, 0xfc, !PT ;  /* 0x0000000503007c12 */ /* 0x002fc8000f8efcff */
[----:B------:R-:W-:-:S13]  /*0090*/  ISETP.NE.U32.AND P0, PT, R0, RZ, PT ;  /* 0x000000ff0000720c */ /* 0x000fda0003f05070 */
[----:B------:R-:W-:Y:S05]  /*00a0*/  @P0 BRA `(.L_x_407) ;  /* 0x00000000005c0947 */ /* 0x000fea0003800000 */
[----:B------:R-:W0:Y:S02]  /*00b0*/  LDCU UR4, c[0x0][0x3b0] ;  /* 0x00007600ff0477ac */ /* 0x000e240008000800 */
[----:B0-----:R-:W-:-:S04]  /*00c0*/  IMAD.U32 R15, RZ, RZ, UR4 ;  /* 0x00000004ff0f7e24 */ /* 0x001fc8000f8e00ff */
[----:B------:R-:W0:Y:S01]  /*00d0*/  I2F.U32.RP R0, R15 ;  /* 0x0000000f00007306 */ /* 0x000e220000209000 */
[----:B------:R-:W-:-:S07]  /*00e0*/  ISETP.NE.U32.AND P2, PT, R15, RZ, PT ;  /* 0x000000ff0f00720c */ /* 0x000fce0003f45070 */
[----:B0-----:R-:W0:Y:S02]  /*00f0*/  MUFU.RCP R0, R0 ;  /* 0x0000000000007308 */ /* 0x001e240000001000 */
[----:B0-----:R-:W-:-:S06]  /*0100*/  VIADD R4, R0, 0xffffffe ;  /* 0x0ffffffe00047836 */ /* 0x001fcc0000000000 */
[----:B------:R0:W1:Y:S02]  /*0110*/  F2I.FTZ.U32.TRUNC.NTZ R5, R4 ;  /* 0x0000000400057305 */ /* 0x000064000021f000 */
[----:B0-----:R-:W-:Y:S02]  /*0120*/  IMAD.MOV.U32 R4, RZ, RZ, RZ ;  /* 0x000000ffff047224 */ /* 0x001fe400078e00ff */
[----:B-1----:R-:W-:-:S04]  /*0130*/  IMAD R3, R5, R15, RZ ;  /* 0x0000000f05037224 */ /* 0x002fc800078e02ff */
[----:B------:R-:W-:-:S04]  /*0140*/  IMAD.MOV R3, RZ, RZ, -R3 ;  /* 0x000000ffff037224 */ /* 0x000fc800078e0a03 */
[----:B------:R-:W-:-:S06]  /*0150*/  IMAD.HI.U32 R5, R5, R3, R4 ;  /* 0x0000000305057227 */ /* 0x000fcc00078e0004 */
[----:B------:R-:W-:-:S04]  /*0160*/  IMAD.HI.U32 R13, R5, R2, RZ ;  /* 0x00000002050d7227 */ /* 0x000fc800078e00ff */
[----:B------:R-:W-:-:S04]  /*0170*/  IMAD.MOV R6, RZ, RZ, -R13 ;  /* 0x000000ffff067224 */ /* 0x000fc800078e0a0d */
[----:B------:R-:W-:-:S05]  /*0180*/  IMAD R6, R15, R6, R2 ;  /* 0x000000060f067224 */ /* 0x000fca00078e0202 */
[----:B------:R-:W-:-:S13]  /*0190*/  ISETP.GE.U32.AND P0, PT, R6, R15, PT ;  /* 0x0000000f0600720c */ /* 0x000fda0003f06070 */
[----:B------:R-:W-:Y:S01]  /*01a0*/  @P0 IMAD.IADD R6, R6, 0x1, -R15 ;  /* 0x0000000106060824 */ /* 0x000fe200078e0a0f */
[----:B------:R-:W-:-:S04]  /*01b0*/  @P0 IADD3 R13, PT, PT, R13, 0x1, RZ ;  /* 0x000000010d0d0810 */ /* 0x000fc80007ffe0ff */
[----:B------:R-:W-:-:S13]  /*01c0*/  ISETP.GE.U32.AND P1, PT, R6, R15, PT ;  /* 0x0000000f0600720c */ /* 0x000fda0003f26070 */
[----:B------:R-:W-:Y:S01]  /*01d0*/  @P1 VIADD R13, R13, 0x1 ;  /* 0x000000010d0d1836 */ /* 0x000fe20000000000 */
[----:B------:R-:W-:-:S05]  /*01e0*/  @!P2 LOP3.LUT R13, RZ, R15, RZ, 0x33, !PT ;  /* 0x0000000fff0da212 */ /* 0x000fca00078e33ff */
[----:B------:R-:W-:-:S04]  /*01f0*/  IMAD.MOV R8, RZ, RZ, -R13 ;  /* 0x000000ffff087224 */ /* 0x000fc800078e0a0d */
[----:B------:R-:W-:Y:S01]  /*0200*/  IMAD R8, R15, R8, R2 ;  /* 0x000000080f087224 */ /* 0x000fe200078e0202 */
[----:B------:R-:W-:Y:S06]  /*0210*/  BRA `(.L_x_408) ;  /* 0x0000000000187947 */ /* 0x000fec0003800000 */
.L_x_407:
[----:B------:R-:W-:-:S07]  /*0220*/  MOV R0, 0x240 ;  /* 0x0000024000007802 */ /* 0x000fce0000000f00 */
[----:B------:R-:W-:Y:S05]  /*0230*/  CALL.REL.NOINC `($__internal_0_$__cuda_sm20_div_s64) ;  /* 0x0000000800147944 */ /* 0x000fea0003c00000 */
[----:B------:R-:W0:Y:S01]  /*0240*/  LDCU UR4, c[0x0][0x3b0] ;  /* 0x00007600ff0477ac */ /* 0x000e220008000800 */
[----:B------:R-:W-:Y:S02]  /*0250*/  IMAD.MOV R8, RZ, RZ, -R13 ;  /* 0x000000ffff087224 */ /* 0x000fe400078e0a0d */
[----:B0-----:R-:W-:-:S04]  /*0260*/  IMAD.U32 R15, RZ, RZ, UR4 ;  /* 0x00000004ff0f7e24 */ /* 0x001fc8000f8e00ff */
[----:B------:R-:W-:-:S07]  /*0270*/  IMAD R8, R8, R15, R2 ;  /* 0x0000000f08087224 */ /* 0x000fce00078e0202 */
.L_x_408:
[----:B------:R-:W-:Y:S05]  /*0280*/  BSYNC.RECONVERGENT B0 ;  /* 0x0000000000007941 */ /* 0x000fea0003800200 */
.L_x_406:
[----:B------:R-:W0:Y:S01]  /*0290*/  LDCU.64 UR8, c[0x0][0x3a8] ;  /* 0x00007500ff0877ac */ /* 0x000e220008000a00 */
[----:B------:R-:W-:Y:S02]  /*02a0*/  ISETP.GE.U32.AND P0, PT, R8, R15, PT ;  /* 0x0000000f0800720c */ /* 0x000fe40003f06070 */
[----:B------:R-:W-:Y:S01]  /*02b0*/  SHF.R.S32.HI R9, RZ, 0x1f, R8 ;  /* 0x0000001fff097819 */ /* 0x000fe20000011408 */
[----:B------:R-:W1:Y:S01]  /*02c0*/  LDCU UR7, c[0x0][0x3b4] ;  /* 0x00007680ff0777ac */ /* 0x000e620008000800 */
[----:B------:R-:W-:Y:S02]  /*02d0*/  SHF.R.S32.HI R0, RZ, 0x1f, R13 ;  /* 0x0000001fff007819 */ /* 0x000fe4000001140d */
[----:B0-----:R-:W-:Y:S02]  /*02e0*/  ISETP.GE.U32.AND P1, PT, R13, UR8, PT ;  /* 0x000000080d007c0c */ /* 0x001fe4000bf26070 */
[----:B-1----:R-:W-:-:S04]  /*02f0*/  ISETP.GE.AND.EX P0, PT, R9, UR7, PT, P0 ;  /* 0x0000000709007c0c */ /* 0x002fc8000bf06300 */
[----:B------:R-:W-:-:S13]  /*0300*/  ISETP.GE.OR.EX P0, PT, R0, UR9, P0, P1 ;  /* 0x0000000900007c0c */ /* 0x000fda0008706710 */
[----:B------:R-:W-:Y:S05]  /*0310*/  @P0 EXIT ;  /* 0x000000000000094d */ /* 0x000fea0003800000 */
[C---:B------:R-:W-:Y:S01]  /*0320*/  VIADD R2, R8.reuse, 0x1 ;  /* 0x0000000108027836 */ /* 0x040fe20000000000 */
[C---:B------:R-:W-:Y:S01]  /*0330*/  LOP3.LUT R3, R13.reuse, 0x1, RZ, 0xc0, !PT ;  /* 0x000000010d037812 */ /* 0x040fe200078ec0ff */
[----:B------:R-:W-:Y:S01]  /*0340*/  UIADD3 UR6, UPT, UPT, UR8, 0x7fffffff, URZ ;  /* 0x7fffffff08067890 */ /* 0x000fe2000fffe0ff */
[----:B------:R-:W-:Y:S01]  /*0350*/  ISETP.GT.AND P2, PT, R13, RZ, PT ;  /* 0x000000ff0d00720c */ /* 0x000fe20003f44270 */
[----:B------:R-:W-:Y:S01]  /*0360*/  VIADD R14, R8, 0x1 ;  /* 0x00000001080e7836 */ /* 0x000fe20000000000 */
[----:B------:R-:W-:Y:S01]  /*0370*/  ISETP.GE.U32.AND P0, PT, R2, R15, PT ;  /* 0x0000000f0200720c */ /* 0x000fe20003f06070 */
[----:B------:R-:W0:Y:S01]  /*0380*/  LDCU.64 UR4, c[0x0][0x358] ;  /* 0x00006b00ff0477ac */ /* 0x000e220008000a00 */
[----:B------:R-:W-:Y:S01]  /*0390*/  SHF.R.S32.HI R2, RZ, 0x1f, R2 ;  /* 0x0000001fff027819 */ /* 0x000fe20000011402 */
[----:B------:R-:W-:Y:S01]  /*03a0*/  IMAD R7, R15, UR6, RZ ;  /* 0x000000060f077c24 */ /* 0x000fe2000f8e02ff */
[----:B------:R-:W-:Y:S01]  /*03b0*/  ISETP.NE.U32.AND P1, PT, R3, 0x1, PT ;  /* 0x000000010300780c */ /* 0x000fe20003f25070 */
[----:B------:R-:W-:Y:S01]  /*03c0*/  BSSY.RECONVERGENT B0, `(.L_x_409) ;  /* 0x000001d000007945 */ /* 0x000fe20003800200 */
[----:B------:R-:W-:Y:S01]  /*03d0*/  ISETP.GE.AND.EX P0, PT, R2, UR7, PT, P0 ;  /* 0x0000000702007c0c */ /* 0x000fe2000bf06300 */
[----:B------:R-:W-:Y:S01]  /*03e0*/  IMAD.SHL.U32 R7, R7, 0x2, RZ ;  /* 0x0000000207077824 */ /* 0x000fe200078e00ff */
[----:B------:R-:W-:-:S02]  /*03f0*/  LEA.HI R2, R13, R13, RZ, 0x1 ;  /* 0x0000000d0d027211 */ /* 0x000fc400078f08ff */
[C---:B------:R-:W-:Y:S02]  /*0400*/  IADD3 R3, PT, PT, R13.reuse, 0x1, RZ ;  /* 0x000000010d037810 */ /* 0x040fe40007ffe0ff */
[----:B------:R-:W-:Y:S02]  /*0410*/  SEL R4, R13, UR8, P2 ;  /* 0x000000080d047c07 */ /* 0x000fe40009000000 */
[----:B------:R-:W-:Y:S01]  /*0420*/  ISETP.NE.U32.AND.EX P1, PT, RZ, RZ, PT, P1 ;  /* 0x000000ffff00720c */ /* 0x000fe20003f25110 */
[-CC-:B------:R-:W-:Y:S01]  /*0430*/  IMAD R10, R3, R15.reuse, R8.reuse ;  /* 0x0000000f030a7224 */ /* 0x180fe200078e0208 */
[----:B------:R-:W-:Y:S01]  /*0440*/  ISETP.GT.AND P3, PT, R8, RZ, PT ;  /* 0x000000ff0800720c */ /* 0x000fe20003f64270 */
[-C--:B------:R-:W-:Y:S01]  /*0450*/  IMAD R6, R4, R15.reuse, R8 ;  /* 0x0000000f04067224 */ /* 0x080fe200078e0208 */
[----:B------:R-:W-:Y:S01]  /*0460*/  LOP3.LUT R2, R2, 0xfffffffe, RZ, 0xc0, !PT ;  /* 0xfffffffe02027812 */ /* 0x000fe200078ec0ff */
[----:B------:R-:W-:Y:S01]  /*0470*/  IMAD.SHL.U32 R10, R10, 0x2, RZ ;  /* 0x000000020a0a7824 */ /* 0x000fe200078e00ff */
[----:B------:R-:W-:Y:S01]  /*0480*/  SEL R11, R8, R15, P3 ;  /* 0x0000000f080b7207 */ /* 0x000fe20001800000 */
[----:B------:R-:W-:-:S02]  /*0490*/  IMAD.SHL.U32 R6, R6, 0x2, RZ ;  /* 0x0000000206067824 */ /* 0x000fc400078e00ff */
[----:B------:R-:W-:Y:S01]  /*04a0*/  IMAD.IADD R5, R13, 0x1, -R2 ;  /* 0x000000010d057824 */ /* 0x000fe200078e0a02 */
[----:B------:R-:W-:Y:S02]  /*04b0*/  IADD3 R12, PT, PT, R11, -0x1, RZ ;  /* 0xffffffff0b0c7810 */ /* 0x000fe40007ffe0ff */
[----:B------:R-:W-:Y:S02]  /*04c0*/  SEL R2, R14, RZ, !P0 ;  /* 0x000000ff0e027207 */ /* 0x000fe40004000000 */
[C-C-:B------:R-:W-:Y:S02]  /*04d0*/  IADD3 R11, PT, PT, R5.reuse, R10, R7.reuse ;  /* 0x0000000a050b7210 */ /* 0x140fe40007ffe007 */
[----:B------:R-:W-:Y:S02]  /*04e0*/  IADD3 R10, PT, PT, R5, R6, R7 ;  /* 0x00000006050a7210 */ /* 0x000fe40007ffe007 */
[----:B------:R-:W-:Y:S02]  /*04f0*/  SHF.R.S32.HI R7, RZ, 0x1f, R3 ;  /* 0x0000001fff077819 */ /* 0x000fe40000011403 */
[----:B------:R-:W-:Y:S01]  /*0500*/  SEL R2, R2, R12, !P1 ;  /* 0x0000000c02027207 */ /* 0x000fe20004800000 */
[----:B0-----:R-:W-:Y:S06]  /*0510*/  @P1 BRA `(.L_x_410) ;  /* 0x0000000000141947 */ /* 0x001fec0003800000 */
[CC--:B------:R-:W-:Y:S02]  /*0520*/  @P0 IMAD R12, R13.reuse, R15.reuse, R8 ;  /* 0x0000000f0d0c0224 */ /* 0x0c0fe400078e0208 */
[----:B------:R-:W-:-:S03]  /*0530*/  @!P0 IMAD R5, R13, R15, R14 ;  /* 0x0000000f0d058224 */ /* 0x000fc600078e020e */
[----:B------:R-:W-:Y:S02]  /*0540*/  @P0 LEA R12, R12, 0x1, 0x1 ;  /* 0x000000010c0c0811 */ /* 0x000fe400078e08ff */
[----:B------:R-:W-:Y:S01]  /*0550*/  @!P0 LEA R12, R5, 0xffffffff, 0x1 ;  /* 0xffffffff050c8811 */ /* 0x000fe200078e08ff */
[----:B------:R-:W-:Y:S06]  /*0560*/  BRA `(.L_x_411) ;  /* 0x0000000000087947 */ /* 0x000fec0003800000 */
.L_x_410:
[----:B------:R-:W-:-:S05]  /*0570*/  IMAD R12, R13, R15, R12 ;  /* 0x0000000f0d0c7224 */ /* 0x000fca00078e020c */
[----:B------:R-:W-:-:S07]  /*0580*/  LEA R12, R12, 0x1, 0x1 ;  /* 0x000000010c0c7811 */ /* 0x000fce00078e08ff */
.L_x_411:
[----:B------:R-:W-:Y:S05]  /*0590*/  BSYNC.RECONVERGENT B0 ;  /* 0x0000000000007941 */ /* 0x000fea0003800200 */
.L_x_409:
[----:B------:R-:W0:Y:S01]  /*05a0*/  LDCU.128 UR16, c[0x0][0x390] ;  /* 0x00007200ff1077ac */ /* 0x000e220008000c00 */
[----:B------:R-:W-:Y:S01]  /*05b0*/  VIADD R6, R4, 0xffffffff ;  /* 0xffffffff04067836 */ /* 0x000fe20000000000 */
[----:B------:R-:W1:Y:S04]  /*05c0*/  LDCU.128 UR12, c[0x0][0x380] ;  /* 0x00007000ff0c77ac */ /* 0x000e680008000c00 */
[----:B------:R-:W-:-:S05]  /*05d0*/  SHF.R.S32.HI R4, RZ, 0x1f, R6 ;  /* 0x0000001fff047819 */ /* 0x000fca0000011406 */
[-C--:B------:R-:W-:Y:S02]  /*05e0*/  IMAD R17, R4, R15.reuse, RZ ;  /* 0x0000000f04117224 */ /* 0x080fe400078e02ff */
[----:B------:R-:W-:-:S04]  /*05f0*/  IMAD.WIDE.U32 R4, R6, R15, R8 ;  /* 0x0000000f06047225 */ /* 0x000fc800078e0008 */
[----:B------:R-:W-:Y:S01]  /*0600*/  IMAD R17, R6, UR7, R17 ;  /* 0x0000000706117c24 */ /* 0x000fe2000f8e0211 */
[----:B0-----:R-:W-:Y:S01]  /*0610*/  IADD3 R22, P0, PT, R10, UR18, RZ ;  /* 0x000000120a167c10 */ /* 0x001fe2000ff1e0ff */
[----:B------:R-:W-:-:S03]  /*0620*/  IMAD R6, R0, R15, RZ ;  /* 0x0000000f00067224 */ /* 0x000fc600078e02ff */
[----:B------:R-:W-:Y:S02]  /*0630*/  LEA.HI.X.SX32 R23, R10, UR19, 0x1, P0 ;  /* 0x000000130a177c11 */ /* 0x000fe400080f0eff */
[----:B-1----:R-:W-:Y:S01]  /*0640*/  IADD3 R18, P0, PT, R4, UR14, RZ ;  /* 0x0000000e04127c10 */ /* 0x002fe2000ff1e0ff */
[----:B------:R-:W-:Y:S02]  /*0650*/  IMAD R21, R13, UR7, R6 ;  /* 0x000000070d157c24 */ /* 0x000fe4000f8e0206 */
[----:B------:R0:W2:Y:S01]  /*0660*/  LDG.E.U8 R0, desc[UR4][R22.64] ;  /* 0x0000000416007981 */ /* 0x0000a2000c1e1100 */
[----:B------:R-:W-:Y:S02]  /*0670*/  IADD3.X R19, PT, PT, R5, UR15, R17, P0, !PT ;  /* 0x0000000f05137c10 */ /* 0x000fe400087fe411 */
[----:B------:R-:W-:Y:S01]  /*0680*/  ISETP.GE.U32.AND P0, PT, R3, UR8, PT ;  /* 0x0000000803007c0c */ /* 0x000fe2000bf06070 */
[----:B------:R-:W-:-:S03]  /*0690*/  IMAD.WIDE.U32 R4, R13, R15, R8 ;  /* 0x0000000f0d047225 */ /* 0x000fc600078e0008 */
[----:B------:R-:W-:Y:S01]  /*06a0*/  ISETP.GE.AND.EX P0, PT, R7, UR9, PT, P0 ;  /* 0x0000000907007c0c */ /* 0x000fe2000bf06300 */
[----:B------:R-:W-:Y:S01]  /*06b0*/  IMAD.IADD R5, R5, 0x1, R21 ;  /* 0x0000000105057824 */ /* 0x000fe200078e0215 */
[----:B------:R-:W2:Y:S01]  /*06c0*/  LDG.E.U8.CONSTANT R19, desc[UR4][R18.64] ;  /* 0x0000000412137981 */ /* 0x000ea2000c1e9100 */
[C---:B------:R-:W-:Y:S02]  /*06d0*/  LEA R6, P2, R4.reuse, UR18, 0x1 ;  /* 0x0000001204067c11 */ /* 0x040fe4000f8408ff */
[----:B------:R-:W-:Y:S02]  /*06e0*/  SEL R10, R7, RZ, !P0 ;  /* 0x000000ff070a7207 */ /* 0x000fe40004000000 */
[----:B------:R-:W-:Y:S02]  /*06f0*/  SEL R3, R3, RZ, !P0 ;  /* 0x000000ff03037207 */ /* 0x000fe40004000000 */
[----:B------:R-:W-:Y:S01]  /*0700*/  IADD3 R16, P1, PT, R4, UR14, RZ ;  /* 0x0000000e04107c10 */ /* 0x000fe2000ff3e0ff */
[-C--:B------:R-:W-:Y:S01]  /*0710*/  IMAD R10, R10, R15.reuse, RZ ;  /* 0x0000000f0a0a7224 */ /* 0x080fe200078e02ff */
[----:B------:R-:W-:Y:S01]  /*0720*/  LEA.HI.X R7, R4, UR19, R5, 0x1, P2 ;  /* 0x0000001304077c11 */ /* 0x000fe200090f0c05 */
[----:B------:R-:W-:Y:S01]  /*0730*/  IMAD.WIDE.U32 R8, R3, R15, R8 ;  /* 0x0000000f03087225 */ /* 0x000fe200078e0008 */
[----:B------:R-:W-:-:S03]  /*0740*/  IADD3.X R17, PT, PT, R5, UR15, RZ, P1, !PT ;  /* 0x0000000f05117c10 */ /* 0x000fc60008ffe4ff */
[----:B0-----:R-:W-:Y:S01]  /*0750*/  IMAD R23, R3, UR7, R10 ;  /* 0x0000000703177c24 */ /* 0x001fe2000f8e020a */
[----:B------:R-:W3:Y:S01]  /*0760*/  LDG.E.U8 R7, desc[UR4][R6.64] ;  /* 0x0000000406077981 */ /* 0x000ee2000c1e1100 */
[----:B------:R-:W-:Y:S02]  /*0770*/  IADD3 R8, P0, PT, R8, UR14, RZ ;  /* 0x0000000e08087c10 */ /* 0x000fe4000ff1e0ff */
[----:B------:R-:W-:Y:S01]  /*0780*/  IADD3 R10, P1, PT, R11, UR18, RZ ;  /* 0x000000120b0a7c10 */ /* 0x000fe2000ff3e0ff */
[----:B------:R-:W3:Y:S01]  /*0790*/  LDG.E.U8.CONSTANT R16, desc[UR4][R16.64] ;  /* 0x0000000410107981 */ /* 0x000ee2000c1e9100 */
[--C-:B------:R-:W-:Y:S02]  /*07a0*/  SHF.R.S32.HI R3, RZ, 0x1f, R2.reuse ;  /* 0x0000001fff037819 */ /* 0x100fe40000011402 */
[----:B------:R-:W-:Y:S02]  /*07b0*/  IADD3.X R9, PT, PT, R9, UR15, R23, P0, !PT ;  /* 0x0000000f09097c10 */ /* 0x000fe400087fe417 */
[----:B------:R-:W-:Y:S01]  /*07c0*/  LEA.HI.X.SX32 R11, R11, UR19, 0x1, P1 ;  /* 0x000000130b0b7c11 */ /* 0x000fe200088f0eff */
[----:B------:R-:W-:Y:S01]  /*07d0*/  IMAD.WIDE.U32 R2, R13, R15, R2 ;  /* 0x0000000f0d027225 */ /* 0x000fe200078e0002 */
[----:B------:R-:W-:-:S02]  /*07e0*/  IADD3 R22, P1, PT, R12, UR18, RZ ;  /* 0x000000120c167c10 */ /* 0x000fc4000ff3e0ff */
[----:B------:R-:W4:Y:S01]  /*07f0*/  LDG.E.U8.CONSTANT R9, desc[UR4][R8.64] ;  /* 0x0000000408097981 */ /* 0x000f22000c1e9100 */
[----:B------:R-:W-:-:S03]  /*0800*/  IADD3 R14, P0, PT, R2, UR14, RZ ;  /* 0x0000000e020e7c10 */ /* 0x000fc6000ff1e0ff */
[----:B------:R-:W4:Y:S01]  /*0810*/  LDG.E.U8 R10, desc[UR4][R10.64] ;  /* 0x000000040a0a7981 */ /* 0x000f22000c1e1100 */
[----:B------:R-:W-:Y:S02]  /*0820*/  LEA.HI.X.SX32 R23, R12, UR19, 0x1, P1 ;  /* 0x000000130c177c11 */ /* 0x000fe400088f0eff */
[----:B------:R-:W-:Y:S02]  /*0830*/  IADD3.X R15, PT, PT, R21, UR15, R3, P0, !PT ;  /* 0x0000000f150f7c10 */ /* 0x000fe400087fe403 */
[----:B------:R-:W-:Y:S02]  /*0840*/  IADD3 R2, P0, PT, R4, UR12, RZ ;  /* 0x0000000c04027c10 */ /* 0x000fe4000ff1e0ff */
[----:B------:R-:W5:Y:S04]  /*0850*/  LDG.E.U8 R23, desc[UR4][R22.64] ;  /* 0x0000000416177981 */ /* 0x000f68000c1e1100 */
[----:B------:R-:W5:Y:S01]  /*0860*/  LDG.E.U8.CONSTANT R14, desc[UR4][R14.64] ;  /* 0x000000040e0e7981 */ /* 0x000f62000c1e9100 */
[----:B------:R-:W-:-:S05]  /*0870*/  IADD3.X R3, PT, PT, R5, UR13, RZ, P0, !PT ;  /* 0x0000000d05037c10 */ /* 0x000fca00087fe4ff */
[----:B------:R-:W5:Y:S01]  /*0880*/  LDG.E.S8 R6, desc[UR4][R2.64] ;  /* 0x0000000402067981 */ /* 0x000f62000c1e1300 */
[----:B------:R-:W-:-:S04]  /*0890*/  LEA R12, P0, R4, UR16, 0x2 ;  /* 0x00000010040c7c11 */ /* 0x000fc8000f8010ff */
[----:B------:R-:W-:Y:S02]  /*08a0*/  LEA.HI.X R13, R4, UR17, R5, 0x2, P0 ;  /* 0x00000011040d7c11 */ /* 0x000fe400080f1405 */
[----:B------:R-:W0:Y:S03]  /*08b0*/  LDC R5, c[0x0][0x3b8] ;  /* 0x0000ee00ff057b82 */ /* 0x000e260000000800 */
[----:B------:R-:W5:Y:S01]  /*08c0*/  LDG.E.CONSTANT R4, desc[UR4][R12.64] ;  /* 0x000000040c047981 */ /* 0x000f62000c1e9900 */
[----:B0-----:R-:W-:Y:S01]  /*08d0*/  FMUL R5, R5, -2 ;  /* 0xc000000005057820 */ /* 0x001fe20000400000 */
[----:B--2---:R-:W-:-:S05]  /*08e0*/  IMAD R0, R19, R0, RZ ;  /* 0x0000000013007224 */ /* 0x004fca00078e02ff */
[----:B------:R-:W-:-:S05]  /*08f0*/  PRMT R0, R0, 0x9910, RZ ;  /* 0x0000991000007816 */ /* 0x000fca00000000ff */
[----:B---3--:R-:W-:-:S05]  /*0900*/  IMAD R0, R16, R7, R0 ;  /* 0x0000000710007224 */ /* 0x008fca00078e0200 */
[----:B------:R-:W-:-:S05]  /*0910*/  PRMT R0, R0, 0x9910, RZ ;  /* 0x0000991000007816 */ /* 0x000fca00000000ff */
[----:B----4-:R-:W-:-:S05]  /*0920*/  IMAD R0, R9, R10, R0 ;  /* 0x0000000a09007224 */ /* 0x010fca00078e0200 */
[----:B------:R-:W-:-:S05]  /*0930*/  PRMT R0, R0, 0x9910, RZ ;  /* 0x0000991000007816 */ /* 0x000fca00000000ff */
[----:B-----5:R-:W-:-:S06]  /*0940*/  IMAD R0, R14, R23, R0 ;  /* 0x000000170e007224 */ /* 0x020fcc00078e0200 */
[----:B------:R-:W0:Y:S08]  /*0950*/  I2F.S8 R0, R0 ;  /* 0x0000000000007306 */ /* 0x000e300000001400 */
[----:B------:R-:W1:Y:S01]  /*0960*/  I2F.S16 R8, R6 ;  /* 0x0000000600087306 */ /* 0x000e620000101400 */
[----:B------:R-:W-:Y:S02]  /*0970*/  IMAD.MOV.U32 R10, RZ, RZ, 0x3bbb989d ;  /* 0x3bbb989dff0a7424 */ /* 0x000fe400078e00ff */
[----:B0-----:R-:W-:-:S04]  /*0980*/  FMUL R5, R5, R0 ;  /* 0x0000000005057220 */ /* 0x001fc80000400000 */
[----:B-1----:R-:W-:Y:S01]  /*0990*/  FMUL R5, R5, R8 ;  /* 0x0000000805057220 */ /* 0x002fe20000400000 */
[----:B------:R-:W-:-:S03]  /*09a0*/  IMAD.MOV.U32 R8, RZ, RZ, 0x437c0000 ;  /* 0x437c0000ff087424 */ /* 0x000fc600078e00ff */
[----:B------:R-:W-:-:S04]  /*09b0*/  FFMA.SAT R7, R5, R10, 0.5 ;  /* 0x3f00000005077423 */ /* 0x000fc8000000200a */
[----:B------:R-:W-:-:S04]  /*09c0*/  FFMA.RM R7, R7, R8, 12582913 ;  /* 0x4b40000107077423 */ /* 0x000fc80000004008 */
[----:B------:R-:W-:-:S04]  /*09d0*/  FADD R8, R7, -12583039 ;  /* 0xcb40007f07087421 */ /* 0x000fc80000000000 */
[----:B------:R-:W-:-:S04]  /*09e0*/  FFMA R8, R5, 1.4426950216293334961, -R8 ;  /* 0x3fb8aa3b05087823 */ /* 0x000fc80000000808 */
[----:B------:R-:W-:-:S06]  /*09f0*/  FFMA R8, R5, 1.925963033500011079e-08, R8 ;  /* 0x32a5706005087823 */ /* 0x000fcc0000000008 */
[----:B------:R-:W0:Y:S01]  /*0a00*/  MUFU.EX2 R8, R8 ;  /* 0x0000000800087308 */ /* 0x000e220000000800 */
[----:B------:R-:W-:-:S04]  /*0a10*/  IMAD.SHL.U32 R7, R7, 0x800000, RZ ;  /* 0x0080000007077824 */ /* 0x000fc800078e00ff */
[----:B0-----:R-:W-:-:S05]  /*0a20*/  FMUL R7, R7, R8 ;  /* 0x0000000807077220 */ /* 0x001fca0000400000 */
[----:B------:R-:W-:-:S13]  /*0a30*/  FSETP.GEU.AND P0, PT, R4, R7, PT ;  /* 0x000000070400720b */ /* 0x000fda0003f0e000 */
[----:B------:R-:W-:Y:S05]  /*0a40*/  @P0 EXIT ;  /* 0x000000000000094d */ /* 0x000fea0003800000 */
[----:B------:R-:W-:-:S04]  /*0a50*/  IADD3 R5, PT, PT, RZ, -R6, RZ ;  /* 0x80000006ff057210 */ /* 0x000fc80007ffe0ff */
[----:B------:R-:W-:-:S05]  /*0a60*/  PRMT R5, R5, 0x7710, RZ ;  /* 0x0000771005057816 */ /* 0x000fca00000000ff */
[----:B------:R-:W-:Y:S01]  /*0a70*/  STG.E.U8 desc[UR4][R2.64], R5 ;  /* 0x0000000502007986 */ /* 0x000fe2000c101104 */
[----:B------:R-:W-:Y:S05]  /*0a80*/  EXIT ;  /* 0x000000000000794d */ /* 0x000fea0003800000 */
        .weak           $__internal_0_$__cuda_sm20_div_s64
        .type           $__internal_0_$__cuda_sm20_div_s64,@function
        .size           $__internal_0_$__cuda_sm20_div_s64,(.L_x_533 - $__internal_0_$__cuda_sm20_div_s64)
$__internal_0_$__cuda_sm20_div_s64:
[----:B------:R-:W0:Y:S01]  /*0a90*/  LDCU.64 UR6, c[0x0][0x3b0] ;  /* 0x00007600ff0677ac */ /* 0x000e220008000a00 */
[----:B------:R-:W-:Y:S01]  /*0aa0*/  ISETP.GE.AND P3, PT, R3, RZ, PT ;  /* 0x000000ff0300720c */ /* 0x000fe20003f66270 */
[----:B0-----:R-:W-:Y:S02]  /*0ab0*/  UIADD3 UR4, UP1, UPT, URZ, -UR6, URZ ;  /* 0x80000006ff047290 */ /* 0x001fe4000ff3e0ff */
[----:B------:R-:W-:Y:S02]  /*0ac0*/  UISETP.GE.AND UP0, UPT, UR7, URZ, UPT ;  /* 0x000000ff0700728c */ /* 0x000fe4000bf06270 */
[----:B------:R-:W-:Y:S02]  /*0ad0*/  UIADD3.X UR5, UPT, UPT, URZ, ~UR7, URZ, UP1, !UPT ;  /* 0x80000007ff057290 */ /* 0x000fe40008ffe4ff */
[----:B------:R-:W-:Y:S02]  /*0ae0*/  USEL UR4, UR4, UR6, !UP0 ;  /* 0x0000000604047287 */ /* 0x000fe4000c000000 */
[----:B------:R-:W-:-:S09]  /*0af0*/  USEL UR5, UR5, UR7, !UP0 ;  /* 0x0000000705057287 */ /* 0x000fd2000c000000 */
[----:B------:R-:W0:Y:S08]  /*0b00*/  I2F.U64.RP R8, UR4 ;  /* 0x0000000400087d12 */ /* 0x000e300008309000 */
[----:B0-----:R-:W0:Y:S02]  /*0b10*/  MUFU.RCP R8, R8 ;  /* 0x0000000800087308 */ /* 0x001e240000001000 */
[----:B0-----:R-:W-:-:S06]  /*0b20*/  VIADD R4, R8, 0x1ffffffe ;  /* 0x1ffffffe08047836 */ /* 0x001fcc0000000000 */
[----:B------:R-:W0:Y:S02]  /*0b30*/  F2I.U64.TRUNC R4, R4 ;  /* 0x0000000400047311 */ /* 0x000e24000020d800 */
[----:B0-----:R-:W-:-:S04]  /*0b40*/  IMAD.WIDE.U32 R6, R4, UR4, RZ ;  /* 0x0000000404067c25 */ /* 0x001fc8000f8e00ff */
[----:B------:R-:W-:Y:S01]  /*0b50*/  IMAD R7, R4, UR5, R7 ;  /* 0x0000000504077c24 */ /* 0x000fe2000f8e0207 */
[----:B------:R-:W-:-:S03]  /*0b60*/  IADD3 R9, P0, PT, RZ, -R6, RZ ;  /* 0x80000006ff097210 */ /* 0x000fc60007f1e0ff */
[----:B------:R-:W-:Y:S02]  /*0b70*/  IMAD R7, R5, UR4, R7 ;  /* 0x0000000405077c24 */ /* 0x000fe4000f8e0207 */
[----:B------:R-:W-:-:S04]  /*0b80*/  IMAD.HI.U32 R6, R4, R9, RZ ;  /* 0x0000000904067227 */ /* 0x000fc800078e00ff */
[----:B------:R-:W-:Y:S02]  /*0b90*/  IMAD.X R11, RZ, RZ, ~R7, P0 ;  /* 0x000000ffff0b7224 */ /* 0x000fe400000e0e07 */
[----:B------:R-:W-:Y:S02]  /*0ba0*/  IMAD.MOV.U32 R7, RZ, RZ, R4 ;  /* 0x000000ffff077224 */ /* 0x000fe400078e0004 */
[-C--:B------:R-:W-:Y:S02]  /*0bb0*/  IMAD R13, R5, R11.reuse, RZ ;  /* 0x0000000b050d7224 */ /* 0x080fe400078e02ff */
[----:B------:R-:W-:-:S04]  /*0bc0*/  IMAD.WIDE.U32 R6, P0, R4, R11, R6 ;  /* 0x0000000b04067225 */ /* 0x000fc80007800006 */
[----:B------:R-:W-:-:S04]  /*0bd0*/  IMAD.HI.U32 R11, R5, R11, RZ ;  /* 0x0000000b050b7227 */ /* 0x000fc800078e00ff */
[----:B------:R-:W-:-:S05]  /*0be0*/  IMAD.HI.U32 R6, P1, R5, R9, R6 ;  /* 0x0000000905067227 */ /* 0x000fca0007820006 */
[----:B------:R-:W-:Y:S01]  /*0bf0*/  IADD3 R7, P2, PT, R13, R6, RZ ;  /* 0x000000060d077210 */ /* 0x000fe20007f5e0ff */
[----:B------:R-:W-:-:S04]  /*0c00*/  IMAD.X R6, R11, 0x1, R5, P0 ;  /* 0x000000010b067824 */ /* 0x000fc800000e0605 */
[----:B------:R-:W-:Y:S01]  /*0c10*/  IMAD.WIDE.U32 R4, R7, UR4, RZ ;  /* 0x0000000407047c25 */ /* 0x000fe2000f8e00ff */
[----:B------:R-:W-:-:S03]  /*0c20*/  IADD3.X R9, PT, PT, RZ, RZ, R6, P2, P1 ;  /* 0x000000ffff097210 */ /* 0x000fc600017e2406 */
[----:B------:R-:W-:Y:S01]  /*0c30*/  IMAD R6, R7, UR5, R5 ;  /* 0x0000000507067c24 */ /* 0x000fe2000f8e0205 */
[----:B------:R-:W-:Y:S02]  /*0c40*/  IADD3 R11, P0, PT, RZ, -R4, RZ ;  /* 0x80000004ff0b7210 */ /* 0x000fe40007f1e0ff */
[-C--:B------:R-:W-:Y:S01]  /*0c50*/  IADD3 R5, P4, PT, RZ, -R2.reuse, RZ ;  /* 0x80000002ff057210 */ /* 0x080fe20007f9e0ff */
[----:B------:R-:W-:Y:S02]  /*0c60*/  IMAD R4, R9, UR4, R6 ;  /* 0x0000000409047c24 */ /* 0x000fe4000f8e0206 */
[----:B------:R-:W-:Y:S01]  /*0c70*/  IMAD.HI.U32 R6, R7, R11, RZ ;  /* 0x0000000b07067227 */ /* 0x000fe200078e00ff */
[----:B------:R-:W-:Y:S02]  /*0c80*/  SEL R8, R5, R2, !P3 ;  /* 0x0000000205087207 */ /* 0x000fe40005800000 */
[----:B------:R-:W-:Y:S01]  /*0c90*/  IADD3.X R5, PT, PT, RZ, ~R3, RZ, P4, !PT ;  /* 0x80000003ff057210 */ /* 0x000fe200027fe4ff */
[----:B------:R-:W-:-:S03]  /*0ca0*/  IMAD.X R4, RZ, RZ, ~R4, P0 ;  /* 0x000000ffff047224 */ /* 0x000fc600000e0e04 */
[----:B------:R-:W-:Y:S01]  /*0cb0*/  SEL R10, R5, R3, !P3 ;  /* 0x00000003050a7207 */ /* 0x000fe20005800000 */
[----:B------:R-:W-:-:S04]  /*0cc0*/  IMAD.WIDE.U32 R6, P0, R7, R4, R6 ;  /* 0x0000000407067225 */ /* 0x000fc80007800006 */
[----:B------:R-:W-:Y:S02]  /*0cd0*/  IMAD.MOV.U32 R5, RZ, RZ, RZ ;  /* 0x000000ffff057224 */ /* 0x000fe400078e00ff */
[----:B------:R-:W-:-:S04]  /*0ce0*/  IMAD.HI.U32 R7, P1, R9, R11, R6 ;  /* 0x0000000b09077227 */ /* 0x000fc80007820006 */
[CC--:B------:R-:W-:Y:S02]  /*0cf0*/  IMAD R6, R9.reuse, R4.reuse, RZ ;  /* 0x0000000409067224 */ /* 0x0c0fe400078e02ff */
[----:B------:R-:W-:-:S03]  /*0d00*/  IMAD.HI.U32 R4, R9, R4, RZ ;  /* 0x0000000409047227 */ /* 0x000fc600078e00ff */
[----:B------:R-:W-:Y:S01]  /*0d10*/  IADD3 R7, P2, PT, R6, R7, RZ ;  /* 0x0000000706077210 */ /* 0x000fe20007f5e0ff */
[----:B------:R-:W-:-:S04]  /*0d20*/  IMAD.X R9, R4, 0x1, R9, P0 ;  /* 0x0000000104097824 */ /* 0x000fc800000e0609 */
[----:B------:R-:W-:Y:S01]  /*0d30*/  IMAD.HI.U32 R4, R7, R8, RZ ;  /* 0x0000000807047227 */ /* 0x000fe200078e00ff */
[----:B------:R-:W-:-:S03]  /*0d40*/  IADD3.X R9, PT, PT, RZ, RZ, R9, P2, P1 ;  /* 0x000000ffff097210 */ /* 0x000fc600017e2409 */
[----:B------:R-:W-:-:S04]  /*0d50*/  IMAD.WIDE.U32 R4, R7, R10, R4 ;  /* 0x0000000a07047225 */ /* 0x000fc800078e0004 */
[C---:B------:R-:W-:Y:S02]  /*0d60*/  IMAD R7, R9.reuse, R10, RZ ;  /* 0x0000000a09077224 */ /* 0x040fe400078e02ff */
[----:B------:R-:W-:-:S04]  /*0d70*/  IMAD.HI.U32 R4, P0, R9, R8, R4 ;  /* 0x0000000809047227 */ /* 0x000fc80007800004 */
[----:B------:R-:W-:Y:S01]  /*0d80*/  IMAD.HI.U32 R6, R9, R10, RZ ;  /* 0x0000000a09067227 */ /* 0x000fe200078e00ff */
[----:B------:R-:W-:-:S03]  /*0d90*/  IADD3 R7, P1, PT, R7, R4, RZ ;  /* 0x0000000407077210 */ /* 0x000fc60007f3e0ff */
[----:B------:R-:W-:Y:S02]  /*0da0*/  IMAD.X R6, RZ, RZ, R6, P0 ;  /* 0x000000ffff067224 */ /* 0x000fe400000e0606 */
[----:B------:R-:W-:-:S04]  /*0db0*/  IMAD.WIDE.U32 R4, R7, UR4, RZ ;  /* 0x0000000407047c25 */ /* 0x000fc8000f8e00ff */
[----:B------:R-:W-:Y:S01]  /*0dc0*/  IMAD.X R6, RZ, RZ, R6, P1 ;  /* 0x000000ffff067224 */ /* 0x000fe200008e0606 */
[----:B------:R-:W-:Y:S01]  /*0dd0*/  IADD3 R8, P1, PT, -R4, R8, RZ ;  /* 0x0000000804087210 */ /* 0x000fe20007f3e1ff */
[C---:B------:R-:W-:Y:S01]  /*0de0*/  IMAD R5, R7.reuse, UR5, R5 ;  /* 0x0000000507057c24 */ /* 0x040fe2000f8e0205 */
[----:B------:R-:W-:Y:S02]  /*0df0*/  IADD3 R4, PT, PT, R7, 0x1, RZ ;  /* 0x0000000107047810 */ /* 0x000fe40007ffe0ff */
[----:B------:R-:W-:Y:S01]  /*0e00*/  ISETP.GE.U32.AND P0, PT, R8, UR4, PT ;  /* 0x0000000408007c0c */ /* 0x000fe2000bf06070 */
[----:B------:R-:W-:-:S04]  /*0e10*/  IMAD R5, R6, UR4, R5 ;  /* 0x0000000406057c24 */ /* 0x000fc8000f8e0205 */
[----:B------:R-:W-:Y:S01]  /*0e20*/  IMAD.X R9, R10, 0x1, ~R5, P1 ;  /* 0x000000010a097824 */ /* 0x000fe200008e0e05 */
[----:B------:R-:W-:-:S04]  /*0e30*/  IADD3 R5, P1, PT, R8, -UR4, RZ ;  /* 0x8000000408057c10 */ /* 0x000fc8000ff3e0ff */
[C---:B------:R-:W-:Y:S02]  /*0e40*/  ISETP.GE.U32.AND.EX P0, PT, R9.reuse, UR5, PT, P0 ;  /* 0x0000000509007c0c */ /* 0x040fe4000bf06100 */
[----:B------:R-:W-:Y:S02]  /*0e50*/  IADD3.X R6, PT, PT, R9, ~UR5, RZ, P1, !PT ;  /* 0x8000000509067c10 */ /* 0x000fe40008ffe4ff */
[----:B------:R-:W-:Y:S02]  /*0e60*/  SEL R5, R5, R8, P0 ;  /* 0x0000000805057207 */ /* 0x000fe40000000000 */
[----:B------:R-:W-:Y:S02]  /*0e70*/  SEL R4, R4, R7, P0 ;  /* 0x0000000704047207 */ /* 0x000fe40000000000 */
[----:B------:R-:W-:Y:S02]  /*0e80*/  SEL R6, R6, R9, P0 ;  /* 0x0000000906067207 */ /* 0x000fe40000000000 */
[----:B------:R-:W-:Y:S01]  /*0e90*/  ISETP.GE.U32.AND P0, PT, R5, UR4, PT ;  /* 0x0000000405007c0c */ /* 0x000fe2000bf06070 */
[----:B------:R-:W-:Y:S01]  /*0ea0*/  VIADD R13, R4, 0x1 ;  /* 0x00000001040d7836 */ /* 0x000fe20000000000 */
[----:B------:R-:W-:-:S02]  /*0eb0*/  LOP3.LUT R5, R3, UR7, RZ, 0x3c, !PT ;  /* 0x0000000703057c12 */ /* 0x000fc4000f8e3cff */
[----:B------:R-:W-:Y:S02]  /*0ec0*/  ISETP.GE.U32.AND.EX P0, PT, R6, UR5, PT, P0 ;  /* 0x0000000506007c0c */ /* 0x000fe4000bf06100 */
[----:B------:R-:W-:Y:S01]  /*0ed0*/  ISETP.GE.AND P1, PT, R5, RZ, PT ;  /* 0x000000ff0500720c */ /* 0x000fe20003f26270 */
[----:B------:R-:W-:Y:S01]  /*0ee0*/  IMAD.MOV.U32 R5, RZ, RZ, 0x0 ;  /* 0x00000000ff057424 */ /* 0x000fe200078e00ff */
[----:B------:R-:W-:Y:S02]  /*0ef0*/  SEL R13, R13, R4, P0 ;  /* 0x000000040d0d7207 */ /* 0x000fe40000000000 */
[----:B------:R-:W-:-:S03]  /*0f00*/  ISETP.NE.U32.AND P0, PT, RZ, UR6, PT ;  /* 0x00000006ff007c0c */ /* 0x000fc6000bf05070 */
[----:B------:R-:W-:Y:S01]  /*0f10*/  IMAD.MOV R4, RZ, RZ, -R13 ;  /* 0x000000ffff047224 */ /* 0x000fe200078e0a0d */
[----:B------:R-:W-:-:S04]  /*0f20*/  ISETP.NE.AND.EX P0, PT, RZ, UR7, PT, P0 ;  /* 0x00000007ff007c0c */ /* 0x000fc8000bf05300 */
[----:B------:R-:W-:Y:S01]  /*0f30*/  SEL R13, R4, R13, !P1 ;  /* 0x0000000d040d7207 */ /* 0x000fe20004800000 */
[----:B------:R-:W-:-:S03]  /*0f40*/  IMAD.MOV.U32 R4, RZ, RZ, R0 ;  /* 0x000000ffff047224 */ /* 0x000fc600078e0000 */
[----:B------:R-:W-:Y:S01]  /*0f50*/  SEL R13, R13, 0xffffffff, P0 ;  /* 0xffffffff0d0d7807 */ /* 0x000fe20000000000 */
[----:B------:R-:W-:Y:S06]  /*0f60*/  RET.REL.NODEC R4 `(_Z14update_latticeILb0EEvPaS0_PKfS0_fxxf) ;  /* 0xfffffff004247950 */ /* 0x000fec0003c3ffff */
.L_x_412:
        /* <DEDUP_REMOVED lines=9> */
.L_x_533:


//--------------------- .text._Z14update_latticeILb1EEvPaS0_PKfS0_fxxf --------------------------
	.section	.text._Z14update_latticeILb1EEvPaS0_PKfS0_fxxf,"ax",@progbits
	.align	128
        .global         _Z14update_latticeILb1EEvPaS0_PKfS0_fxxf
        .type           _Z14update_latticeILb1EEvPaS0_PKfS0_fxxf,@function
        .size           _Z14update_latticeILb1EEvPaS0_PKfS0_fxxf,(.L_x_534 - _Z14update_latticeILb1EEvPaS0_PKfS0_fxxf)
        .other          _Z14update_latticeILb1EEvPaS0_PKfS0_fxxf,@"STO_CUDA_ENTRY STV_DEFAULT"
_Z14update_latticeILb1EEvPaS0_PKfS0_fxxf:
.text._Z14update_latticeILb1EEvPaS0_PKfS0_fxxf:
        /* <DEDUP_REMOVED lines=26> */
[----:B------:R-:W-:Y:S01]  /*01a0*/  @P0 IADD3 R6, PT, PT, R6, -R15, RZ ;  /* 0x8000000f06060210 */ /* 0x000fe20007ffe0ff */
[----:B------:R-:W-:-:S03]  /*01b0*/  @P0 VIADD R12, R12, 0x1 ;  /* 0x000000010c0c0836 */ /* 0x000fc60000000000 */
[----:B------:R-:W-:-:S13]  /*01c0*/  ISETP.GE.U32.AND P1, PT, R6, R15, PT ;  /* 0x0000000f0600720c */ /* 0x000fda0003f26070 */
[----:B------:R-:W-:Y:S01]  /*01d0*/  @P1 VIADD R12, R12, 0x1 ;  /* 0x000000010c0c1836 */ /* 0x000fe20000000000 */
[----:B------:R-:W-:-:S05]  /*01e0*/  @!P2 LOP3.LUT R12, RZ, R15, RZ, 0x33, !PT ;  /* 0x0000000fff0ca212 */ /* 0x000fca00078e33ff */
[----:B------:R-:W-:-:S04]  /*01f0*/  IMAD.MOV R8, RZ, RZ, -R12 ;  /* 0x000000ffff087224 */ /* 0x000fc800078e0a0c */
[----:B------:R-:W-:Y:S01]  /*0200*/  IMAD R8, R15, R8, R2 ;  /* 0x000000080f087224 */ /* 0x000fe200078e0202 */
[----:B------:R-:W-:Y:S06]  /*0210*/  BRA `(.L_x_415) ;  /* 0x0000000000187947 */ /* 0x000fec0003800000 */
.L_x_414:
[----:B------:R-:W-:-:S07]  /*0220*/  MOV R0, 0x240 ;  /* 0x0000024000007802 */ /* 0x000fce0000000f00 */
[----:B------:R-:W-:Y:S05]  /*0230*/  CALL.REL.NOINC `($__internal_1_$__cuda_sm20_div_s64) ;  /* 0x0000000800147944 */ /* 0x000fea0003c00000 */
[----:B------:R-:W0:Y:S01]  /*0240*/  LDCU UR4, c[0x0][0x3b0] ;  /* 0x00007600ff0477ac */ /* 0x000e220008000800 */
[----:B------:R-:W-:Y:S02]  /*0250*/  IMAD.MOV R8, RZ, RZ, -R12 ;  /* 0x000000ffff087224 */ /* 0x000fe400078e0a0c */
[----:B0-----:R-:W-:-:S04]  /*0260*/  IMAD.U32 R15, RZ, RZ, UR4 ;  /* 0x00000004ff0f7e24 */ /* 0x001fc8000f8e00ff */
[----:B------:R-:W-:-:S07]  /*0270*/  IMAD R8, R8, R15, R2 ;  /* 0x0000000f08087224 */ /* 0x000fce00078e0202 */
.L_x_415:
[----:B------:R-:W-:Y:S05]  /*0280*/  BSYNC.RECONVERGENT B0 ;  /* 0x0000000000007941 */ /* 0x000fea0003800200 */
.L_x_413:
        /* <DEDUP_REMOVED lines=9> */
[----:B------:R-:W-:Y:S01]  /*0320*/  LOP3.LUT R2, R12, 0x1, RZ, 0xc0, !PT ;  /* 0x000000010c027812 */ /* 0x000fe200078ec0ff */
[----:B------:R-:W-:Y:S01]  /*0330*/  UIADD3 UR4, UPT, UPT, UR6, 0x7fffffff, URZ ;  /* 0x7fffffff06047890 */ /* 0x000fe2000fffe0ff */
[----:B------:R-:W-:Y:S01]  /*0340*/  ISETP.GT.AND P1, PT, R8, RZ, PT ;  /* 0x000000ff0800720c */ /* 0x000fe20003f24270 */
[----:B------:R-:W-:Y:S01]  /*0350*/  BSSY.RECONVERGENT B0, `(.L_x_416) ;  /* 0x0000017000007945 */ /* 0x000fe20003800200 */
[----:B------:R-:W-:Y:S01]  /*0360*/  ISETP.NE.U32.AND P0, PT, R2, 0x1, PT ;  /* 0x000000010200780c */ /* 0x000fe20003f05070 */
[C---:B------:R-:W-:Y:S01]  /*0370*/  VIADD R6, R8.reuse, 0x1 ;  /* 0x0000000108067836 */ /* 0x040fe20000000000 */
[C---:B------:R-:W-:Y:S01]  /*0380*/  IADD3 R2, PT, PT, R8.reuse, 0x1, RZ ;  /* 0x0000000108027810 */ /* 0x040fe20007ffe0ff */
[----:B------:R-:W-:Y:S01]  /*0390*/  IMAD R10, R15, UR4, RZ ;  /* 0x000000040f0a7c24 */ /* 0x000fe2000f8e02ff */
[----:B------:R-:W-:Y:S02]  /*03a0*/  ISETP.NE.U32.AND.EX P0, PT, RZ, RZ, PT, P0 ;  /* 0x000000ffff00720c */ /* 0x000fe40003f05100 */
[----:B------:R-:W-:-:S02]  /*03b0*/  SEL R4, R8, R15, P1 ;  /* 0x0000000f08047207 */ /* 0x000fc40000800000 */
[-C--:B------:R-:W-:Y:S02]  /*03c0*/  ISETP.GE.U32.AND P1, PT, R2, R15.reuse, PT ;  /* 0x0000000f0200720c */ /* 0x080fe40003f26070 */
[----:B------:R-:W-:Y:S01]  /*03d0*/  SHF.R.S32.HI R3, RZ, 0x1f, R2 ;  /* 0x0000001fff037819 */ /* 0x000fe20000011402 */
[C---:B------:R-:W-:Y:S01]  /*03e0*/  VIADD R2, R12.reuse, 0x1 ;  /* 0x000000010c027836 */ /* 0x040fe20000000000 */
[----:B------:R-:W-:Y:S01]  /*03f0*/  ISETP.GT.AND P2, PT, R12, RZ, PT ;  /* 0x000000ff0c00720c */ /* 0x000fe20003f44270 */
[----:B------:R-:W-:Y:S01]  /*0400*/  VIADD R4, R4, 0xffffffff ;  /* 0xffffffff04047836 */ /* 0x000fe20000000000 */
[----:B------:R-:W-:Y:S02]  /*0410*/  ISETP.GE.AND.EX P1, PT, R3, UR16, PT, P1 ;  /* 0x0000001003007c0c */ /* 0x000fe4000bf26310 */
[----:B------:R-:W-:Y:S01]  /*0420*/  LEA.HI R3, R2, R2, RZ, 0x1 ;  /* 0x0000000202037211 */ /* 0x000fe200078f08ff */
[C---:B------:R-:W-:Y:S01]  /*0430*/  @!P0 IMAD R14, R12.reuse, R15, R4 ;  /* 0x0000000f0c0e8224 */ /* 0x040fe200078e0204 */
[----:B------:R-:W-:-:S02]  /*0440*/  SEL R11, R12, UR6, P2 ;  /* 0x000000060c0b7c07 */ /* 0x000fc40009000000 */
[----:B------:R-:W-:Y:S02]  /*0450*/  LOP3.LUT R3, R3, 0xfffffffe, RZ, 0xc0, !PT ;  /* 0xfffffffe03037812 */ /* 0x000fe400078ec0ff */
[----:B------:R-:W-:Y:S01]  /*0460*/  @!P0 LEA R14, R14, 0x1, 0x1 ;  /* 0x000000010e0e8811 */ /* 0x000fe200078e08ff */
[----:B------:R-:W-:Y:S06]  /*0470*/  @!P0 BRA `(.L_x_417) ;  /* 0x0000000000108947 */ /* 0x000fec0003800000 */
[CC--:B------:R-:W-:Y:S02]  /*0480*/  @P1 IMAD R14, R12.reuse, R15.reuse, R8 ;  /* 0x0000000f0c0e1224 */ /* 0x0c0fe400078e0208 */
[----:B------:R-:W-:-:S03]  /*0490*/  @!P1 IMAD R5, R12, R15, R6 ;  /* 0x0000000f0c059224 */ /* 0x000fc600078e0206 */
[----:B------:R-:W-:Y:S02]  /*04a0*/  @P1 LEA R14, R14, 0x1, 0x1 ;  /* 0x000000010e0e1811 */ /* 0x000fe400078e08ff */
[----:B------:R-:W-:-:S07]  /*04b0*/  @!P1 LEA R14, R5, 0xffffffff, 0x1 ;  /* 0xffffffff050e9811 */ /* 0x000fce00078e08ff */
.L_x_417:
[----:B------:R-:W-:Y:S05]  /*04c0*/  BSYNC.RECONVERGENT B0 ;  /* 0x0000000000007941 */ /* 0x000fea0003800200 */
.L_x_416:
[----:B------:R-:W0:Y:S01]  /*04d0*/  LDCU.128 UR8, c[0x0][0x380] ;  /* 0x00007000ff0877ac */ /* 0x000e220008000c00 */
[C---:B------:R-:W-:Y:S01]  /*04e0*/  VIADD R7, R11.reuse, 0xffffffff ;  /* 0xffffffff0b077836 */ /* 0x040fe20000000000 */
[----:B------:R-:W-:Y:S01]  /*04f0*/  IADD3 R5, PT, PT, R12, 0x1, RZ ;  /* 0x000000010c057810 */ /* 0x000fe20007ffe0ff */
[----:B------:R-:W-:Y:S01]  /*0500*/  IMAD.IADD R16, R2, 0x1, -R3 ;  /* 0x0000000102107824 */ /* 0x000fe200078e0a03 */
[----:B------:R-:W1:Y:S01]  /*0510*/  LDCU.128 UR12, c[0x0][0x390] ;  /* 0x00007200ff0c77ac */ /* 0x000e620008000c00 */
[-CC-:B------:R-:W-:Y:S01]  /*0520*/  IMAD R11, R11, R15.reuse, R8.reuse ;  /* 0x0000000f0b0b7224 */ /* 0x180fe200078e0208 */
[----:B------:R-:W-:Y:S01]  /*0530*/  SHF.R.S32.HI R2, RZ, 0x1f, R7 ;  /* 0x0000001fff027819 */ /* 0x000fe20000011407 */
[-C--:B------:R-:W-:Y:S01]  /*0540*/  IMAD R13, R5, R15.reuse, R8 ;  /* 0x0000000f050d7224 */ /* 0x080fe200078e0208 */
[----:B------:R-:W2:Y:S01]  /*0550*/  LDCU.64 UR4, c[0x0][0x358] ;  /* 0x00006b00ff0477ac */ /* 0x000ea20008000a00 */
[----:B------:R-:W-:Y:S01]  /*0560*/  IMAD.SHL.U32 R10, R10, 0x2, RZ ;  /* 0x000000020a0a7824 */ /* 0x000fe200078e00ff */
[----:B------:R-:W-:Y:S01]  /*0570*/  SHF.R.S32.HI R22, RZ, 0x1f, R5 ;  /* 0x0000001fff167819 */ /* 0x000fe20000011405 */
[----:B------:R-:W-:-:S02]  /*0580*/  IMAD R18, R2, R15, RZ ;  /* 0x0000000f02127224 */ /* 0x000fc400078e02ff */
[----:B------:R-:W-:-:S04]  /*0590*/  IMAD.WIDE.U32 R2, R7, R15, R8 ;  /* 0x0000000f07027225 */ /* 0x000fc800078e0008 */
[----:B------:R-:W-:Y:S02]  /*05a0*/  IMAD.SHL.U32 R11, R11, 0x2, RZ ;  /* 0x000000020b0b7824 */ /* 0x000fe400078e00ff */
[----:B------:R-:W-:Y:S01]  /*05b0*/  IMAD R17, R7, UR16, R18 ;  /* 0x0000001007117c24 */ /* 0x000fe2000f8e0212 */
[----:B0-----:R-:W-:Y:S01]  /*05c0*/  IADD3 R18, P2, PT, R2, UR10, RZ ;  /* 0x0000000a02127c10 */ /* 0x001fe2000ff5e0ff */
[----:B------:R-:W-:Y:S01]  /*05d0*/  IMAD.SHL.U32 R7, R13, 0x2, RZ ;  /* 0x000000020d077824 */ /* 0x000fe200078e00ff */
[----:B------:R-:W-:Y:S01]  /*05e0*/  IADD3 R13, PT, PT, R16, R11, R10 ;  /* 0x0000000b100d7210 */ /* 0x000fe20007ffe00a */
[-C--:B------:R-:W-:Y:S01]  /*05f0*/  IMAD R11, R0, R15.reuse, RZ ;  /* 0x0000000f000b7224 */ /* 0x080fe200078e02ff */
[----:B------:R-:W-:Y:S01]  /*0600*/  IADD3.X R19, PT, PT, R3, UR11, R17, P2, !PT ;  /* 0x0000000b03137c10 */ /* 0x000fe200097fe411 */
[C---:B------:R-:W-:Y:S01]  /*0610*/  IMAD.WIDE.U32 R2, R12.reuse, R15, R8 ;  /* 0x0000000f0c027225 */ /* 0x040fe200078e0008 */
[----:B-1----:R-:W-:Y:S02]  /*0620*/  IADD3 R20, P3, PT, R13, UR14, RZ ;  /* 0x0000000e0d147c10 */ /* 0x002fe4000ff7e0ff */
[----:B------:R-:W-:Y:S01]  /*0630*/  ISETP.GE.U32.AND P2, PT, R5, UR6, PT ;  /* 0x0000000605007c0c */ /* 0x000fe2000bf46070 */
[----:B------:R-:W-:Y:S01]  /*0640*/  IMAD R17, R12, UR16, R11 ;  /* 0x000000100c117c24 */ /* 0x000fe2000f8e020b */
[----:B------:R-:W-:-:S02]  /*0650*/  LEA.HI.X.SX32 R21, R13, UR15, 0x1, P3 ;  /* 0x0000000f0d157c11 */ /* 0x000fc400098f0eff */
[----:B------:R-:W-:Y:S01]  /*0660*/  ISETP.GE.AND.EX P2, PT, R22, UR7, PT, P2 ;  /* 0x0000000716007c0c */ /* 0x000fe2000bf46320 */
[----:B------:R-:W-:Y:S01]  /*0670*/  IMAD.IADD R3, R3, 0x1, R17 ;  /* 0x0000000103037824 */ /* 0x000fe200078e0211 */
[----:B------:R-:W-:Y:S01]  /*0680*/  IADD3 R16, PT, PT, R16, R7, R10 ;  /* 0x0000000710107210 */ /* 0x000fe20007ffe00a */
[----:B--2---:R0:W2:Y:S01]  /*0690*/  LDG.E.U8.CONSTANT R13, desc[UR4][R18.64] ;  /* 0x00000004120d7981 */ /* 0x0040a2000c1e9100 */
[----:B------:R-:W-:Y:S02]  /*06a0*/  SEL R7, R6, RZ, !P1 ;  /* 0x000000ff06077207 */ /* 0x000fe40004800000 */
[----:B------:R-:W-:Y:S01]  /*06b0*/  SEL R22, R22, RZ, !P2 ;  /* 0x000000ff16167207 */ /* 0x000fe20005000000 */
[----:B------:R1:W2:Y:S01]  /*06c0*/  LDG.E.U8 R0, desc[UR4][R20.64] ;  /* 0x0000000414007981 */ /* 0x0002a2000c1e1100 */
[----:B------:R-:W-:Y:S02]  /*06d0*/  SEL R5, R5, RZ, !P2 ;  /* 0x000000ff05057207 */ /* 0x000fe40005000000 */
[----:B------:R-:W-:Y:S01]  /*06e0*/  LEA R6, P3, R2, UR14, 0x1 ;  /* 0x0000000e02067c11 */ /* 0x000fe2000f8608ff */
[-C--:B------:R-:W-:Y:S01]  /*06f0*/  IMAD R22, R22, R15.reuse, RZ ;  /* 0x0000000f16167224 */ /* 0x080fe200078e02ff */
[----:B------:R-:W-:Y:S01]  /*0700*/  IADD3 R10, P1, PT, R2, UR10, RZ ;  /* 0x0000000a020a7c10 */ /* 0x000fe2000ff3e0ff */
[----:B------:R-:W-:Y:S01]  /*0710*/  IMAD.WIDE.U32 R8, R5, R15, R8 ;  /* 0x0000000f05087225 */ /* 0x000fe200078e0008 */
[----:B------:R-:W-:-:S02]  /*0720*/  SEL R4, R4, R7, !P0 ;  /* 0x0000000704047207 */ /* 0x000fc40004000000 */
[----:B------:R-:W-:Y:S02]  /*0730*/  LEA.HI.X R7, R2, UR15, R3, 0x1, P3 ;  /* 0x0000000f02077c11 */ /* 0x000fe400098f0c03 */
[----:B------:R-:W-:Y:S01]  /*0740*/  IADD3.X R11, PT, PT, R3, UR11, RZ, P1, !PT ;  /* 0x0000000b030b7c10 */ /* 0x000fe20008ffe4ff */
[----:B0-----:R-:W-:Y:S01]  /*0750*/  IMAD R19, R5, UR16, R22 ;  /* 0x0000001005137c24 */ /* 0x001fe2000f8e0216 */
[----:B------:R-:W-:Y:S02]  /*0760*/  IADD3 R18, P0, PT, R8, UR10, RZ ;  /* 0x0000000a08127c10 */ /* 0x000fe4000ff1e0ff */
[----:B------:R-:W3:Y:S01]  /*0770*/  LDG.E.U8 R7, desc[UR4][R6.64] ;  /* 0x0000000406077981 */ /* 0x000ee2000c1e1100 */
[----:B------:R-:W-:Y:S02]  /*0780*/  IADD3 R8, P1, PT, R16, UR14, RZ ;  /* 0x0000000e10087c10 */ /* 0x000fe4000ff3e0ff */
[----:B------:R-:W-:Y:S01]  /*0790*/  SHF.R.S32.HI R5, RZ, 0x1f, R4 ;  /* 0x0000001fff057819 */ /* 0x000fe20000011404 */
[----:B------:R-:W3:Y:S01]  /*07a0*/  LDG.E.U8.CONSTANT R10, desc[UR4][R10.64] ;  /* 0x000000040a0a7981 */ /* 0x000ee2000c1e9100 */
[----:B------:R-:W-:-:S02]  /*07b0*/  IADD3.X R19, PT, PT, R9, UR11, R19, P0, !PT ;  /* 0x0000000b09137c10 */ /* 0x000fc400087fe413 */
[----:B------:R-:W-:Y:S01]  /*07c0*/  LEA.HI.X.SX32 R9, R16, UR15, 0x1, P1 ;  /* 0x0000000f10097c11 */ /* 0x000fe200088f0eff */
[----:B------:R-:W-:Y:S01]  /*07d0*/  IMAD.WIDE.U32 R4, R12, R15, R4 ;  /* 0x0000000f0c047225 */ /* 0x000fe200078e0004 */
[----:B-1----:R-:W-:Y:S01]  /*07e0*/  IADD3 R20, P1, PT, R14, UR14, RZ ;  /* 0x0000000e0e147c10 */ /* 0x002fe2000ff3e0ff */
        /* <DEDUP_REMOVED lines=24> */
[----:B0-----:R-:W-:Y:S01]  /*0970*/  FMUL R3, R3, R0 ;  /* 0x0000000003037220 */ /* 0x001fe20000400000 */
[----:B------:R-:W-:-:S03]  /*0980*/  IMAD.MOV.U32 R10, RZ, RZ, 0x3bbb989d ;  /* 0x3bbb989dff0a7424 */ /* 0x000fc600078e00ff */
[----:B-1----:R-:W-:Y:S01]  /*0990*/  FMUL R3, R3, R8 ;  /* 0x0000000803037220 */ /* 0x002fe20000400000 */
[----:B------:R-:W-:-:S03]  /*09a0*/  HFMA2 R8, -RZ, RZ, 3.7421875, 0 ;  /* 0x437c0000ff087431 */ /* 0x000fc600000001ff */
        /* <DEDUP_REMOVED lines=10> */
[----:B------:R-:W-:-:S05]  /*0a50*/  IMAD.MOV R3, RZ, RZ, -R6 ;  /* 0x000000ffff037224 */ /* 0x000fca00078e0a06 */
[----:B------:R-:W-:-:S05]  /*0a60*/  PRMT R3, R3, 0x7710, RZ ;  /* 0x0000771003037816 */ /* 0x000fca00000000ff */
[----:B------:R-:W-:Y:S01]  /*0a70*/  STG.E.U8 desc[UR4][R4.64], R3 ;  /* 0x0000000304007986 */ /* 0x000fe2000c101104 */
[----:B------:R-:W-:Y:S05]  /*0a80*/  EXIT ;  /* 0x000000000000794d */ /* 0x000fea0003800000 */
        .weak           $__internal_1_$__cuda_sm20_div_s64
        .type           $__internal_1_$__cuda_sm20_div_s64,@function
        .size           $__internal_1_$__cuda_sm20_div_s64,(.L_x_534 - $__internal_1_$__cuda_sm20_div_s64)
$__internal_1_$__cuda_sm20_div_s64:
        /* <DEDUP_REMOVED lines=16> */
[----:B------:R-:W-:Y:S01]  /*0b90*/  IMAD.X R11, RZ, RZ, ~R7, P0 ;  /* 0x000000ffff0b7224 */ /* 0x000fe200000e0e07 */
[----:B------:R-:W-:-:S03]  /*0ba0*/  MOV R7, R4 ;  /* 0x0000000400077202 */ /* 0x000fc60000000f00 */
        /* <DEDUP_REMOVED lines=13> */
[----:B------:R-:W-:-:S03]  /*0c80*/  SEL R8, R5, R2, !P3 ;  /* 0x0000000205087207 */ /* 0x000fc60005800000 */
[----:B------:R-:W-:Y:S02]  /*0c90*/  IMAD.X R4, RZ, RZ, ~R4, P0 ;  /* 0x000000ffff047224 */ /* 0x000fe400000e0e04 */
[----:B------:R-:W-:Y:S02]  /*0ca0*/  IMAD.X R5, RZ, RZ, ~R3, P4 ;  /* 0x000000ffff057224 */ /* 0x000fe400020e0e03 */
[----:B------:R-:W-:-:S03]  /*0cb0*/  IMAD.WIDE.U32 R6, P0, R7, R4, R6 ;  /* 0x0000000407067225 */ /* 0x000fc60007800006 */
[----:B------:R-:W-:Y:S01]  /*0cc0*/  SEL R10, R5, R3, !P3 ;  /* 0x00000003050a7207 */ /* 0x000fe20005800000 */
[----:B------:R-:W-:Y:S02]  /*0cd0*/  HFMA2 R5, -RZ, RZ, 0, 0 ;  /* 0x00000000ff057431 */ /* 0x000fe400000001ff */
        /* <DEDUP_REMOVED lines=16> */
[C---:B------:R-:W-:Y:S02]  /*0de0*/  IMAD R5, R7.reuse, UR5, R5 ;  /* 0x0000000507057c24 */ /* 0x040fe4000f8e0205 */
[----:B------:R-:W-:Y:S01]  /*0df0*/  VIADD R4, R7, 0x1 ;  /* 0x0000000107047836 */ /* 0x000fe20000000000 */
        /* <DEDUP_REMOVED lines=9> */
[----:B------:R-:W-:-:S02]  /*0e90*/  ISETP.GE.U32.AND P0, PT, R5, UR4, PT ;  /* 0x0000000405007c0c */ /* 0x000fc4000bf06070 */
[----:B------:R-:W-:Y:S02]  /*0ea0*/  IADD3 R12, PT, PT, R7, 0x1, RZ ;  /* 0x00000001070c7810 */ /* 0x000fe40007ffe0ff */
[----:B------:R-:W-:Y:S02]  /*0eb0*/  ISETP.GE.U32.AND.EX P0, PT, R6, UR5, PT, P0 ;  /* 0x0000000506007c0c */ /* 0x000fe4000bf06100 */
[----:B------:R-:W-:Y:S02]  /*0ec0*/  LOP3.LUT R4, R3, UR7, RZ, 0x3c, !PT ;  /* 0x0000000703047c12 */ /* 0x000fe4000f8e3cff */
[----:B------:R-:W-:Y:S02]  /*0ed0*/  SEL R12, R12, R7, P0 ;  /* 0x000000070c0c7207 */ /* 0x000fe40000000000 */
[----:B------:R-:W-:Y:S01]  /*0ee0*/  ISETP.GE.AND P1, PT, R4, RZ, PT ;  /* 0x000000ff0400720c */ /* 0x000fe20003f26270 */
[----:B------:R-:W-:Y:S01]  /*0ef0*/  IMAD.MOV.U32 R4, RZ, RZ, R0 ;  /* 0x000000ffff047224 */ /* 0x000fe200078e0000 */
[----:B------:R-:W-:Y:S01]  /*0f00*/  ISETP.NE.U32.AND P0, PT, RZ, UR6, PT ;  /* 0x00000006ff007c0c */ /* 0x000fe2000bf05070 */
[----:B------:R-:W-:-:S03]  /*0f10*/  IMAD.MOV R5, RZ, RZ, -R12 ;  /* 0x000000ffff057224 */ /* 0x000fc600078e0a0c */
[----:B------:R-:W-:Y:S02]  /*0f20*/  ISETP.NE.AND.EX P0, PT, RZ, UR7, PT, P0 ;  /* 0x00000007ff007c0c */ /* 0x000fe4000bf05300 */
[----:B------:R-:W-:Y:S01]  /*0f30*/  SEL R12, R5, R12, !P1 ;  /* 0x0000000c050c7207 */ /* 0x000fe20004800000 */
[----:B------:R-:W-:-:S03]  /*0f40*/  IMAD.MOV.U32 R5, RZ, RZ, 0x0 ;  /* 0x00000000ff057424 */ /* 0x000fc600078e00ff */
[----:B------:R-:W-:Y:S01]  /*0f50*/  SEL R12, R12, 0xffffffff, P0 ;  /* 0xffffffff0c0c7807 */ /* 0x000fe20000000000 */
[----:B------:R-:W-:Y:S06]  /*0f60*/  RET.REL.NODEC R4 `(_Z14update_latticeILb1EEvPaS0_PKfS0_fxxf) ;  /* 0xfffffff004247950 */ /* 0x000fec0003c3ffff */
.L_x_418:
        /* <DEDUP_REMOVED lines=9> */
.L_x_534:


//--------------------- .text._Z17weighted_energiesPfS_PN6thrust24THRUST_300001_SM_1000_NS7complexIfEES_i --------------------------
	.section	.text._Z17weighted_energiesPfS_PN6thrust24THRUST_300001_SM_1000_NS7complexIfEES_i,"ax",@progbits
	.align	128
        .global         _Z17weighted_energiesPfS_PN6thrust24THRUST_300001_SM_1000_NS7complexIfEES_i
        .type           _Z17weighted_energiesPfS_PN6thrust24THRUST_300001_SM_1000_NS7complexIfEES_i,@function
        .size           _Z17weighted_energiesPfS_PN6thrust24THRUST_300001_SM_1000_NS7complexIfEES_i,(.L_x_535 - _Z17weighted_energiesPfS_PN6thrust24THRUST_300001_SM_1000_NS7complexIfEES_i)
        .other          _Z17weighted_energiesPfS_PN6thrust24THRUST_300001_SM_1000_NS7complexIfEES_i,@"STO_CUDA_ENTRY STV_DEFAULT"
_Z17weighted_energiesPfS_PN6thrust24THRUST_300001_SM_1000_NS7complexIfEES_i:
.text._Z17weighted_energiesPfS_PN6thrust24THRUST_300001_SM_1000_NS7complexIfEES_i:
[----:B------:R-:W-:Y:S01]  /*0000*/  LDC R1, c[0x0][0x37c] ;  /* 0x0000df00ff017b82 */ /* 0x000fe20000000800 */
[----:B------:R-:W0:Y:S01]  /*0010*/  S2R R7, SR_CTAID.X ;  /* 0x0000000000077919 */ /* 0x000e220000002500 */
[----:B------:R-:W0:Y:S01]  /*0020*/  LDCU UR4, c[0x0][0x360] ;  /* 0x00006c00ff0477ac */ /* 0x000e220008000800 */
[----:B------:R-:W-:Y:S01]  /*0030*/  IMAD.MOV.U32 R3, RZ, RZ, RZ ;  /* 0x000000ffff037224 */ /* 0x000fe200078e00ff */
[----:B------:R-:W0:Y:S01]  /*0040*/  S2R R2, SR_TID.X ;  /* 0x0000000000027919 */ /* 0x000e220000002100 */
[----:B------:R-:W1:Y:S01]  /*0050*/  LDCU UR5, c[0x0][0x3a0] ;  /* 0x00007400ff0577ac */ /* 0x000e620008000800 */
[----:B0-----:R-:W-:Y:S01]  /*0060*/  IMAD.WIDE.U32 R6, R7, UR4, R2 ;  /* 0x0000000407067c25 */ /* 0x001fe2000f8e0002 */
[----:B-1----:R-:W-:Y:S02]  /*0070*/  USHF.R.S32.HI UR4, URZ, 0x1f, UR5 ;  /* 0x0000001fff047899 */ /* 0x002fe40008011405 */
[----:B------:R-:W-:-:S04]  /*0080*/  ISETP.GE.U32.AND P0, PT, R6, UR5, PT ;  /* 0x0000000506007c0c */ /* 0x000fc8000bf06070 */
[----:B------:R-:W-:-:S13]  /*0090*/  ISETP.GE.AND.EX P0, PT, R7, UR4, PT, P0 ;  /* 0x0000000407007c0c */ /* 0x000fda000bf06300 */
[----:B------:R-:W-:Y:S05]  /*00a0*/  @P0 EXIT ;  /* 0x000000000000094d */ /* 0x000fea0003800000 */
[----:B------:R-:W0:Y:S01]  /*00b0*/  LDC.64 R8, c[0x0][0x398] ;  /* 0x0000e600ff087b82 */ /* 0x000e220000000a00 */
[----:B------:R-:W0:Y:S01]  /*00c0*/  LDCU.64 UR4, c[0x0][0x358] ;  /* 0x00006b00ff0477ac */ /* 0x000e220008000a00 */
[----:B------:R-:W1:Y:S01]  /*00d0*/  LDCU.64 UR8, c[0x0][0x390] ;  /* 0x00007200ff0877ac */ /* 0x000e620008000a00 */
[----:B------:R-:W2:Y:S01]  /*00e0*/  LDCU.64 UR6, c[0x0][0x388] ;  /* 0x00007100ff0677ac */ /* 0x000ea20008000a00 */
[C---:B------:R-:W-:Y:S01]  /*00f0*/  IMAD.SHL.U32 R4, R6.reuse, 0x4, RZ ;  /* 0x0000000406047824 */ /* 0x040fe200078e00ff */
[C-C-:B------:R-:W-:Y:S01]  /*0100*/  SHF.L.U64.HI R2, R6.reuse, 0x2, R7.reuse ;  /* 0x0000000206027819 */ /* 0x140fe20000010207 */
[----:B0-----:R-:W3:Y:S01]  /*0110*/  LDG.E R3, desc[UR4][R8.64] ;  /* 0x0000000408037981 */ /* 0x001ee2000c1e1900 */
[----:B-1----:R-:W-:Y:S02]  /*0120*/  LEA R12, P1, R6, UR8, 0x3 ;  /* 0x00000008060c7c11 */ /* 0x002fe4000f8218ff */
[----:B--2---:R-:W-:Y:S02]  /*0130*/  IADD3 R10, P0, PT, R4, UR6, RZ ;  /* 0x00000006040a7c10 */ /* 0x004fe4000ff1e0ff */
[----:B------:R-:W-:-:S02]  /*0140*/  LEA.HI.X R13, R6, UR9, R7, 0x3, P1 ;  /* 0x00000009060d7c11 */ /* 0x000fc400088f1c07 */
[----:B------:R-:W-:-:S04]  /*0150*/  IADD3.X R11, PT, PT, R2, UR7, RZ, P0, !PT ;  /* 0x00000007020b7c10 */ /* 0x000fc800087fe4ff */
[----:B------:R-:W2:Y:S04]  /*0160*/  LDG.E R13, desc[UR4][R12.64] ;  /* 0x000000040c0d7981 */ /* 0x000ea8000c1e1900 */
[----:B------:R-:W2:Y:S01]  /*0170*/  LDG.E R0, desc[UR4][R10.64] ;  /* 0x000000040a007981 */ /* 0x000ea2000c1e1900 */
[----:B------:R-:W-:Y:S01]  /*0180*/  BSSY.RECONVERGENT B0, `(.L_x_419) ;  /* 0x000000d000007945 */ /* 0x000fe20003800200 */
[----:B---3--:R-:W0:Y:S01]  /*0190*/  MUFU.RCP R6, R3 ;  /* 0x0000000300067308 */ /* 0x008e220000001000 */
[----:B--2---:R-:W-:Y:S01]  /*01a0*/  FMUL R0, R0, R13 ;  /* 0x0000000d00007220 */ /* 0x004fe20000400000 */
[----:B0-----:R-:W-:-:S06]  /*01b0*/  FFMA R5, -R3, R6, 1 ;  /* 0x3f80000003057423 */ /* 0x001fcc0000000106 */
[----:B------:R-:W0:Y:S01]  /*01c0*/  FCHK P0, R0, R3 ;  /* 0x0000000300007302 */ /* 0x000e220000000000 */
[----:B------:R-:W-:-:S04]  /*01d0*/  FFMA R5, R6, R5, R6 ;  /* 0x0000000506057223 */ /* 0x000fc80000000006 */
[----:B------:R-:W-:-:S04]  /*01e0*/  FFMA R6, R0, R5, RZ ;  /* 0x0000000500067223 */ /* 0x000fc800000000ff */
[----:B------:R-:W-:-:S04]  /*01f0*/  FFMA R7, -R3, R6, R0 ;  /* 0x0000000603077223 */ /* 0x000fc80000000100 */
[----:B------:R-:W-:Y:S01]  /*0200*/  FFMA R7, R5, R7, R6 ;  /* 0x0000000705077223 */ /* 0x000fe20000000006 */
[----:B0-----:R-:W-:Y:S06]  /*0210*/  @!P0 BRA `(.L_x_420) ;  /* 0x00000000000c8947 */ /* 0x001fec0003800000 */
[----:B------:R-:W-:-:S07]  /*0220*/  MOV R6, 0x240 ;  /* 0x0000024000067802 */ /* 0x000fce0000000f00 */
[----:B------:R-:W-:Y:S05]  /*0230*/  CALL.REL.NOINC `($__internal_2_$__cuda_sm3x_div_rn_noftz_f32_slowpath) ;  /* 0x00000000001c7944 */ /* 0x000fea0003c00000 */
[----:B------:R-:W-:-:S07]  /*0240*/  IMAD.MOV.U32 R7, RZ, RZ, R0 ;  /* 0x000000ffff077224 */ /* 0x000fce00078e0000 */
.L_x_420:
[----:B------:R-:W-:Y:S05]  /*0250*/  BSYNC.RECONVERGENT B0 ;  /* 0x0000000000007941 */ /* 0x000fea0003800200 */
.L_x_419:
[----:B------:R-:W0:Y:S02]  /*0260*/  LDCU.64 UR6, c[0x0][0x380] ;  /* 0x00007000ff0677ac */ /* 0x000e240008000a00 */
[----:B0-----:R-:W-:-:S04]  /*0270*/  IADD3 R4, P0, PT, R4, UR6, RZ ;  /* 0x0000000604047c10 */ /* 0x001fc8000ff1e0ff */
[----:B------:R-:W-:-:S05]  /*0280*/  IADD3.X R5, PT, PT, R2, UR7, RZ, P0, !PT ;  /* 0x0000000702057c10 */ /* 0x000fca00087fe4ff */
[----:B------:R-:W-:Y:S01]  /*0290*/  STG.E desc[UR4][R4.64], R7 ;  /* 0x0000000704007986 */ /* 0x000fe2000c101904 */
[----:B------:R-:W-:Y:S05]  /*02a0*/  EXIT ;  /* 0x000000000000794d */ /* 0x000fea0003800000 */
        .weak           $__internal_2_$__cuda_sm3x_div_rn_noftz_f32_slowpath
        .type           $__internal_2_$__cuda_sm3x_div_rn_noftz_f32_slowpath,@function
        .size           $__internal_2_$__cuda_sm3x_div_rn_noftz_f32_slowpath,(.L_x_535 - $__internal_2_$__cuda_sm3x_div_rn_noftz_f32_slowpath)
$__internal_2_$__cuda_sm3x_div_rn_noftz_f32_slowpath:
[--C-:B------:R-:W-:Y:S01]  /*02b0*/  SHF.R.U32.HI R7, RZ, 0x17, R3.reuse ;  /* 0x00000017ff077819 */ /* 0x100fe20000011603 */
[----:B------:R-:W-:Y:S01]  /*02c0*/  BSSY.RECONVERGENT B1, `(.L_x_421) ;  /* 0x0000064000017945 */ /* 0x000fe20003800200 */
[--C-:B------:R-:W-:Y:S01]  /*02d0*/  SHF.R.U32.HI R5, RZ, 0x17, R0.reuse ;  /* 0x00000017ff057819 */ /* 0x100fe20000011600 */
[----:B------:R-:W-:Y:S01]  /*02e0*/  IMAD.MOV.U32 R8, RZ, RZ, R0 ;  /* 0x000000ffff087224 */ /* 0x000fe200078e0000 */
[----:B------:R-:W-:Y:S01]  /*02f0*/  LOP3.LUT R7, R7, 0xff, RZ, 0xc0, !PT ;  /* 0x000000ff07077812 */ /* 0x000fe200078ec0ff */
[----:B------:R-:W-:Y:S01]  /*0300*/  IMAD.MOV.U32 R9, RZ, RZ, R3 ;  /* 0x000000ffff097224 */ /* 0x000fe200078e0003 */
[----:B------:R-:W-:-:S03]  /*0310*/  LOP3.LUT R5, R5, 0xff, RZ, 0xc0, !PT ;  /* 0x000000ff05057812 */ /* 0x000fc600078ec0ff */
[----:B------:R-:W-:Y:S02]  /*0320*/  VIADD R12, R7, 0xffffffff ;  /* 0xffffffff070c7836 */ /* 0x000fe40000000000 */
[----:B------:R-:W-:-:S03]  /*0330*/  VIADD R11, R5, 0xffffffff ;  /* 0xffffffff050b7836 */ /* 0x000fc60000000000 */
[----:B------:R-:W-:-:S04]  /*0340*/  ISETP.GT.U32.AND P0, PT, R12, 0xfd, PT ;  /* 0x000000fd0c00780c */ /* 0x000fc80003f04070 */
[----:B------:R-:W-:-:S13]  /*0350*/  ISETP.GT.U32.OR P0, PT, R11, 0xfd, P0 ;  /* 0x000000fd0b00780c */ /* 0x000fda0000704470 */
[----:B------:R-:W-:Y:S01]  /*0360*/  @!P0 IMAD.MOV.U32 R10, RZ, RZ, RZ ;  /* 0x000000ffff0a8224 */ /* 0x000fe200078e00ff */
[----:B------:R-:W-:Y:S06]  /*0370*/  @!P0 BRA `(.L_x_422) ;  /* 0x00000000005c8947 */ /* 0x000fec0003800000 */
[----:B------:R-:W-:Y:S02]  /*0380*/  FSETP.GTU.FTZ.AND P0, PT, |R0|, +INF , PT ;  /* 0x7f8000000000780b */ /* 0x000fe40003f1c200 */
[----:B------:R-:W-:-:S04]  /*0390*/  FSETP.GTU.FTZ.AND P1, PT, |R3|, +INF , PT ;  /* 0x7f8000000300780b */ /* 0x000fc80003f3c200 */
[----:B------:R-:W-:-:S13]  /*03a0*/  PLOP3.LUT P0, PT, P0, P1, PT, 0xf8, 0x8f ;  /* 0x00000000008f781c */ /* 0x000fda0000703f70 */
[----:B------:R-:W-:Y:S05]  /*03b0*/  @P0 BRA `(.L_x_423) ;  /* 0x00000004004c0947 */ /* 0x000fea0003800000 */
[----:B------:R-:W-:-:S13]  /*03c0*/  LOP3.LUT P0, RZ, R9, 0x7fffffff, R8, 0xc8, !PT ;  /* 0x7fffffff09ff7812 */ /* 0x000fda000780c808 */
[----:B------:R-:W-:Y:S05]  /*03d0*/  @!P0 BRA `(.L_x_424) ;  /* 0x00000004003c8947 */ /* 0x000fea0003800000 */
[C---:B------:R-:W-:Y:S02]  /*03e0*/  FSETP.NEU.FTZ.AND P2, PT, |R0|.reuse, +INF , PT ;  /* 0x7f8000000000780b */ /* 0x040fe40003f5d200 */
[----:B------:R-:W-:Y:S02]  /*03f0*/  FSETP.NEU.FTZ.AND P1, PT, |R3|, +INF , PT ;  /* 0x7f8000000300780b */ /* 0x000fe40003f3d200 */
[----:B------:R-:W-:-:S11]  /*0400*/  FSETP.NEU.FTZ.AND P0, PT, |R0|, +INF , PT ;  /* 0x7f8000000000780b */ /* 0x000fd60003f1d200 */
[----:B------:R-:W-:Y:S05]  /*0410*/  @!P1 BRA !P2, `(.L_x_424) ;  /* 0x00000004002c9947 */ /* 0x000fea0005000000 */
[----:B------:R-:W-:-:S04]  /*0420*/  LOP3.LUT P2, RZ, R8, 0x7fffffff, RZ, 0xc0, !PT ;  /* 0x7fffffff08ff7812 */ /* 0x000fc8000784c0ff */
[----:B------:R-:W-:-:S13]  /*0430*/  PLOP3.LUT P1, PT, P1, P2, PT, 0x2f, 0xf2 ;  /* 0x0000000000f2781c */ /* 0x000fda0000f24577 */
[----:B------:R-:W-:Y:S05]  /*0440*/  @P1 BRA `(.L_x_425) ;  /* 0x0000000400181947 */ /* 0x000fea0003800000 */
[----:B------:R-:W-:-:S04]  /*0450*/  LOP3.LUT P1, RZ, R9, 0x7fffffff, RZ, 0xc0, !PT ;  /* 0x7fffffff09ff7812 */ /* 0x000fc8000782c0ff */
[----:B------:R-:W-:-:S13]  /*0460*/  PLOP3.LUT P0, PT, P0, P1, PT, 0x2f, 0xf2 ;  /* 0x0000000000f2781c */ /* 0x000fda0000702577 */
[----:B------:R-:W-:Y:S05]  /*0470*/  @P0 BRA `(.L_x_426) ;  /* 0x0000000400000947 */ /* 0x000fea0003800000 */
[----:B------:R-:W-:Y:S02]  /*0480*/  ISETP.GE.AND P0, PT, R11, RZ, PT ;  /* 0x000000ff0b00720c */ /* 0x000fe40003f06270 */
[----:B------:R-:W-:-:S11]  /*0490*/  ISETP.GE.AND P1, PT, R12, RZ, PT ;  /* 0x000000ff0c00720c */ /* 0x000fd60003f26270 */
[----:B------:R-:W-:Y:S02]  /*04a0*/  @P0 IMAD.MOV.U32 R10, RZ, RZ, RZ ;  /* 0x000000ffff0a0224 */ /* 0x000fe400078e00ff */
[----:B------:R-:W-:Y:S01]  /*04b0*/  @!P0 FFMA R8, R0, 1.84467440737095516160e+19, RZ ;  /* 0x5f80000000088823 */ /* 0x000fe200000000ff */
[----:B------:R-:W-:Y:S02]  /*04c0*/  @!P0 IMAD.MOV.U32 R10, RZ, RZ, -0x40 ;  /* 0xffffffc0ff0a8424 */ /* 0x000fe400078e00ff */
[----:B------:R-:W-:Y:S02]  /*04d0*/  @!P1 FFMA R9, R3, 1.84467440737095516160e+19, RZ ;  /* 0x5f80000003099823 */ /* 0x000fe400000000ff */
[----:B------:R-:W-:-:S07]  /*04e0*/  @!P1 VIADD R10, R10, 0x40 ;  /* 0x000000400a0a9836 */ /* 0x000fce0000000000 */
.L_x_422:
[----:B------:R-:W-:Y:S01]  /*04f0*/  LEA R0, R7, 0xc0800000, 0x17 ;  /* 0xc080000007007811 */ /* 0x000fe200078eb8ff */
[----:B------:R-:W-:Y:S01]  /*0500*/  VIADD R5, R5, 0xffffff81 ;  /* 0xffffff8105057836 */ /* 0x000fe20000000000 */
[----:B------:R-:W-:Y:S03]  /*0510*/  BSSY.RECONVERGENT B2, `(.L_x_427) ;  /* 0x0000035000027945 */ /* 0x000fe60003800200 */
[----:B------:R-:W-:Y:S02]  /*0520*/  IMAD.IADD R9, R9, 0x1, -R0 ;  /* 0x0000000109097824 */ /* 0x000fe400078e0a00 */
[C---:B------:R-:W-:Y:S01]  /*0530*/  IMAD R0, R5.reuse, -0x800000, R8 ;  /* 0xff80000005007824 */ /* 0x040fe200078e0208 */
[----:B------:R-:W-:Y:S01]  /*0540*/  IADD3 R5, PT, PT, R5, 0x7f, -R7 ;  /* 0x0000007f05057810 */ /* 0x000fe20007ffe807 */
[----:B------:R-:W0:Y:S01]  /*0550*/  MUFU.RCP R3, R9 ;  /* 0x0000000900037308 */ /* 0x000e220000001000 */
[----:B------:R-:W-:-:S03]  /*0560*/  FADD.FTZ R11, -R9, -RZ ;  /* 0x800000ff090b7221 */ /* 0x000fc60000010100 */
[----:B------:R-:W-:Y:S02]  /*0570*/  IMAD.IADD R5, R5, 0x1, R10 ;  /* 0x0000000105057824 */ /* 0x000fe400078e020a */
[----:B0-----:R-:W-:-:S04]  /*0580*/  FFMA R12, R3, R11, 1 ;  /* 0x3f800000030c7423 */ /* 0x001fc8000000000b */
[----:B------:R-:W-:-:S04]  /*0590*/  FFMA R12, R3, R12, R3 ;  /* 0x0000000c030c7223 */ /* 0x000fc80000000003 */
[----:B------:R-:W-:-:S04]  /*05a0*/  FFMA R3, R0, R12, RZ ;  /* 0x0000000c00037223 */ /* 0x000fc800000000ff */
[----:B------:R-:W-:-:S04]  /*05b0*/  FFMA R8, R11, R3, R0 ;  /* 0x000000030b087223 */ /* 0x000fc80000000000 */
[----:B------:R-:W-:-:S04]  /*05c0*/  FFMA R13, R12, R8, R3 ;  /* 0x000000080c0d7223 */ /* 0x000fc80000000003 */
[----:B------:R-:W-:-:S04]  /*05d0*/  FFMA R8, R11, R13, R0 ;  /* 0x0000000d0b087223 */ /* 0x000fc80000000000 */
[----:B------:R-:W-:-:S05]  /*05e0*/  FFMA R0, R12, R8, R13 ;  /* 0x000000080c007223 */ /* 0x000fca000000000d */
[----:B------:R-:W-:-:S04]  /*05f0*/  SHF.R.U32.HI R3, RZ, 0x17, R0 ;  /* 0x00000017ff037819 */ /* 0x000fc80000011600 */
[----:B------:R-:W-:-:S05]  /*0600*/  LOP3.LUT R3, R3, 0xff, RZ, 0xc0, !PT ;  /* 0x000000ff03037812 */ /* 0x000fca00078ec0ff */
[----:B------:R-:W-:-:S04]  /*0610*/  IMAD.IADD R7, R3, 0x1, R5 ;  /* 0x0000000103077824 */ /* 0x000fc800078e0205 */
[----:B------:R-:W-:-:S05]  /*0620*/  VIADD R3, R7, 0xffffffff ;  /* 0xffffffff07037836 */ /* 0x000fca0000000000 */
[----:B------:R-:W-:-:S13]  /*0630*/  ISETP.GE.U32.AND P0, PT, R3, 0xfe, PT ;  /* 0x000000fe0300780c */ /* 0x000fda0003f06070 */
[----:B------:R-:W-:Y:S05]  /*0640*/  @!P0 BRA `(.L_x_428) ;  /* 0x0000000000808947 */ /* 0x000fea0003800000 */
[----:B------:R-:W-:-:S13]  /*0650*/  ISETP.GT.AND P0, PT, R7, 0xfe, PT ;  /* 0x000000fe0700780c */ /* 0x000fda0003f04270 */
[----:B------:R-:W-:Y:S05]  /*0660*/  @P0 BRA `(.L_x_429) ;  /* 0x00000000006c0947 */ /* 0x000fea0003800000 */
[----:B------:R-:W-:-:S13]  /*0670*/  ISETP.GE.AND P0, PT, R7, 0x1, PT ;  /* 0x000000010700780c */ /* 0x000fda0003f06270 */
[----:B------:R-:W-:Y:S05]  /*0680*/  @P0 BRA `(.L_x_430) ;  /* 0x0000000000740947 */ /* 0x000fea0003800000 */
[----:B------:R-:W-:Y:S02]  /*0690*/  ISETP.GE.AND P0, PT, R7, -0x18, PT ;  /* 0xffffffe80700780c */ /* 0x000fe40003f06270 */
[----:B------:R-:W-:-:S11]  /*06a0*/  LOP3.LUT R0, R0, 0x80000000, RZ, 0xc0, !PT ;  /* 0x8000000000007812 */ /* 0x000fd600078ec0ff */
[----:B------:R-:W-:Y:S05]  /*06b0*/  @!P0 BRA `(.L_x_430) ;  /* 0x0000000000688947 */ /* 0x000fea0003800000 */
[CC--:B------:R-:W-:Y:S01]  /*06c0*/  FFMA.RZ R3, R12.reuse, R8.reuse, R13 ;  /* 0x000000080c037223 */ /* 0x0c0fe2000000c00d */
[C---:B------:R-:W-:Y:S01]  /*06d0*/  VIADD R10, R7.reuse, 0x20 ;  /* 0x00000020070a7836 */ /* 0x040fe20000000000 */
[C---:B------:R-:W-:Y:S02]  /*06e0*/  ISETP.NE.AND P2, PT, R7.reuse, RZ, PT ;  /* 0x000000ff0700720c */ /* 0x040fe40003f45270 */
[----:B------:R-:W-:Y:S01]  /*06f0*/  ISETP.NE.AND P1, PT, R7, RZ, PT ;  /* 0x000000ff0700720c */ /* 0x000fe20003f25270 */
[----:B------:R-:W-:Y:S01]  /*0700*/  IMAD.MOV R7, RZ, RZ, -R7 ;  /* 0x000000ffff077224 */ /* 0x000fe200078e0a07 */
[----:B------:R-:W-:Y:S01]  /*0710*/  LOP3.LUT R5, R3, 0x7fffff, RZ, 0xc0, !PT ;  /* 0x007fffff03057812 */ /* 0x000fe200078ec0ff */
[CCC-:B------:R-:W-:Y:S01]  /*0720*/  FFMA.RP R3, R12.reuse, R8.reuse, R13.reuse ;  /* 0x000000080c037223 */ /* 0x1c0fe2000000800d */
[----:B------:R-:W-:Y:S02]  /*0730*/  FFMA.RM R8, R12, R8, R13 ;  /* 0x000000080c087223 */ /* 0x000fe4000000400d */
[----:B------:R-:W-:-:S03]  /*0740*/  LOP3.LUT R5, R5, 0x800000, RZ, 0xfc, !PT ;  /* 0x0080000005057812 */ /* 0x000fc600078efcff */
[----:B------:R-:W-:Y:S02]  /*0750*/  FSETP.NEU.FTZ.AND P0, PT, R3, R8, PT ;  /* 0x000000080300720b */ /* 0x000fe40003f1d000 */
[----:B------:R-:W-:Y:S02]  /*0760*/  SHF.L.U32 R10, R5, R10, RZ ;  /* 0x0000000a050a7219 */ /* 0x000fe400000006ff */
[----:B------:R-:W-:Y:S02]  /*0770*/  SEL R8, R7, RZ, P2 ;  /* 0x000000ff07087207 */ /* 0x000fe40001000000 */
[----:B------:R-:W-:Y:S02]  /*0780*/  ISETP.NE.AND P1, PT, R10, RZ, P1 ;  /* 0x000000ff0a00720c */ /* 0x000fe40000f25270 */
[----:B------:R-:W-:Y:S02]  /*0790*/  SHF.R.U32.HI R8, RZ, R8, R5 ;  /* 0x00000008ff087219 */ /* 0x000fe40000011605 */
[----:B------:R-:W-:-:S02]  /*07a0*/  PLOP3.LUT P0, PT, P0, P1, PT, 0xf8, 0x8f ;  /* 0x00000000008f781c */ /* 0x000fc40000703f70 */
[----:B------:R-:W-:Y:S02]  /*07b0*/  SHF.R.U32.HI R10, RZ, 0x1, R8 ;  /* 0x00000001ff0a7819 */ /* 0x000fe40000011608 */
[----:B------:R-:W-:-:S04]  /*07c0*/  SEL R3, RZ, 0x1, !P0 ;  /* 0x00000001ff037807 */ /* 0x000fc80004000000 */
[----:B------:R-:W-:-:S04]  /*07d0*/  LOP3.LUT R3, R3, 0x1, R10, 0xf8, !PT ;  /* 0x0000000103037812 */ /* 0x000fc800078ef80a */
[----:B------:R-:W-:-:S05]  /*07e0*/  LOP3.LUT R3, R3, R8, RZ, 0xc0, !PT ;  /* 0x0000000803037212 */ /* 0x000fca00078ec0ff */
[----:B------:R-:W-:-:S05]  /*07f0*/  IMAD.IADD R3, R10, 0x1, R3 ;  /* 0x000000010a037824 */ /* 0x000fca00078e0203 */
[----:B------:R-:W-:Y:S01]  /*0800*/  LOP3.LUT R0, R3, R0, RZ, 0xfc, !PT ;  /* 0x0000000003007212 */ /* 0x000fe200078efcff */
[----:B------:R-:W-:Y:S06]  /*0810*/  BRA `(.L_x_430) ;  /* 0x0000000000107947 */ /* 0x000fec0003800000 */
.L_x_429:
[----:B------:R-:W-:-:S04]  /*0820*/  LOP3.LUT R0, R0, 0x80000000, RZ, 0xc0, !PT ;  /* 0x8000000000007812 */ /* 0x000fc800078ec0ff */
[----:B------:R-:W-:Y:S01]  /*0830*/  LOP3.LUT R0, R0, 0x7f800000, RZ, 0xfc, !PT ;  /* 0x7f80000000007812 */ /* 0x000fe200078efcff */
[----:B------:R-:W-:Y:S06]  /*0840*/  BRA `(.L_x_430) ;  /* 0x0000000000047947 */ /* 0x000fec0003800000 */
.L_x_428:
[----:B------:R-:W-:-:S07]  /*0850*/  IMAD R0, R5, 0x800000, R0 ;  /* 0x0080000005007824 */ /* 0x000fce00078e0200 */
.L_x_430:
[----:B------:R-:W-:Y:S05]  /*0860*/  BSYNC.RECONVERGENT B2 ;  /* 0x0000000000027941 */ /* 0x000fea0003800200 */
.L_x_427:
[----:B------:R-:W-:Y:S05]  /*0870*/  BRA `(.L_x_431) ;  /* 0x0000000000207947 */ /* 0x000fea0003800000 */
.L_x_426:
[----:B------:R-:W-:-:S04]  /*0880*/  LOP3.LUT R0, R9, 0x80000000, R8, 0x48, !PT ;  /* 0x8000000009007812 */ /* 0x000fc800078e4808 */
[----:B------:R-:W-:Y:S01]  /*0890*/  LOP3.LUT R0, R0, 0x7f800000, RZ, 0xfc, !PT ;  /* 0x7f80000000007812 */ /* 0x000fe200078efcff */
[----:B------:R-:W-:Y:S06]  /*08a0*/  BRA `(.L_x_431) ;  /* 0x0000000000147947 */ /* 0x000fec0003800000 */
.L_x_425:
[----:B------:R-:W-:Y:S01]  /*08b0*/  LOP3.LUT R0, R9, 0x80000000, R8, 0x48, !PT ;  /* 0x8000000009007812 */ /* 0x000fe200078e4808 */
[----:B------:R-:W-:Y:S06]  /*08c0*/  BRA `(.L_x_431) ;  /* 0x00000000000c7947 */ /* 0x000fec0003800000 */
.L_x_424:
[----:B------:R-:W0:Y:S01]  /*08d0*/  MUFU.RSQ R0, -QNAN ;  /* 0xffc0000000007908 */ /* 0x000e220000001400 */
[----:B------:R-:W-:Y:S05]  /*08e0*/  BRA `(.L_x_431) ;  /* 0x0000000000047947 */ /* 0x000fea0003800000 */
.L_x_423:
[----:B------:R-:W-:-:S07]  /*08f0*/  FADD.FTZ R0, R0, R3 ;  /* 0x0000000300007221 */ /* 0x000fce0000010000 */
.L_x_431:
[----:B------:R-:W-:Y:S05]  /*0900*/  BSYNC.RECONVERGENT B1 ;  /* 0x0000000000017941 */ /* 0x000fea0003800200 */
.L_x_421:
[----:B------:R-:W-:-:S04]  /*0910*/  IMAD.MOV.U32 R7, RZ, RZ, 0x0 ;  /* 0x00000000ff077424 */ /* 0x000fc800078e00ff */
[----:B0-----:R-:W-:Y:S05]  /*0920*/  RET.REL.NODEC R6 `(_Z17weighted_energiesPfS_PN6thrust24THRUST_300001_SM_1000_NS7complexIfEES_i) ;  /* 0xfffffff406b47950 */ /* 0x001fea0003c3ffff */
.L_x_432:
        /* <DEDUP_REMOVED lines=13> */
.L_x_535:


//--------------------- .text._Z11calc_energyILb1EEvPfPaS1_S1_xxf --------------------------
	.section	.text._Z11calc_energyILb1EEvPfPaS1_S1_xxf,"ax",@progbits
	.align	128
        .global         _Z11calc_energyILb1EEvPfPaS1_S1_xxf
        .type           _Z11calc_energyILb1EEvPfPaS1_S1_xxf,@function
        .size           _Z11calc_energyILb1EEvPfPaS1_S1_xxf,(.L_x_536 - _Z11calc_energyILb1EEvPfPaS1_S1_xxf)
        .other          _Z11calc_energyILb1EEvPfPaS1_S1_xxf,@"STO_CUDA_ENTRY STV_DEFAULT"
_Z11calc_energyILb1EEvPfPaS1_S1_xxf:
.text._Z11calc_energyILb1EEvPfPaS1_S1_xxf:
        /* <DEDUP_REMOVED lines=26> */
[----:B------:R-:W-:Y:S02]  /*01a0*/  @P0 IMAD.IADD R6, R6, 0x1, -R13 ;  /* 0x0000000106060824 */ /* 0x000fe400078e0a0d */
[----:B------:R-:W-:-:S03]  /*01b0*/  @P0 VIADD R10, R10, 0x1 ;  /* 0x000000010a0a0836 */ /* 0x000fc60000000000 */
[----:B------:R-:W-:-:S13]  /*01c0*/  ISETP.GE.U32.AND P1, PT, R6, R13, PT ;  /* 0x0000000d0600720c */ /* 0x000fda0003f26070 */
[----:B------:R-:W-:Y:S01]  /*01d0*/  @P1 VIADD R10, R10, 0x1 ;  /* 0x000000010a0a1836 */ /* 0x000fe20000000000 */
[----:B------:R-:W-:-:S05]  /*01e0*/  @!P2 LOP3.LUT R10, RZ, R13, RZ, 0x33, !PT ;  /* 0x0000000dff0aa212 */ /* 0x000fca00078e33ff */
[----:B------:R-:W-:-:S04]  /*01f0*/  IMAD.MOV R4, RZ, RZ, -R10 ;  /* 0x000000ffff047224 */ /* 0x000fc800078e0a0a */
[----:B------:R-:W-:Y:S01]  /*0200*/  IMAD R4, R13, R4, R2 ;  /* 0x000000040d047224 */ /* 0x000fe200078e0202 */
[----:B------:R-:W-:Y:S06]  /*0210*/  BRA `(.L_x_435) ;  /* 0x0000000000187947 */ /* 0x000fec0003800000 */
.L_x_434:
[----:B------:R-:W-:-:S07]  /*0220*/  MOV R0, 0x240 ;  /* 0x0000024000007802 */ /* 0x000fce0000000f00 */
[----:B------:R-:W-:Y:S05]  /*0230*/  CALL.REL.NOINC `($__internal_3_$__cuda_sm20_div_s64) ;  /* 0x0000000400dc7944 */ /* 0x000fea0003c00000 */
[----:B------:R-:W0:Y:S01]  /*0240*/  LDCU UR4, c[0x0][0x3a8] ;  /* 0x00007500ff0477ac */ /* 0x000e220008000800 */
[----:B------:R-:W-:Y:S02]  /*0250*/  IMAD.MOV R4, RZ, RZ, -R10 ;  /* 0x000000ffff047224 */ /* 0x000fe400078e0a0a */
[----:B0-----:R-:W-:-:S04]  /*0260*/  IMAD.U32 R13, RZ, RZ, UR4 ;  /* 0x00000004ff0d7e24 */ /* 0x001fc8000f8e00ff */
[----:B------:R-:W-:-:S07]  /*0270*/  IMAD R4, R4, R13, R2 ;  /* 0x0000000d04047224 */ /* 0x000fce00078e0202 */
.L_x_435:
[----:B------:R-:W-:Y:S05]  /*0280*/  BSYNC.RECONVERGENT B0 ;  /* 0x0000000000007941 */ /* 0x000fea0003800200 */
.L_x_433:
        /* <DEDUP_REMOVED lines=10> */
[C---:B------:R-:W-:Y:S01]  /*0330*/  VIADD R0, R4.reuse, 0x1 ;  /* 0x0000000104007836 */ /* 0x040fe20000000000 */
[----:B------:R-:W-:Y:S01]  /*0340*/  ISETP.GT.AND P3, PT, R4, RZ, PT ;  /* 0x000000ff0400720c */ /* 0x000fe20003f64270 */
[C---:B------:R-:W-:Y:S01]  /*0350*/  VIADD R6, R10.reuse, 0x1 ;  /* 0x000000010a067836 */ /* 0x040fe20000000000 */
[----:B------:R-:W-:Y:S01]  /*0360*/  ISETP.NE.U32.AND P0, PT, R7, 0x1, PT ;  /* 0x000000010700780c */ /* 0x000fe20003f05070 */
[----:B------:R-:W-:Y:S01]  /*0370*/  VIADD R12, R10, 0x1 ;  /* 0x000000010a0c7836 */ /* 0x000fe20000000000 */
[-C--:B------:R-:W-:Y:S01]  /*0380*/  ISETP.GE.U32.AND P1, PT, R0, R13.reuse, PT ;  /* 0x0000000d0000720c */ /* 0x080fe20003f26070 */
[C---:B------:R-:W-:Y:S01]  /*0390*/  VIADD R11, R4.reuse, 0x1 ;  /* 0x00000001040b7836 */ /* 0x040fe20000000000 */
[----:B------:R-:W-:Y:S01]  /*03a0*/  ISETP.NE.U32.AND.EX P0, PT, RZ, RZ, PT, P0 ;  /* 0x000000ffff00720c */ /* 0x000fe20003f05100 */
[----:B------:R-:W-:Y:S01]  /*03b0*/  UIADD3 UR4, UPT, UPT, UR6, 0x7fffffff, URZ ;  /* 0x7fffffff06047890 */ /* 0x000fe2000fffe0ff */
[----:B------:R-:W-:Y:S01]  /*03c0*/  SHF.R.S32.HI R0, RZ, 0x1f, R0 ;  /* 0x0000001fff007819 */ /* 0x000fe20000011400 */
[----:B------:R-:W-:Y:S01]  /*03d0*/  BSSY.RECONVERGENT B0, `(.L_x_436) ;  /* 0x0000018000007945 */ /* 0x000fe20003800200 */
[----:B------:R-:W-:Y:S01]  /*03e0*/  SEL R9, R4, R13, P3 ;  /* 0x0000000d04097207 */ /* 0x000fe20001800000 */
[----:B------:R-:W-:Y:S01]  /*03f0*/  VIADD R16, R10, 0x1 ;  /* 0x000000010a107836 */ /* 0x000fe20000000000 */
[----:B------:R-:W-:Y:S01]  /*0400*/  ISETP.GE.U32.AND P2, PT, R6, UR6, PT ;  /* 0x0000000606007c0c */ /* 0x000fe2000bf46070 */
[----:B------:R-:W-:Y:S01]  /*0410*/  IMAD R14, R13, UR4, RZ ;  /* 0x000000040d0e7c24 */ /* 0x000fe2000f8e02ff */
[----:B------:R-:W-:Y:S01]  /*0420*/  SHF.R.S32.HI R7, RZ, 0x1f, R6 ;  /* 0x0000001fff077819 */ /* 0x000fe20000011406 */
[----:B------:R-:W-:Y:S01]  /*0430*/  VIADD R9, R9, 0xffffffff ;  /* 0xffffffff09097836 */ /* 0x000fe20000000000 */
[----:B------:R-:W-:-:S02]  /*0440*/  ISETP.GE.AND.EX P1, PT, R0, UR16, PT, P1 ;  /* 0x0000001000007c0c */ /* 0x000fc4000bf26310 */
[----:B------:R-:W-:Y:S02]  /*0450*/  LEA.HI R0, R12, R12, RZ, 0x1 ;  /* 0x0000000c0c007211 */ /* 0x000fe400078f08ff */
[----:B------:R-:W-:Y:S02]  /*0460*/  ISETP.GT.AND P3, PT, R10, RZ, PT ;  /* 0x000000ff0a00720c */ /* 0x000fe40003f64270 */
[----:B------:R-:W-:Y:S02]  /*0470*/  ISETP.GE.AND.EX P2, PT, R7, UR7, PT, P2 ;  /* 0x0000000707007c0c */ /* 0x000fe4000bf46320 */
[----:B------:R-:W-:Y:S01]  /*0480*/  LOP3.LUT R7, R0, 0xfffffffe, RZ, 0xc0, !PT ;  /* 0xfffffffe00077812 */ /* 0x000fe200078ec0ff */
[C---:B------:R-:W-:Y:S01]  /*0490*/  @!P0 IMAD R0, R10.reuse, R13, R9 ;  /* 0x0000000d0a008224 */ /* 0x040fe200078e0209 */
[----:B------:R-:W-:Y:S02]  /*04a0*/  SEL R20, R10, UR6, P3 ;  /* 0x000000060a147c07 */ /* 0x000fe40009800000 */
[----:B------:R-:W-:Y:S01]  /*04b0*/  SEL R18, R11, RZ, !P1 ;  /* 0x000000ff0b127207 */ /* 0x000fe20004800000 */
[----:B------:R-:W-:Y:S01]  /*04c0*/  IMAD.IADD R12, R12, 0x1, -R7 ;  /* 0x000000010c0c7824 */ /* 0x000fe200078e0a07 */
[----:B------:R-:W-:Y:S01]  /*04d0*/  @!P0 LEA R0, R0, 0x1, 0x1 ;  /* 0x0000000100008811 */ /* 0x000fe200078e08ff */
[----:B------:R-:W-:Y:S01]  /*04e0*/  VIADD R7, R20, 0xffffffff ;  /* 0xffffffff14077836 */ /* 0x000fe20000000000 */
[----:B------:R-:W-:Y:S01]  /*04f0*/  SEL R18, R9, R18, !P0 ;  /* 0x0000001209127207 */ /* 0x000fe20004000000 */
[----:B------:R-:W-:Y:S06]  /*0500*/  @!P0 BRA `(.L_x_437) ;  /* 0x0000000000108947 */ /* 0x000fec0003800000 */
[CC--:B------:R-:W-:Y:S02]  /*0510*/  @P1 IMAD R0, R10.reuse, R13.reuse, R4 ;  /* 0x0000000d0a001224 */ /* 0x0c0fe400078e0204 */
[----:B------:R-:W-:-:S03]  /*0520*/  @!P1 IMAD R9, R10, R13, R11 ;  /* 0x0000000d0a099224 */ /* 0x000fc600078e020b */
[----:B------:R-:W-:Y:S02]  /*0530*/  @P1 LEA R0, R0, 0x1, 0x1 ;  /* 0x0000000100001811 */ /* 0x000fe400078e08ff */
[----:B------:R-:W-:-:S07]  /*0540*/  @!P1 LEA R0, R9, 0xffffffff, 0x1 ;  /* 0xffffffff09009811 */ /* 0x000fce00078e08ff */
.L_x_437:
[----:B------:R-:W-:Y:S05]  /*0550*/  BSYNC.RECONVERGENT B0 ;  /* 0x0000000000007941 */ /* 0x000fea0003800200 */
.L_x_436:
[----:B------:R-:W-:Y:S01]  /*0560*/  SHF.R.S32.HI R16, RZ, 0x1f, R16 ;  /* 0x0000001fff107819 */ /* 0x000fe20000011410 */
[----:B------:R-:W0:Y:S01]  /*0570*/  LDCU.128 UR8, c[0x0][0x390] ;  /* 0x00007200ff0877ac */ /* 0x000e220008000c00 */
[-C--:B------:R-:W-:Y:S01]  /*0580*/  IMAD R15, R8, R13.reuse, RZ ;  /* 0x0000000d080f7224 */ /* 0x080fe200078e02ff */
[----:B------:R-:W-:Y:S01]  /*0590*/  SHF.R.S32.HI R8, RZ, 0x1f, R7 ;  /* 0x0000001fff087819 */ /* 0x000fe20000011407 */
[-C--:B------:R-:W-:Y:S01]  /*05a0*/  IMAD R20, R20, R13.reuse, R4 ;  /* 0x0000000d14147224 */ /* 0x080fe200078e0204 */
[----:B------:R-:W-:Y:S01]  /*05b0*/  SEL R22, R16, RZ, !P2 ;  /* 0x000000ff10167207 */ /* 0x000fe20005000000 */
[----:B------:R-:W1:Y:S01]  /*05c0*/  LDCU.128 UR12, c[0x0][0x380] ;  /* 0x00007000ff0c77ac */ /* 0x000e620008000c00 */
[----:B------:R-:W-:Y:S01]  /*05d0*/  SHF.R.S32.HI R19, RZ, 0x1f, R18 ;  /* 0x0000001fff137819 */ /* 0x000fe20000011412 */
[-C--:B------:R-:W-:Y:S01]  /*05e0*/  IMAD R24, R8, R13.reuse, RZ ;  /* 0x0000000d08187224 */ /* 0x080fe200078e02ff */
[----:B------:R-:W-:Y:S01]  /*05f0*/  SEL R8, R6, RZ, !P2 ;  /* 0x000000ff06087207 */ /* 0x000fe20005000000 */
[-C--:B------:R-:W-:Y:S01]  /*0600*/  IMAD R17, R22, R13.reuse, RZ ;  /* 0x0000000d16117224 */ /* 0x080fe200078e02ff */
[----:B------:R-:W2:Y:S01]  /*0610*/  LDCU.64 UR4, c[0x0][0x358] ;  /* 0x00006b00ff0477ac */ /* 0x000ea20008000a00 */
[----:B------:R-:W-:-:S02]  /*0620*/  IMAD R16, R6, R13, R4 ;  /* 0x0000000d06107224 */ /* 0x000fc400078e0204 */
[C---:B------:R-:W-:Y:S02]  /*0630*/  IMAD R11, R7.reuse, UR16, R24 ;  /* 0x00000010070b7c24 */ /* 0x040fe4000f8e0218 */
[----:B------:R-:W-:Y:S01]  /*0640*/  IMAD.WIDE.U32 R6, R7, R13, R4 ;  /* 0x0000000d07067225 */ /* 0x000fe200078e0004 */
[----:B0-----:R-:W-:-:S03]  /*0650*/  IADD3 R24, P5, PT, R0, UR10, RZ ;  /* 0x0000000a00187c10 */ /* 0x001fc6000ffbe0ff */
[----:B------:R-:W-:Y:S01]  /*0660*/  IMAD R17, R8, UR16, R17 ;  /* 0x0000001008117c24 */ /* 0x000fe2000f8e0211 */
[----:B------:R-:W-:Y:S01]  /*0670*/  IADD3 R6, P0, PT, R6, UR8, RZ ;  /* 0x0000000806067c10 */ /* 0x000fe2000ff1e0ff */
[-C--:B------:R-:W-:Y:S01]  /*0680*/  IMAD.WIDE.U32 R8, R8, R13.reuse, R4 ;  /* 0x0000000d08087225 */ /* 0x080fe200078e0004 */
[----:B------:R-:W-:Y:S02]  /*0690*/  LEA.HI.X.SX32 R25, R0, UR11, 0x1, P5 ;  /* 0x0000000b00197c11 */ /* 0x000fe4000a8f0eff */
[----:B------:R-:W-:Y:S01]  /*06a0*/  IADD3.X R7, PT, PT, R7, UR9, R11, P0, !PT ;  /* 0x0000000907077c10 */ /* 0x000fe200087fe40b */
[----:B------:R-:W-:Y:S02]  /*06b0*/  IMAD.WIDE.U32 R18, R10, R13, R18 ;  /* 0x0000000d0a127225 */ /* 0x000fe400078e0012 */
[----:B--2---:R-:W2:Y:S02]  /*06c0*/  LDG.E.U8 R24, desc[UR4][R24.64] ;  /* 0x0000000418187981 */ /* 0x004ea4000c1e1100 */
[----:B------:R-:W-:-:S02]  /*06d0*/  IMAD.SHL.U32 R21, R14, 0x2, RZ ;  /* 0x000000020e157824 */ /* 0x000fc400078e00ff */
[----:B------:R-:W-:Y:S01]  /*06e0*/  IMAD.SHL.U32 R16, R16, 0x2, RZ ;  /* 0x0000000210107824 */ /* 0x000fe200078e00ff */
[----:B------:R-:W3:Y:S01]  /*06f0*/  LDG.E.U8.CONSTANT R6, desc[UR4][R6.64] ;  /* 0x0000000406067981 */ /* 0x000ee2000c1e9100 */
[C---:B------:R-:W-:Y:S02]  /*0700*/  IMAD R15, R10.reuse, UR16, R15 ;  /* 0x000000100a0f7c24 */ /* 0x040fe4000f8e020f */
[----:B------:R-:W-:Y:S01]  /*0710*/  IMAD.WIDE.U32 R4, R10, R13, R4 ;  /* 0x0000000d0a047225 */ /* 0x000fe200078e0004 */
[----:B------:R-:W-:Y:S02]  /*0720*/  IADD3 R10, P1, PT, R8, UR8, RZ ;  /* 0x00000008080a7c10 */ /* 0x000fe4000ff3e0ff */
[----:B------:R-:W-:Y:S01]  /*0730*/  IADD3 R8, P2, PT, R18, UR8, RZ ;  /* 0x0000000812087c10 */ /* 0x000fe2000ff5e0ff */
[----:B------:R-:W-:Y:S01]  /*0740*/  IMAD.SHL.U32 R20, R20, 0x2, RZ ;  /* 0x0000000214147824 */ /* 0x000fe200078e00ff */
[----:B------:R-:W-:Y:S02]  /*0750*/  IADD3 R13, PT, PT, R12, R16, R21 ;  /* 0x000000100c0d7210 */ /* 0x000fe40007ffe015 */
[----:B------:R-:W-:-:S02]  /*0760*/  IADD3.X R11, PT, PT, R9, UR9, R17, P1, !PT ;  /* 0x00000009090b7c10 */ /* 0x000fc40008ffe411 */
[----:B------:R-:W-:Y:S02]  /*0770*/  IADD3 R12, PT, PT, R12, R20, R21 ;  /* 0x000000140c0c7210 */ /* 0x000fe40007ffe015 */
[----:B------:R-:W-:Y:S01]  /*0780*/  IADD3.X R9, PT, PT, R15, UR9, R19, P2, !PT ;  /* 0x000000090f097c10 */ /* 0x000fe200097fe413 */
[----:B------:R-:W-:Y:S01]  /*0790*/  IMAD.IADD R15, R5, 0x1, R15 ;  /* 0x00000001050f7824 */ /* 0x000fe200078e020f */
[C---:B------:R-:W-:Y:S01]  /*07a0*/  IADD3 R16, P2, PT, R4.reuse, UR8, RZ ;  /* 0x0000000804107c10 */ /* 0x040fe2000ff5e0ff */
[----:B------:R-:W4:Y:S01]  /*07b0*/  LDG.E.U8.CONSTANT R11, desc[UR4][R10.64] ;  /* 0x000000040a0b7981 */ /* 0x000f22000c1e9100 */
[C---:B------:R-:W-:Y:S01]  /*07c0*/  LEA R20, P3, R4.reuse, UR10, 0x1 ;  /* 0x0000000a04147c11 */ /* 0x040fe2000f8608ff */
[----:B------:R-:W0:Y:S01]  /*07d0*/  LDCU UR8, c[0x0][0x3b0] ;  /* 0x00007600ff0877ac */ /* 0x000e220008000800 */
[----:B------:R-:W-:Y:S01]  /*07e0*/  IADD3 R22, P4, PT, R13, UR10, RZ ;  /* 0x0000000a0d167c10 */ /* 0x000fe2000ff9e0ff */
[----:B------:R-:W4:Y:S01]  /*07f0*/  LDG.E.U8.CONSTANT R8, desc[UR4][R8.64] ;  /* 0x0000000408087981 */ /* 0x000f22000c1e9100 */
[----:B-1----:R-:W-:-:S02]  /*0800*/  IADD3 R14, P0, PT, R4, UR14, RZ ;  /* 0x0000000e040e7c10 */ /* 0x002fc4000ff1e0ff */
[----:B------:R-:W-:Y:S02]  /*0810*/  IADD3 R18, P1, PT, R12, UR10, RZ ;  /* 0x0000000a0c127c10 */ /* 0x000fe4000ff3e0ff */
[----:B------:R-:W-:Y:S02]  /*0820*/  LEA.HI.X R21, R4, UR11, R15, 0x1, P3 ;  /* 0x0000000b04157c11 */ /* 0x000fe400098f0c0f */
[----:B------:R-:W-:Y:S02]  /*0830*/  LEA.HI.X.SX32 R23, R13, UR11, 0x1, P4 ;  /* 0x0000000b0d177c11 */ /* 0x000fe4000a0f0eff */
[C---:B------:R-:W-:Y:S02]  /*0840*/  IADD3.X R17, PT, PT, R15.reuse, UR9, RZ, P2, !PT ;  /* 0x000000090f117c10 */ /* 0x040fe400097fe4ff */
[----:B------:R-:W-:Y:S01]  /*0850*/  LEA.HI.X.SX32 R19, R12, UR11, 0x1, P1 ;  /* 0x0000000b0c137c11 */ /* 0x000fe200088f0eff */
[----:B------:R-:W5:Y:S01]  /*0860*/  LDG.E.U8 R21, desc[UR4][R20.64] ;  /* 0x0000000414157981 */ /* 0x000f62000c1e1100 */
[----:B------:R-:W-:-:S03]  /*0870*/  IADD3.X R15, PT, PT, R15, UR15, RZ, P0, !PT ;  /* 0x0000000f0f0f7c10 */ /* 0x000fc600087fe4ff */
[----:B------:R-:W5:Y:S04]  /*0880*/  LDG.E.U8 R18, desc[UR4][R18.64] ;  /* 0x0000000412127981 */ /* 0x000f68000c1e1100 */
[----:B------:R-:W2:Y:S04]  /*0890*/  LDG.E.U8 R23, desc[UR4][R22.64] ;  /* 0x0000000416177981 */ /* 0x000ea8000c1e1100 */
[----:B------:R-:W3:Y:S04]  /*08a0*/  LDG.E.U8.CONSTANT R17, desc[UR4][R16.64] ;  /* 0x0000000410117981 */ /* 0x000ee8000c1e9100 */
[----:B------:R-:W3:Y:S01]  /*08b0*/  LDG.E.S8 R14, desc[UR4][R14.64] ;  /* 0x000000040e0e7981 */ /* 0x000ee2000c1e1300 */
[----:B----4-:R-:W-:-:S02]  /*08c0*/  PRMT R12, R11, 0x3340, R8 ;  /* 0x000033400b0c7816 */ /* 0x010fc40000000008 */
[----:B-----5:R-:W-:Y:S02]  /*08d0*/  PRMT R5, R21, 0x3340, R18 ;  /* 0x0000334015057816 */ /* 0x020fe40000000012 */
[----:B--2---:R-:W-:Y:S02]  /*08e0*/  PRMT R4, R23, 0x3340, R24 ;  /* 0x0000334017047816 */ /* 0x004fe40000000018 */
[----:B---3--:R-:W-:Y:S01]  /*08f0*/  PRMT R13, R17, 0x3340, R6 ;  /* 0x00003340110d7816 */ /* 0x008fe20000000006 */
[----:B------:R-:W0:Y:S01]  /*0900*/  I2F.S16 R0, R14 ;  /* 0x0000000e00007306 */ /* 0x000e220000101400 */
[----:B------:R-:W-:Y:S02]  /*0910*/  PRMT R4, R5, 0x5410, R4 ;  /* 0x0000541005047816 */ /* 0x000fe40000000004 */
[----:B------:R-:W-:-:S05]  /*0920*/  PRMT R13, R13, 0x5410, R12 ;  /* 0x000054100d0d7816 */ /* 0x000fca000000000c */
[----:B------:R-:W-:Y:S01]  /*0930*/  IDP.4A.S8.S8 R13, R4, R13, RZ ;  /* 0x0000000d040d7226 */ /* 0x000fe200000006ff */
[----:B------:R-:W-:-:S04]  /*0940*/  LEA R4, P0, R2, UR12, 0x2 ;  /* 0x0000000c02047c11 */ /* 0x000fc8000f8010ff */
[----:B------:R-:W-:Y:S01]  /*0950*/  I2FP.F32.S32 R13, R13 ;  /* 0x0000000d000d7245 */ /* 0x000fe20000201400 */
[----:B0-----:R-:W-:Y:S01]  /*0960*/  FMUL R0, R0, -UR8 ;  /* 0x8000000800007c20 */ /* 0x001fe20008400000 */
[----:B------:R-:W-:-:S03]  /*0970*/  LEA.HI.X R5, R2, UR13, R3, 0x2, P0 ;  /* 0x0000000d02057c11 */ /* 0x000fc600080f1403 */
[----:B------:R-:W-:-:S05]  /*0980*/  FMUL R13, R0, R13 ;  /* 0x0000000d000d7220 */ /* 0x000fca0000400000 */
[----:B------:R-:W-:Y:S01]  /*0990*/  STG.E desc[UR4][R4.64], R13 ;  /* 0x0000000d04007986 */ /* 0x000fe2000c101904 */
[----:B------:R-:W-:Y:S05]  /*09a0*/  EXIT ;  /* 0x000000000000794d */ /* 0x000fea0003800000 */
        .weak           $__internal_3_$__cuda_sm20_div_s64
        .type           $__internal_3_$__cuda_sm20_div_s64,@function
        .size           $__internal_3_$__cuda_sm20_div_s64,(.L_x_536 - $__internal_3_$__cuda_sm20_div_s64)
$__internal_3_$__cuda_sm20_div_s64:
        /* <DEDUP_REMOVED lines=69> */
[----:B------:R-:W-:Y:S01]  /*0e00*/  IMAD.MOV.U32 R4, RZ, RZ, R0 ;  /* 0x000000ffff047224 */ /* 0x000fe200078e0000 */
[----:B------:R-:W-:Y:S02]  /*0e10*/  SEL R10, R10, R7, P0 ;  /* 0x000000070a0a7207 */ /* 0x000fe40000000000 */
[----:B------:R-:W-:-:S03]  /*0e20*/  ISETP.NE.U32.AND P0, PT, RZ, UR6, PT ;  /* 0x00000006ff007c0c */ /* 0x000fc6000bf05070 */
[----:B------:R-:W-:Y:S01]  /*0e30*/  IMAD.MOV R5, RZ, RZ, -R10 ;  /* 0x000000ffff057224 */ /* 0x000fe200078e0a0a */
[----:B------:R-:W-:-:S04]  /*0e40*/  ISETP.NE.AND.EX P0, PT, RZ, UR7, PT, P0 ;  /* 0x00000007ff007c0c */ /* 0x000fc8000bf05300 */
[----:B------:R-:W-:Y:S01]  /*0e50*/  SEL R10, R5, R10, !P1 ;  /* 0x0000000a050a7207 */ /* 0x000fe20004800000 */
[----:B------:R-:W-:-:S03]  /*0e60*/  IMAD.MOV.U32 R5, RZ, RZ, 0x0 ;  /* 0x00000000ff057424 */ /* 0x000fc600078e00ff */
[----:B------:R-:W-:Y:S01]  /*0e70*/  SEL R10, R10, 0xffffffff, P0 ;  /* 0xffffffff0a0a7807 */ /* 0x000fe20000000000 */
[----:B------:R-:W-:Y:S06]  /*0e80*/  RET.REL.NODEC R4 `(_Z11calc_energyILb1EEvPfPaS1_S1_xxf) ;  /* 0xfffffff0045c7950 */ /* 0x000fec0003c3ffff */
.L_x_438:
        /* <DEDUP_REMOVED lines=15> */
.L_x_536:


//--------------------- .text._Z8exp_betaPffii    --------------------------
	.section	.text._Z8exp_betaPffii,"ax",@progbits
	.align	128
        .global         _Z8exp_betaPffii
        .type           _Z8exp_betaPffii,@function
        .size           _Z8exp_betaPffii,(.L_x_537 - _Z8exp_betaPffii)
        .other          _Z8exp_betaPffii,@"STO_CUDA_ENTRY STV_DEFAULT"
_Z8exp_betaPffii:
.text._Z8exp_betaPffii:
        /* <DEDUP_REMOVED lines=11> */
[----:B------:R-:W0:Y:S01]  /*00b0*/  LDCU.64 UR4, c[0x0][0x380] ;  /* 0x00007000ff0477ac */ /* 0x000e220008000a00 */
[----:B------:R-:W1:Y:S01]  /*00c0*/  LDCU.64 UR6, c[0x0][0x358] ;  /* 0x00006b00ff0677ac */ /* 0x000e620008000a00 */
[C---:B0-----:R-:W-:Y:S01]  /*00d0*/  LEA R4, P0, R2.reuse, UR4, 0x2 ;  /* 0x0000000402047c11 */ /* 0x041fe2000f8010ff */
[----:B------:R-:W0:Y:S03]  /*00e0*/  LDCU UR4, c[0x0][0x390] ;  /* 0x00007200ff0477ac */ /* 0x000e260008000800 */
[----:B------:R-:W-:-:S05]  /*00f0*/  LEA.HI.X R5, R2, UR5, R3, 0x2, P0 ;  /* 0x0000000502057c11 */ /* 0x000fca00080f1403 */
[----:B-1----:R-:W2:Y:S01]  /*0100*/  LDG.E R0, desc[UR6][R4.64] ;  /* 0x0000000604007981 */ /* 0x002ea2000c1e1900 */
[----:B------:R-:W-:Y:S01]  /*0110*/  BSSY.RECONVERGENT B0, `(.L_x_439) ;  /* 0x0000010000007945 */ /* 0x000fe20003800200 */
[----:B0-----:R-:W-:-:S06]  /*0120*/  UIMAD UR4, UR4, UR4, URZ ;  /* 0x00000004040472a4 */ /* 0x001fcc000f8e02ff */
[----:B------:R-:W-:-:S04]  /*0130*/  I2FP.F32.U32 R3, UR4 ;  /* 0x0000000400037c45 */ /* 0x000fc80008201000 */
[----:B------:R-:W0:Y:S01]  /*0140*/  MUFU.RCP R2, R3 ;  /* 0x0000000300027308 */ /* 0x000e220000001000 */
[----:B------:R-:W2:Y:S01]  /*0150*/  LDCU UR4, c[0x0][0x388] ;  /* 0x00007100ff0477ac */ /* 0x000ea20008000800 */
[----:B0-----:R-:W-:-:S04]  /*0160*/  FFMA R7, -R3, R2, 1 ;  /* 0x3f80000003077423 */ /* 0x001fc80000000102 */
[----:B------:R-:W-:Y:S01]  /*0170*/  FFMA R7, R2, R7, R2 ;  /* 0x0000000702077223 */ /* 0x000fe20000000002 */
[----:B--2---:R-:W-:-:S04]  /*0180*/  FMUL R0, R0, -UR4 ;  /* 0x8000000400007c20 */ /* 0x004fc80008400000 */
[----:B------:R-:W0:Y:S01]  /*0190*/  FCHK P0, R0, R3 ;  /* 0x0000000300007302 */ /* 0x000e220000000000 */
[----:B------:R-:W-:-:S04]  /*01a0*/  FFMA R2, R0, R7, RZ ;  /* 0x0000000700027223 */ /* 0x000fc800000000ff */
[----:B------:R-:W-:-:S04]  /*01b0*/  FFMA R6, -R3, R2, R0 ;  /* 0x0000000203067223 */ /* 0x000fc80000000100 */
[----:B------:R-:W-:Y:S01]  /*01c0*/  FFMA R2, R7, R6, R2 ;  /* 0x0000000607027223 */ /* 0x000fe20000000002 */
[----:B0-----:R-:W-:Y:S06]  /*01d0*/  @!P0 BRA `(.L_x_440) ;  /* 0x00000000000c8947 */ /* 0x001fec0003800000 */
[----:B------:R-:W-:-:S07]  /*01e0*/  MOV R2, 0x200 ;  /* 0x0000020000027802 */ /* 0x000fce0000000f00 */
[----:B------:R-:W-:Y:S05]  /*01f0*/  CALL.REL.NOINC `($__internal_4_$__cuda_sm3x_div_rn_noftz_f32_slowpath) ;  /* 0x0000000000387944 */ /* 0x000fea0003c00000 */
[----:B------:R-:W-:-:S07]  /*0200*/  IMAD.MOV.U32 R2, RZ, RZ, R0 ;  /* 0x000000ffff027224 */ /* 0x000fce00078e0000 */
.L_x_440:
[----:B------:R-:W-:Y:S05]  /*0210*/  BSYNC.RECONVERGENT B0 ;  /* 0x0000000000007941 */ /* 0x000fea0003800200 */
.L_x_439:
[----:B------:R-:W-:Y:S02]  /*0220*/  IMAD.MOV.U32 R3, RZ, RZ, 0x3bbb989d ;  /* 0x3bbb989dff037424 */ /* 0x000fe400078e00ff */
[----:B------:R-:W-:Y:S02]  /*0230*/  IMAD.MOV.U32 R7, RZ, RZ, 0x437c0000 ;  /* 0x437c0000ff077424 */ /* 0x000fe400078e00ff */
[----:B------:R-:W-:-:S04]  /*0240*/  FFMA.SAT R0, R2, R3, 0.5 ;  /* 0x3f00000002007423 */ /* 0x000fc80000002003 */
[----:B------:R-:W-:-:S04]  /*0250*/  FFMA.RM R0, R0, R7, 12582913 ;  /* 0x4b40000100007423 */ /* 0x000fc80000004007 */
[C---:B------:R-:W-:Y:S01]  /*0260*/  FADD R3, R0.reuse, -12583039 ;  /* 0xcb40007f00037421 */ /* 0x040fe20000000000 */
[----:B------:R-:W-:-:S03]  /*0270*/  IMAD.SHL.U32 R0, R0, 0x800000, RZ ;  /* 0x0080000000007824 */ /* 0x000fc600078e00ff */
[----:B------:R-:W-:-:S04]  /*0280*/  FFMA R3, R2, 1.4426950216293334961, -R3 ;  /* 0x3fb8aa3b02037823 */ /* 0x000fc80000000803 */
[----:B------:R-:W-:-:S06]  /*0290*/  FFMA R3, R2, 1.925963033500011079e-08, R3 ;  /* 0x32a5706002037823 */ /* 0x000fcc0000000003 */
[----:B------:R-:W0:Y:S02]  /*02a0*/  MUFU.EX2 R3, R3 ;  /* 0x0000000300037308 */ /* 0x000e240000000800 */
[----:B0-----:R-:W-:-:S05]  /*02b0*/  FMUL R7, R0, R3 ;  /* 0x0000000300077220 */ /* 0x001fca0000400000 */
[----:B------:R-:W-:Y:S01]  /*02c0*/  STG.E desc[UR6][R4.64], R7 ;  /* 0x0000000704007986 */ /* 0x000fe2000c101906 */
[----:B------:R-:W-:Y:S05]  /*02d0*/  EXIT ;  /* 0x000000000000794d */ /* 0x000fea0003800000 */
        .weak           $__internal_4_$__cuda_sm3x_div_rn_noftz_f32_slowpath
        .type           $__internal_4_$__cuda_sm3x_div_rn_noftz_f32_slowpath,@function
        .size           $__internal_4_$__cuda_sm3x_div_rn_noftz_f32_slowpath,(.L_x_537 - $__internal_4_$__cuda_sm3x_div_rn_noftz_f32_slowpath)
$__internal_4_$__cuda_sm3x_div_rn_noftz_f32_slowpath:
        /* <DEDUP_REMOVED lines=36> */
.L_x_442:
[----:B------:R-:W-:Y:S01]  /*0520*/  LEA R0, R7, 0xc0800000, 0x17 ;  /* 0xc080000007007811 */ /* 0x000fe200078eb8ff */
[----:B------:R-:W-:Y:S01]  /*0530*/  VIADD R6, R6, 0xffffff81 ;  /* 0xffffff8106067836 */ /* 0x000fe20000000000 */
[----:B------:R-:W-:Y:S03]  /*0540*/  BSSY.RECONVERGENT B2, `(.L_x_447) ;  /* 0x0000035000027945 */ /* 0x000fe60003800200 */
[----:B------:R-:W-:Y:S01]  /*0550*/  IMAD.IADD R9, R9, 0x1, -R0 ;  /* 0x0000000109097824 */ /* 0x000fe200078e0a00 */
[C---:B------:R-:W-:Y:S01]  /*0560*/  IADD3 R7, PT, PT, R6.reuse, 0x7f, -R7 ;  /* 0x0000007f06077810 */ /* 0x040fe20007ffe807 */
[----:B------:R-:W-:Y:S02]  /*0570*/  IMAD R0, R6, -0x800000, R8 ;  /* 0xff80000006007824 */ /* 0x000fe400078e0208 */
[----:B------:R-:W0:Y:S01]  /*0580*/  MUFU.RCP R3, R9 ;  /* 0x0000000900037308 */ /* 0x000e220000001000 */
[----:B------:R-:W-:Y:S01]  /*0590*/  FADD.FTZ R11, -R9, -RZ ;  /* 0x800000ff090b7221 */ /* 0x000fe20000010100 */
[----:B------:R-:W-:-:S03]  /*05a0*/  IMAD.IADD R7, R7, 0x1, R10 ;  /* 0x0000000107077824 */ /* 0x000fc600078e020a */
        /* <DEDUP_REMOVED lines=20> */
[CCC-:B------:R-:W-:Y:S01]  /*06f0*/  FFMA.RZ R3, R12.reuse, R8.reuse, R13.reuse ;  /* 0x000000080c037223 */ /* 0x1c0fe2000000c00d */
[CCC-:B------:R-:W-:Y:S01]  /*0700*/  FFMA.RM R6, R12.reuse, R8.reuse, R13.reuse ;  /* 0x000000080c067223 */ /* 0x1c0fe2000000400d */
[C---:B------:R-:W-:Y:S02]  /*0710*/  ISETP.NE.AND P2, PT, R9.reuse, RZ, PT ;  /* 0x000000ff0900720c */ /* 0x040fe40003f45270 */
[----:B------:R-:W-:Y:S02]  /*0720*/  ISETP.NE.AND P1, PT, R9, RZ, PT ;  /* 0x000000ff0900720c */ /* 0x000fe40003f25270 */
[----:B------:R-:W-:Y:S01]  /*0730*/  LOP3.LUT R7, R3, 0x7fffff, RZ, 0xc0, !PT ;  /* 0x007fffff03077812 */ /* 0x000fe200078ec0ff */
[----:B------:R-:W-:Y:S01]  /*0740*/  FFMA.RP R3, R12, R8, R13 ;  /* 0x000000080c037223 */ /* 0x000fe2000000800d */
[----:B------:R-:W-:Y:S02]  /*0750*/  VIADD R8, R9, 0x20 ;  /* 0x0000002009087836 */ /* 0x000fe40000000000 */
[----:B------:R-:W-:Y:S01]  /*0760*/  LOP3.LUT R7, R7, 0x800000, RZ, 0xfc, !PT ;  /* 0x0080000007077812 */ /* 0x000fe200078efcff */
[----:B------:R-:W-:Y:S01]  /*0770*/  IMAD.MOV R9, RZ, RZ, -R9 ;  /* 0x000000ffff097224 */ /* 0x000fe200078e0a09 */
[----:B------:R-:W-:-:S02]  /*0780*/  FSETP.NEU.FTZ.AND P0, PT, R3, R6, PT ;  /* 0x000000060300720b */ /* 0x000fc40003f1d000 */
[----:B------:R-:W-:Y:S02]  /*0790*/  SHF.L.U32 R8, R7, R8, RZ ;  /* 0x0000000807087219 */ /* 0x000fe400000006ff */
[----:B------:R-:W-:Y:S02]  /*07a0*/  SEL R6, R9, RZ, P2 ;  /* 0x000000ff09067207 */ /* 0x000fe40001000000 */
[----:B------:R-:W-:Y:S02]  /*07b0*/  ISETP.NE.AND P1, PT, R8, RZ, P1 ;  /* 0x000000ff0800720c */ /* 0x000fe40000f25270 */
[----:B------:R-:W-:Y:S02]  /*07c0*/  SHF.R.U32.HI R6, RZ, R6, R7 ;  /* 0x00000006ff067219 */ /* 0x000fe40000011607 */
[----:B------:R-:W-:Y:S02]  /*07d0*/  PLOP3.LUT P0, PT, P0, P1, PT, 0xf8, 0x8f ;  /* 0x00000000008f781c */ /* 0x000fe40000703f70 */
[----:B------:R-:W-:-:S02]  /*07e0*/  SHF.R.U32.HI R8, RZ, 0x1, R6 ;  /* 0x00000001ff087819 */ /* 0x000fc40000011606 */
[----:B------:R-:W-:-:S04]  /*07f0*/  SEL R3, RZ, 0x1, !P0 ;  /* 0x00000001ff037807 */ /* 0x000fc80004000000 */
[----:B------:R-:W-:-:S04]  /*0800*/  LOP3.LUT R3, R3, 0x1, R8, 0xf8, !PT ;  /* 0x0000000103037812 */ /* 0x000fc800078ef808 */
[----:B------:R-:W-:-:S05]  /*0810*/  LOP3.LUT R3, R3, R6, RZ, 0xc0, !PT ;  /* 0x0000000603037212 */ /* 0x000fca00078ec0ff */
[----:B------:R-:W-:-:S05]  /*0820*/  IMAD.IADD R3, R8, 0x1, R3 ;  /* 0x0000000108037824 */ /* 0x000fca00078e0203 */
[----:B------:R-:W-:Y:S01]  /*0830*/  LOP3.LUT R0, R3, R0, RZ, 0xfc, !PT ;  /* 0x0000000003007212 */ /* 0x000fe200078efcff */
[----:B------:R-:W-:Y:S06]  /*0840*/  BRA `(.L_x_450) ;  /* 0x0000000000107947 */ /* 0x000fec0003800000 */
.L_x_449:
[----:B------:R-:W-:-:S04]  /*0850*/  LOP3.LUT R0, R0, 0x80000000, RZ, 0xc0, !PT ;  /* 0x8000000000007812 */ /* 0x000fc800078ec0ff */
[----:B------:R-:W-:Y:S01]  /*0860*/  LOP3.LUT R0, R0, 0x7f800000, RZ, 0xfc, !PT ;  /* 0x7f80000000007812 */ /* 0x000fe200078efcff */
[----:B------:R-:W-:Y:S06]  /*0870*/  BRA `(.L_x_450) ;  /* 0x0000000000047947 */ /* 0x000fec0003800000 */
.L_x_448:
[----:B------:R-:W-:-:S07]  /*0880*/  IMAD R0, R7, 0x800000, R0 ;  /* 0x0080000007007824 */ /* 0x000fce00078e0200 */
.L_x_450:
[----:B------:R-:W-:Y:S05]  /*0890*/  BSYNC.RECONVERGENT B2 ;  /* 0x0000000000027941 */ /* 0x000fea0003800200 */
.L_x_447:
[----:B------:R-:W-:Y:S05]  /*08a0*/  BRA `(.L_x_451) ;  /* 0x0000000000207947 */ /* 0x000fea0003800000 */
.L_x_446:
[----:B------:R-:W-:-:S04]  /*08b0*/  LOP3.LUT R0, R9, 0x80000000, R8, 0x48, !PT ;  /* 0x8000000009007812 */ /* 0x000fc800078e4808 */
[----:B------:R-:W-:Y:S01]  /*08c0*/  LOP3.LUT R0, R0, 0x7f800000, RZ, 0xfc, !PT ;  /* 0x7f80000000007812 */ /* 0x000fe200078efcff */
[----:B------:R-:W-:Y:S06]  /*08d0*/  BRA `(.L_x_451) ;  /* 0x0000000000147947 */ /* 0x000fec0003800000 */
.L_x_445:
[----:B------:R-:W-:Y:S01]  /*08e0*/  LOP3.LUT R0, R9, 0x80000000, R8, 0x48, !PT ;  /* 0x8000000009007812 */ /* 0x000fe200078e4808 */
[----:B------:R-:W-:Y:S06]  /*08f0*/  BRA `(.L_x_451) ;  /* 0x00000000000c7947 */ /* 0x000fec0003800000 */
.L_x_444:
[----:B------:R-:W0:Y:S01]  /*0900*/  MUFU.RSQ R0, -QNAN ;  /* 0xffc0000000007908 */ /* 0x000e220000001400 */
[----:B------:R-:W-:Y:S05]  /*0910*/  BRA `(.L_x_451) ;  /* 0x0000000000047947 */ /* 0x000fea0003800000 */
.L_x_443:
[----:B------:R-:W-:-:S07]  /*0920*/  FADD.FTZ R0, R0, R3 ;  /* 0x0000000300007221 */ /* 0x000fce0000010000 */
.L_x_451:
[----:B------:R-:W-:Y:S05]  /*0930*/  BSYNC.RECONVERGENT B1 ;  /* 0x0000000000017941 */ /* 0x000fea0003800200 */
.L_x_441:
[----:B------:R-:W-:-:S04]  /*0940*/  IMAD.MOV.U32 R3, RZ, RZ, 0x0 ;  /* 0x00000000ff037424 */ /* 0x000fc800078e00ff */
[----:B0-----:R-:W-:Y:S05]  /*0950*/  RET.REL.NODEC R2 `(_Z8exp_betaPffii) ;  /* 0xfffffff402a87950 */ /* 0x001fea0003c3ffff */
.L_x_452:
        /* <DEDUP_REMOVED lines=10> */
.L_x_537:


//--------------------- .text._Z10abs_squarePN6thrust24THRUST_300001_SM_1000_NS7complexIfEEi --------------------------
	.section	.text._Z10abs_squarePN6thrust24THRUST_300001_SM_1000_NS7complexIfEEi,"ax",@progbits
	.align	128
        .global         _Z10abs_squarePN6thrust24THRUST_300001_SM_1000_NS7complexIfEEi
        .type           _Z10abs_squarePN6thrust24THRUST_300001_SM_1000_NS7complexIfEEi,@function
        .size           _Z10abs_squarePN6thrust24THRUST_300001_SM_1000_NS7complexIfEEi,(.L_x_538 - _Z10abs_squarePN6thrust24THRUST_300001_SM_1000_NS7complexIfEEi)
        .other          _Z10abs_squarePN6thrust24THRUST_300001_SM_1000_NS7complexIfEEi,@"STO_CUDA_ENTRY STV_DEFAULT"
_Z10abs_squarePN6thrust24THRUST_300001_SM_1000_NS7complexIfEEi:
.text._Z10abs_squarePN6thrust24THRUST_300001_SM_1000_NS7complexIfEEi:
[----:B------:R-:W-:Y:S01]  /*0000*/  LDC R1, c[0x0][0x37c] ;  /* 0x0000df00ff017b82 */ /* 0x000fe20000000800 */
[----:B------:R-:W0:Y:S01]  /*0010*/  S2R R5, SR_CTAID.X ;  /* 0x0000000000057919 */ /* 0x000e220000002500 */
[----:B------:R-:W0:Y:S01]  /*0020*/  LDCU UR4, c[0x0][0x360] ;  /* 0x00006c00ff0477ac */ /* 0x000e220008000800 */
[----:B------:R-:W-:Y:S01]  /*0030*/  HFMA2 R3, -RZ, RZ, 0, 0 ;  /* 0x00000000ff037431 */ /* 0x000fe200000001ff */
        /* <DEDUP_REMOVED lines=9> */
[----:B0-----:R-:W-:-:S04]  /*00d0*/  LEA R2, P0, R4, UR6, 0x3 ;  /* 0x0000000604027c11 */ /* 0x001fc8000f8018ff */
[----:B------:R-:W-:-:S05]  /*00e0*/  LEA.HI.X R3, R4, UR7, R5, 0x3, P0 ;  /* 0x0000000704037c11 */ /* 0x000fca00080f1c05 */
[----:B-1----:R-:W2:Y:S01]  /*00f0*/  LDG.E.64 R4, desc[UR4][R2.64] ;  /* 0x0000000402047981 */ /* 0x002ea2000c1e1b00 */
[----:B------:R-:W-:Y:S01]  /*0100*/  BSSY.RECONVERGENT B0, `(.L_x_453) ;  /* 0x0000017000007945 */ /* 0x000fe20003800200 */
[----:B--2---:R-:W-:Y:S01]  /*0110*/  FADD R6, |R4|, -RZ ;  /* 0x800000ff04067221 */ /* 0x004fe20000000200 */
[----:B------:R-:W-:-:S05]  /*0120*/  FADD R7, |R5|, -RZ ;  /* 0x800000ff05077221 */ /* 0x000fca0000000200 */
[CC--:B------:R-:W-:Y:S02]  /*0130*/  VIMNMX R4, PT, PT, R6.reuse, R7.reuse, !PT ;  /* 0x0000000706047248 */ /* 0x0c0fe40007fe0100 */
[----:B------:R-:W-:Y:S02]  /*0140*/  VIMNMX R6, PT, PT, R6, R7, PT ;  /* 0x0000000706067248 */ /* 0x000fe40003fe0100 */
[----:B------:R-:W-:-:S04]  /*0150*/  LOP3.LUT R5, R4, 0xfe000000, RZ, 0xc0, !PT ;  /* 0xfe00000004057812 */ /* 0x000fc800078ec0ff */
[----:B------:R-:W-:-:S05]  /*0160*/  LOP3.LUT R7, R5, 0x7e800000, RZ, 0x3c, !PT ;  /* 0x7e80000005077812 */ /* 0x000fca00078e3cff */
[-C--:B------:R-:W-:Y:S01]  /*0170*/  FMUL R0, R6, R7.reuse ;  /* 0x0000000706007220 */ /* 0x080fe20000400000 */
[----:B------:R-:W-:-:S03]  /*0180*/  FMUL R7, R4, R7 ;  /* 0x0000000704077220 */ /* 0x000fc60000400000 */
[----:B------:R-:W-:-:S04]  /*0190*/  FMUL R0, R0, R0 ;  /* 0x0000000000007220 */ /* 0x000fc80000400000 */
[----:B------:R-:W-:-:S04]  /*01a0*/  FFMA R0, R7, R7, R0 ;  /* 0x0000000707007223 */ /* 0x000fc80000000000 */
[----:B------:R0:W1:Y:S01]  /*01b0*/  MUFU.RSQ R7, R0 ;  /* 0x0000000000077308 */ /* 0x0000620000001400 */
[----:B------:R-:W-:-:S04]  /*01c0*/  IADD3 R8, PT, PT, R0, -0xd000000, RZ ;  /* 0xf300000000087810 */ /* 0x000fc80007ffe0ff */
[----:B------:R-:W-:-:S13]  /*01d0*/  ISETP.GT.U32.AND P0, PT, R8, 0x727fffff, PT ;  /* 0x727fffff0800780c */ /* 0x000fda0003f04070 */
[----:B01----:R-:W-:Y:S05]  /*01e0*/  @!P0 BRA `(.L_x_454) ;  /* 0x0000000000108947 */ /* 0x003fea0003800000 */
[----:B------:R-:W-:-:S07]  /*01f0*/  MOV R12, 0x210 ;  /* 0x00000210000c7802 */ /* 0x000fce0000000f00 */
[----:B------:R-:W-:Y:S05]  /*0200*/  CALL.REL.NOINC `($__internal_5_$__cuda_sm20_sqrt_rn_f32_slowpath) ;  /* 0x0000000000407944 */ /* 0x000fea0003c00000 */
[----:B------:R-:W-:Y:S01]  /*0210*/  IMAD.MOV.U32 R0, RZ, RZ, R7 ;  /* 0x000000ffff007224 */ /* 0x000fe200078e0007 */
[----:B------:R-:W-:Y:S06]  /*0220*/  BRA `(.L_x_455) ;  /* 0x0000000000107947 */ /* 0x000fec0003800000 */
.L_x_454:
[----:B------:R-:W-:Y:S01]  /*0230*/  FMUL.FTZ R9, R0, R7 ;  /* 0x0000000700097220 */ /* 0x000fe20000410000 */
[----:B------:R-:W-:-:S03]  /*0240*/  FMUL.FTZ R7, R7, 0.5 ;  /* 0x3f00000007077820 */ /* 0x000fc60000410000 */
[----:B------:R-:W-:-:S04]  /*0250*/  FFMA R0, -R9, R9, R0 ;  /* 0x0000000909007223 */ /* 0x000fc80000000100 */
[----:B------:R-:W-:-:S07]  /*0260*/  FFMA R0, R0, R7, R9 ;  /* 0x0000000700007223 */ /* 0x000fce0000000009 */
.L_x_455:
[----:B------:R-:W-:Y:S05]  /*0270*/  BSYNC.RECONVERGENT B0 ;  /* 0x0000000000007941 */ /* 0x000fea0003800200 */
.L_x_453:
[----:B------:R-:W-:Y:S02]  /*0280*/  FSETP.NEU.AND P0, PT, R6, RZ, PT ;  /* 0x000000ff0600720b */ /* 0x000fe40003f0d000 */
[----:B------:R-:W-:-:S11]  /*0290*/  LOP3.LUT R5, R5, 0x800000, RZ, 0xfc, !PT ;  /* 0x0080000005057812 */ /* 0x000fd600078efcff */
[----:B------:R-:W-:Y:S01]  /*02a0*/  @P0 FMUL R4, R5, R0 ;  /* 0x0000000005040220 */ /* 0x000fe20000400000 */
[----:B------:R-:W-:Y:S02]  /*02b0*/  FSETP.NEU.AND P0, PT, R6, +INF , PT ;  /* 0x7f8000000600780b */ /* 0x000fe40003f0d000 */
[----:B------:R-:W-:Y:S02]  /*02c0*/  MOV R5, RZ ;  /* 0x000000ff00057202 */ /* 0x000fe40000000f00 */
[----:B------:R-:W-:-:S05]  /*02d0*/  FSEL R4, R4, +INF , P0 ;  /* 0x7f80000004047808 */ /* 0x000fca0000000000 */
[----:B------:R-:W-:-:S05]  /*02e0*/  FMUL R4, R4, R4 ;  /* 0x0000000404047220 */ /* 0x000fca0000400000 */
[----:B------:R-:W-:Y:S01]  /*02f0*/  STG.E.64 desc[UR4][R2.64], R4 ;  /* 0x0000000402007986 */ /* 0x000fe2000c101b04 */
[----:B------:R-:W-:Y:S05]  /*0300*/  EXIT ;  /* 0x000000000000794d */ /* 0x000fea0003800000 */
        .weak           $__internal_5_$__cuda_sm20_sqrt_rn_f32_slowpath
        .type           $__internal_5_$__cuda_sm20_sqrt_rn_f32_slowpath,@function
        .size           $__internal_5_$__cuda_sm20_sqrt_rn_f32_slowpath,(.L_x_538 - $__internal_5_$__cuda_sm20_sqrt_rn_f32_slowpath)
$__internal_5_$__cuda_sm20_sqrt_rn_f32_slowpath:
[----:B------:R-:W-:-:S13]  /*0310*/  LOP3.LUT P0, RZ, R0, 0x7fffffff, RZ, 0xc0, !PT ;  /* 0x7fffffff00ff7812 */ /* 0x000fda000780c0ff */
[----:B------:R-:W-:Y:S01]  /*0320*/  @!P0 IMAD.MOV.U32 R7, RZ, RZ, R0 ;  /* 0x000000ffff078224 */ /* 0x000fe200078e0000 */
[----:B------:R-:W-:Y:S06]  /*0330*/  @!P0 BRA `(.L_x_456) ;  /* 0x0000000000408947 */ /* 0x000fec0003800000 */
[----:B------:R-:W-:-:S13]  /*0340*/  FSETP.GEU.FTZ.AND P0, PT, R0, RZ, PT ;  /* 0x000000ff0000720b */ /* 0x000fda0003f1e000 */
[----:B------:R-:W-:Y:S01]  /*0350*/  @!P0 MOV R7, 0x7fffffff ;  /* 0x7fffffff00078802 */ /* 0x000fe20000000f00 */
[----:B------:R-:W-:Y:S06]  /*0360*/  @!P0 BRA `(.L_x_456) ;  /* 0x0000000000348947 */ /* 0x000fec0003800000 */
[----:B------:R-:W-:-:S13]  /*0370*/  FSETP.GTU.FTZ.AND P0, PT, |R0|, +INF , PT ;  /* 0x7f8000000000780b */ /* 0x000fda0003f1c200 */
[----:B------:R-:W-:Y:S01]  /*0380*/  @P0 FADD.FTZ R7, R0, 1 ;  /* 0x3f80000000070421 */ /* 0x000fe20000010000 */
[----:B------:R-:W-:Y:S06]  /*0390*/  @P0 BRA `(.L_x_456) ;  /* 0x0000000000280947 */ /* 0x000fec0003800000 */
[----:B------:R-:W-:-:S13]  /*03a0*/  FSETP.NEU.FTZ.AND P0, PT, |R0|, +INF , PT ;  /* 0x7f8000000000780b */ /* 0x000fda0003f1d200 */
[----:B------:R-:W-:-:S04]  /*03b0*/  @P0 FFMA R8, R0, 1.84467440737095516160e+19, RZ ;  /* 0x5f80000000080823 */ /* 0x000fc800000000ff */
[----:B------:R-:W0:Y:S02]  /*03c0*/  @P0 MUFU.RSQ R7, R8 ;  /* 0x0000000800070308 */ /* 0x000e240000001400 */
[----:B0-----:R-:W-:Y:S01]  /*03d0*/  @P0 FMUL.FTZ R9, R8, R7 ;  /* 0x0000000708090220 */ /* 0x001fe20000410000 */
[----:B------:R-:W-:Y:S01]  /*03e0*/  @P0 FMUL.FTZ R11, R7, 0.5 ;  /* 0x3f000000070b0820 */ /* 0x000fe20000410000 */
[----:B------:R-:W-:Y:S02]  /*03f0*/  @!P0 IMAD.MOV.U32 R7, RZ, RZ, R0 ;  /* 0x000000ffff078224 */ /* 0x000fe400078e0000 */
[----:B------:R-:W-:-:S04]  /*0400*/  @P0 FADD.FTZ R10, -R9, -RZ ;  /* 0x800000ff090a0221 */ /* 0x000fc80000010100 */
[----:B------:R-:W-:-:S04]  /*0410*/  @P0 FFMA R10, R9, R10, R8 ;  /* 0x0000000a090a0223 */ /* 0x000fc80000000008 */
[----:B------:R-:W-:-:S04]  /*0420*/  @P0 FFMA R10, R10, R11, R9 ;  /* 0x0000000b0a0a0223 */ /* 0x000fc80000000009 */
[----:B------:R-:W-:-:S07]  /*0430*/  @P0 FMUL.FTZ R7, R10, 2.3283064365386962891e-10 ;  /* 0x2f8000000a070820 */ /* 0x000fce0000410000 */
.L_x_456:
[----:B------:R-:W-:Y:S01]  /*0440*/  HFMA2 R9, -RZ, RZ, 0, 0 ;  /* 0x00000000ff097431 */ /* 0x000fe200000001ff */
[----:B------:R-:W-:-:S04]  /*0450*/  MOV R8, R12 ;  /* 0x0000000c00087202 */ /* 0x000fc80000000f00 */
[----:B------:R-:W-:Y:S05]  /*0460*/  RET.REL.NODEC R8 `(_Z10abs_squarePN6thrust24THRUST_300001_SM_1000_NS7complexIfEEi) ;  /* 0xfffffff808e47950 */ /* 0x000fea0003c3ffff */
.L_x_457:
        /* <DEDUP_REMOVED lines=9> */
.L_x_538:


//--------------------- .text._Z11B2_latticesPaS_PKfPN6thrust24THRUST_300001_SM_1000_NS7complexIfEEii --------------------------
	.section	.text._Z11B2_latticesPaS_PKfPN6thrust24THRUST_300001_SM_1000_NS7complexIfEEii,"ax",@progbits
	.align	128
        .global         _Z11B2_latticesPaS_PKfPN6thrust24THRUST_300001_SM_1000_NS7complexIfEEii
        .type           _Z11B2_latticesPaS_PKfPN6thrust24THRUST_300001_SM_1000_NS7complexIfEEii,@function
        .size           _Z11B2_latticesPaS_PKfPN6thrust24THRUST_300001_SM_1000_NS7complexIfEEii,(.L_x_555 - _Z11B2_latticesPaS_PKfPN6thrust24THRUST_300001_SM_1000_NS7complexIfEEii)
        .other          _Z11B2_latticesPaS_PKfPN6thrust24THRUST_300001_SM_1000_NS7complexIfEEii,@"STO_CUDA_ENTRY STV_DEFAULT"
_Z11B2_latticesPaS_PKfPN6thrust24THRUST_300001_SM_1000_NS7complexIfEEii:
.text._Z11B2_latticesPaS_PKfPN6thrust24THRUST_300001_SM_1000_NS7complexIfEEii:
[----:B------:R-:W-:Y:S08]  /*0000*/  LDC R1, c[0x0][0x37c] ;  /* 0x0000df00ff017b82 */ /* 0x000ff00000000800 */
[----:B------:R-:W0:Y:S01]  /*0010*/  LDC R7, c[0x0][0x3a4] ;  /* 0x0000e900ff077b82 */ /* 0x000e220000000800 */
[----:B------:R-:W1:Y:S01]  /*0020*/  S2R R4, SR_CTAID.X ;  /* 0x0000000000047919 */ /* 0x000e620000002500 */
[----:B------:R-:W1:Y:S01]  /*0030*/  LDCU UR4, c[0x0][0x360] ;  /* 0x00006c00ff0477ac */ /* 0x000e620008000800 */
[----:B------:R-:W1:Y:S01]  /*0040*/  S2R R5, SR_TID.X ;  /* 0x0000000000057919 */ /* 0x000e620000002100 */
[----:B0-----:R-:W-:-:S04]  /*0050*/  IABS R11, R7 ;  /* 0x00000007000b7213 */ /* 0x001fc80000000000 */
[----:B------:R-:W0:Y:S01]  /*0060*/  I2F.RP R0, R11 ;  /* 0x0000000b00007306 */ /* 0x000e220000209400 */
[----:B-1----:R-:W-:Y:S01]  /*0070*/  IMAD R4, R4, UR4, R5 ;  /* 0x0000000404047c24 */ /* 0x002fe2000f8e0205 */
[----:B------:R-:W1:Y:S06]  /*0080*/  LDCU UR4, c[0x0][0x3a0] ;  /* 0x00007400ff0477ac */ /* 0x000e6c0008000800 */
[----:B0-----:R-:W0:Y:S02]  /*0090*/  MUFU.RCP R0, R0 ;  /* 0x0000000000007308 */ /* 0x001e240000001000 */
[----:B0-----:R-:W-:Y:S01]  /*00a0*/  VIADD R2, R0, 0xffffffe ;  /* 0x0ffffffe00027836 */ /* 0x001fe20000000000 */
[----:B------:R-:W-:-:S05]  /*00b0*/  IABS R0, R4 ;  /* 0x0000000400007213 */ /* 0x000fca0000000000 */
[----:B------:R0:W2:Y:S02]  /*00c0*/  F2I.FTZ.U32.TRUNC.NTZ R3, R2 ;  /* 0x0000000200037305 */ /* 0x0000a4000021f000 */
[----:B0-----:R-:W-:Y:S02]  /*00d0*/  IMAD.MOV.U32 R2, RZ, RZ, RZ ;  /* 0x000000ffff027224 */ /* 0x001fe400078e00ff */
[----:B--2---:R-:W-:-:S04]  /*00e0*/  IMAD.MOV R6, RZ, RZ, -R3 ;  /* 0x000000ffff067224 */ /* 0x004fc800078e0a03 */
[----:B------:R-:W-:Y:S01]  /*00f0*/  IMAD R5, R6, R11, RZ ;  /* 0x0000000b06057224 */ /* 0x000fe200078e02ff */
[----:B------:R-:W-:-:S03]  /*0100*/  LOP3.LUT R6, RZ, R7, RZ, 0x33, !PT ;  /* 0x00000007ff067212 */ /* 0x000fc600078e33ff */
[----:B------:R-:W-:-:S06]  /*0110*/  IMAD.HI.U32 R3, R3, R5, R2 ;  /* 0x0000000503037227 */ /* 0x000fcc00078e0002 */
[----:B------:R-:W-:-:S04]  /*0120*/  IMAD.HI.U32 R3, R3, R0, RZ ;  /* 0x0000000003037227 */ /* 0x000fc800078e00ff */
[----:B------:R-:W-:-:S04]  /*0130*/  IMAD.MOV R2, RZ, RZ, -R3 ;  /* 0x000000ffff027224 */ /* 0x000fc800078e0a03 */
[----:B------:R-:W-:Y:S01]  /*0140*/  IMAD R0, R11, R2, R0 ;  /* 0x000000020b007224 */ /* 0x000fe200078e0200 */
[----:B------:R-:W-:-:S04]  /*0150*/  LOP3.LUT R2, R4, R7, RZ, 0x3c, !PT ;  /* 0x0000000704027212 */ /* 0x000fc800078e3cff */
[----:B------:R-:W-:Y:S02]  /*0160*/  ISETP.GT.U32.AND P1, PT, R11, R0, PT ;  /* 0x000000000b00720c */ /* 0x000fe40003f24070 */
[----:B------:R-:W-:-:S11]  /*0170*/  ISETP.GE.AND P2, PT, R2, RZ, PT ;  /* 0x000000ff0200720c */ /* 0x000fd60003f46270 */
[----:B------:R-:W-:Y:S02]  /*0180*/  @!P1 IMAD.IADD R0, R0, 0x1, -R11 ;  /* 0x0000000100009824 */ /* 0x000fe400078e0a0b */
[----:B------:R-:W-:Y:S01]  /*0190*/  @!P1 VIADD R3, R3, 0x1 ;  /* 0x0000000103039836 */ /* 0x000fe20000000000 */
[----:B------:R-:W-:Y:S02]  /*01a0*/  ISETP.NE.AND P1, PT, R7, RZ, PT ;  /* 0x000000ff0700720c */ /* 0x000fe40003f25270 */
[----:B------:R-:W-:-:S13]  /*01b0*/  ISETP.GE.U32.AND P0, PT, R0, R11, PT ;  /* 0x0000000b0000720c */ /* 0x000fda0003f06070 */
[----:B------:R-:W-:-:S05]  /*01c0*/  @P0 VIADD R3, R3, 0x1 ;  /* 0x0000000103030836 */ /* 0x000fca0000000000 */
[----:B------:R-:W-:-:S04]  /*01d0*/  @!P2 IADD3 R3, PT, PT, -R3, RZ, RZ ;  /* 0x000000ff0303a210 */ /* 0x000fc80007ffe1ff */
[----:B------:R-:W-:-:S04]  /*01e0*/  SEL R8, R6, R3, !P1 ;  /* 0x0000000306087207 */ /* 0x000fc80004800000 */
[----:B-1----:R-:W-:-:S04]  /*01f0*/  ISETP.GE.AND P0, PT, R8, UR4, PT ;  /* 0x0000000408007c0c */ /* 0x002fc8000bf06270 */
[----:B------:R-:W-:-:S13]  /*0200*/  ISETP.LT.OR P0, PT, R7, RZ, P0 ;  /* 0x000000ff0700720c */ /* 0x000fda0000701670 */
[----:B------:R-:W-:Y:S05]  /*0210*/  @P0 EXIT ;  /* 0x000000000000094d */ /* 0x000fea0003800000 */
[----:B------:R-:W0:Y:S01]  /*0220*/  LDC.64 R2, c[0x0][0x390] ;  /* 0x0000e400ff027b82 */ /* 0x000e220000000a00 */
[----:B------:R-:W0:Y:S02]  /*0230*/  LDCU.64 UR6, c[0x0][0x358] ;  /* 0x00006b00ff0677ac */ /* 0x000e240008000a00 */
[----:B0-----:R-:W2:Y:S04]  /*0240*/  LDG.E R7, desc[UR6][R2.64] ;  /* 0x0000000602077981 */ /* 0x001ea8000c1e1900 */
[----:B------:R-:W3:Y:S01]  /*0250*/  LDG.E R9, desc[UR6][R2.64+0x4] ;  /* 0x0000040602097981 */ /* 0x000ee2000c1e1900 */
[----:B------:R-:W-:Y:S01]  /*0260*/  ISETP.GE.AND P2, PT, R4, RZ, PT ;  /* 0x000000ff0400720c */ /* 0x000fe20003f46270 */
[----:B------:R-:W-:Y:S01]  /*0270*/  IMAD.IADD R5, R0, 0x1, -R11 ;  /* 0x0000000100057824 */ /* 0x000fe200078e0a0b */
[----:B------:R-:W-:Y:S01]  /*0280*/  ISETP.GT.U32.AND P0, PT, R11, R0, PT ;  /* 0x000000000b00720c */ /* 0x000fe20003f04070 */
[----:B------:R-:W-:Y:S01]  /*0290*/  BSSY.RECONVERGENT B0, `(.L_x_458) ;  /* 0x0000325000007945 */ /* 0x000fe20003800200 */
[----:B------:R-:W-:-:S02]  /*02a0*/  LOP3.LUT R10, R8, 0x1, RZ, 0xc0, !PT ;  /* 0x00000001080a7812 */ /* 0x000fc400078ec0ff */
[----:B------:R-:W-:-:S07]  /*02b0*/  SEL R5, R5, R0, !P0 ;  /* 0x0000000005057207 */ /* 0x000fce0004000000 */
[----:B------:R-:W-:-:S05]  /*02c0*/  @!P2 IMAD.MOV R5, RZ, RZ, -R5 ;  /* 0x000000ffff05a224 */ /* 0x000fca00078e0a05 */
[----:B------:R-:W-:Y:S02]  /*02d0*/  SEL R5, R6, R5, !P1 ;  /* 0x0000000506057207 */ /* 0x000fe40004800000 */
[----:B------:R-:W-:-:S03]  /*02e0*/  I2FP.F32.S32 R6, R8 ;  /* 0x0000000800067245 */ /* 0x000fc60000201400 */
[----:B------:R-:W-:-:S05]  /*02f0*/  IMAD.SHL.U32 R5, R5, 0x2, RZ ;  /* 0x0000000205057824 */ /* 0x000fca00078e00ff */
[C---:B------:R-:W-:Y:S02]  /*0300*/  LOP3.LUT R0, R5.reuse, 0x1, R10, 0xf6, !PT ;  /* 0x0000000105007812 */ /* 0x040fe400078ef60a */
[----:B------:R-:W-:Y:S02]  /*0310*/  LOP3.LUT R5, R5, R10, RZ, 0xfc, !PT ;  /* 0x0000000a05057212 */ /* 0x000fe400078efcff */
[----:B------:R-:W-:Y:S02]  /*0320*/  I2FP.F32.S32 R0, R0 ;  /* 0x0000000000007245 */ /* 0x000fe40000201400 */
[----:B------:R-:W-:Y:S01]  /*0330*/  I2FP.F32.S32 R5, R5 ;  /* 0x0000000500057245 */ /* 0x000fe20000201400 */
[----:B--2---:R-:W-:-:S04]  /*0340*/  FMUL R6, R7, R6 ;  /* 0x0000000607067220 */ /* 0x004fc80000400000 */
[C-C-:B---3--:R-:W-:Y:S01]  /*0350*/  FFMA R2, R9.reuse, R0, R6.reuse ;  /* 0x0000000009027223 */ /* 0x148fe20000000006 */
[----:B------:R-:W-:-:S03]  /*0360*/  FFMA R5, R9, R5, R6 ;  /* 0x0000000509057223 */ /* 0x000fc60000000006 */
[----:B------:R-:W-:Y:S01]  /*0370*/  FMUL R3, RZ, R2 ;  /* 0x00000002ff037220 */ /* 0x000fe20000400000 */
[----:B------:R-:W-:Y:S01]  /*0380*/  LOP3.LUT P0, R0, R2, 0x7fffffff, RZ, 0xc0, !PT ;  /* 0x7fffffff02007812 */ /* 0x000fe2000780c0ff */
[----:B------:R-:W-:-:S12]  /*0390*/  IMAD.MOV.U32 R10, RZ, RZ, R2 ;  /* 0x000000ffff0a7224 */ /* 0x000fd800078e0002 */
[----:B------:R-:W-:Y:S05]  /*03a0*/  @P0 BRA `(.L_x_459) ;  /* 0x00000000002c0947 */ /* 0x000fea0003800000 */
[----:B------:R-:W-:Y:S02]  /*03b0*/  IMAD.MOV.U32 R0, RZ, RZ, 0x3bbb989d ;  /* 0x3bbb989dff007424 */ /* 0x000fe400078e00ff */
[----:B------:R-:W-:Y:S02]  /*03c0*/  IMAD.MOV.U32 R7, RZ, RZ, 0x437c0000 ;  /* 0x437c0000ff077424 */ /* 0x000fe400078e00ff */
[----:B------:R-:W-:-:S04]  /*03d0*/  FFMA.SAT R0, R3, R0, 0.5 ;  /* 0x3f00000003007423 */ /* 0x000fc80000002000 */
[----:B------:R-:W-:-:S04]  /*03e0*/  FFMA.RM R0, R0, R7, 12582913 ;  /* 0x4b40000100007423 */ /* 0x000fc80000004007 */
[C---:B------:R-:W-:Y:S01]  /*03f0*/  FADD R2, R0.reuse, -12583039 ;  /* 0xcb40007f00027421 */ /* 0x040fe20000000000 */
[----:B------:R-:W-:-:S03]  /*0400*/  IMAD.SHL.U32 R0, R0, 0x800000, RZ ;  /* 0x0080000000007824 */ /* 0x000fc600078e00ff */
[----:B------:R-:W-:-:S04]  /*0410*/  FFMA R2, R3, 1.4426950216293334961, -R2 ;  /* 0x3fb8aa3b03027823 */ /* 0x000fc80000000802 */
[----:B------:R-:W-:-:S04]  /*0420*/  FFMA R2, R3, 1.925963033500011079e-08, R2 ;  /* 0x32a5706003027823 */ /* 0x000fc80000000002 */
[----:B------:R-:W0:Y:S02]  /*0430*/  MUFU.EX2 R19, R2 ;  /* 0x0000000200137308 */ /* 0x000e240000000800 */
[----:B0-----:R-:W-:Y:S01]  /*0440*/  FMUL R19, R0, R19 ;  /* 0x0000001300137220 */ /* 0x001fe20000400000 */
[----:B------:R-:W-:Y:S06]  /*0450*/  BRA `(.L_x_460) ;  /* 0x0000003000207947 */ /* 0x000fec0003800000 */
.L_x_459:
[----:B------:R-:W-:-:S13]  /*0460*/  LOP3.LUT P0, R6, R3, 0x7fffffff, RZ, 0xc0, !PT ;  /* 0x7fffffff03067812 */ /* 0x000fda000780c0ff */
[----:B------:R-:W-:Y:S05]  /*0470*/  @P0 BRA `(.L_x_461) ;  /* 0x0000000c00c40947 */ /* 0x000fea0003800000 */
[C---:B------:R-:W-:Y:S01]  /*0480*/  FMUL R0, R10.reuse, 0.63661974668502807617 ;  /* 0x3f22f9830a007820 */ /* 0x040fe20000400000 */
[----:B------:R-:W-:Y:S01]  /*0490*/  FSETP.GE.AND P0, PT, |R10|, 105615, PT ;  /* 0x47ce47800a00780b */ /* 0x000fe20003f06200 */
[----:B------:R-:W-:Y:S04]  /*04a0*/  BSSY.RECONVERGENT B1, `(.L_x_462) ;  /* 0x0000068000017945 */ /* 0x000fe80003800200 */
[----:B------:R-:W0:Y:S02]  /*04b0*/  F2I.NTZ R0, R0 ;  /* 0x0000000000007305 */ /* 0x000e240000203100 */
[-C--:B0-----:R-:W-:Y:S02]  /*04c0*/  I2FP.F32.S32 R3, R0.reuse ;  /* 0x0000000000037245 */ /* 0x081fe40000201400 */
[----:B------:R-:W-:-:S03]  /*04d0*/  MOV R7, R0 ;  /* 0x0000000000077202 */ /* 0x000fc60000000f00 */
[----:B------:R-:W-:-:S04]  /*04e0*/  FFMA R6, R3, -1.5707962512969970703, R10 ;  /* 0xbfc90fda03067823 */ /* 0x000fc8000000000a */
[----:B------:R-:W-:-:S04]  /*04f0*/  FFMA R6, R3, -7.5497894158615963534e-08, R6 ;  /* 0xb3a2216803067823 */ /* 0x000fc80000000006 */
[----:B------:R-:W-:-:S04]  /*0500*/  FFMA R3, R3, -5.3903029534742383927e-15, R6 ;  /* 0xa7c234c503037823 */ /* 0x000fc80000000006 */
[----:B------:R-:W-:Y:S01]  /*0510*/  IMAD.MOV.U32 R11, RZ, RZ, R3 ;  /* 0x000000ffff0b7224 */ /* 0x000fe200078e0003 */
[----:B------:R-:W-:Y:S06]  /*0520*/  @!P0 BRA `(.L_x_463) ;  /* 0x00000004007c8947 */ /* 0x000fec0003800000 */
[----:B------:R-:W-:-:S13]  /*0530*/  FSETP.NEU.AND P0, PT, |R10|, +INF , PT ;  /* 0x7f8000000a00780b */ /* 0x000fda0003f0d200 */
[----:B------:R-:W-:Y:S01]  /*0540*/  @!P0 FMUL R11, RZ, R10 ;  /* 0x0000000aff0b8220 */ /* 0x000fe20000400000 */
[----:B------:R-:W-:Y:S01]  /*0550*/  @!P0 IMAD.MOV.U32 R0, RZ, RZ, RZ ;  /* 0x000000ffff008224 */ /* 0x000fe200078e00ff */
[----:B------:R-:W-:Y:S06]  /*0560*/  @!P0 BRA `(.L_x_463) ;  /* 0x00000004006c8947 */ /* 0x000fec0003800000 */
[----:B------:R-:W-:Y:S01]  /*0570*/  IMAD.SHL.U32 R0, R2, 0x100, RZ ;  /* 0x0000010002007824 */ /* 0x000fe200078e00ff */
[----:B------:R-:W0:Y:S01]  /*0580*/  LDCU.64 UR8, c[0x4][0x140] ;  /* 0x01002800ff0877ac */ /* 0x000e220008000a00 */
[----:B------:R-:W-:Y:S02]  /*0590*/  IMAD.MOV.U32 R11, RZ, RZ, RZ ;  /* 0x000000ffff0b7224 */ /* 0x000fe400078e00ff */
[----:B------:R-:W-:Y:S01]  /*05a0*/  IMAD.MOV.U32 R8, RZ, RZ, RZ ;  /* 0x000000ffff087224 */ /* 0x000fe200078e00ff */
[----:B------:R-:W-:Y:S01]  /*05b0*/  LOP3.LUT R21, R0, 0x80000000, RZ, 0xfc, !PT ;  /* 0x8000000000157812 */ /* 0x000fe200078efcff */
[----:B------:R-:W-:Y:S01]  /*05c0*/  UMOV UR5, URZ ;  /* 0x000000ff00057c82 */ /* 0x000fe20008000000 */
[----:B------:R-:W-:-:S05]  /*05d0*/  UMOV UR4, URZ ;  /* 0x000000ff00047c82 */ /* 0x000fca0008000000 */
.L_x_464:
[----:B0-----:R-:W-:Y:S02]  /*05e0*/  IMAD.U32 R18, RZ, RZ, UR8 ;  /* 0x00000008ff127e24 */ /* 0x001fe4000f8e00ff */
[----:B------:R-:W-:-:S05]  /*05f0*/  IMAD.U32 R19, RZ, RZ, UR9 ;  /* 0x00000009ff137e24 */ /* 0x000fca000f8e00ff */
[----:B------:R-:W2:Y:S01]  /*0600*/  LDG.E.CONSTANT R12, desc[UR6][R18.64] ;  /* 0x00000006120c7981 */ /* 0x000ea2000c1e9900 */
[----:B------:R-:W-:Y:S01]  /*0610*/  UIADD3 UR4, UPT, UPT, UR4, 0x1, URZ ;  /* 0x0000000104047890 */ /* 0x000fe2000fffe0ff */
[C---:B------:R-:W-:Y:S01]  /*0620*/  ISETP.EQ.AND P0, PT, R8.reuse, RZ, PT ;  /* 0x000000ff0800720c */ /* 0x040fe20003f02270 */
[----:B------:R-:W-:Y:S01]  /*0630*/  UIADD3 UR8, UP1, UPT, UR8, 0x4, URZ ;  /* 0x0000000408087890 */ /* 0x000fe2000ff3e0ff */
[C---:B------:R-:W-:Y:S01]  /*0640*/  ISETP.EQ.AND P1, PT, R8.reuse, 0x4, PT ;  /* 0x000000040800780c */ /* 0x040fe20003f22270 */
[----:B------:R-:W-:Y:S01]  /*0650*/  UISETP.NE.AND UP0, UPT, UR4, 0x6, UPT ;  /* 0x000000060400788c */ /* 0x000fe2000bf05270 */
[C---:B------:R-:W-:Y:S01]  /*0660*/  ISETP.EQ.AND P2, PT, R8.reuse, 0x8, PT ;  /* 0x000000080800780c */ /* 0x040fe20003f42270 */
[----:B------:R-:W-:Y:S01]  /*0670*/  UIADD3.X UR9, UPT, UPT, URZ, UR9, URZ, UP1, !UPT ;  /* 0x00000009ff097290 */ /* 0x000fe20008ffe4ff */
[C---:B------:R-:W-:Y:S02]  /*0680*/  ISETP.EQ.AND P3, PT, R8.reuse, 0xc, PT ;  /* 0x0000000c0800780c */ /* 0x040fe40003f62270 */
[----:B------:R-:W-:-:S02]  /*0690*/  ISETP.EQ.AND P4, PT, R8, 0x10, PT ;  /* 0x000000100800780c */ /* 0x000fc40003f82270 */
[C---:B------:R-:W-:Y:S01]  /*06a0*/  ISETP.EQ.AND P5, PT, R8.reuse, 0x14, PT ;  /* 0x000000140800780c */ /* 0x040fe20003fa2270 */
[----:B------:R-:W-:Y:S02]  /*06b0*/  VIADD R8, R8, 0x4 ;  /* 0x0000000408087836 */ /* 0x000fe40000000000 */
[----:B--2---:R-:W-:-:S03]  /*06c0*/  IMAD.WIDE.U32 R12, R12, R21, RZ ;  /* 0x000000150c0c7225 */ /* 0x004fc600078e00ff */
[----:B------:R-:W-:-:S04]  /*06d0*/  IADD3 R0, P6, PT, R12, R11, RZ ;  /* 0x0000000b0c007210 */ /* 0x000fc80007fde0ff */
[----:B------:R-:W-:Y:S01]  /*06e0*/  IADD3.X R11, PT, PT, R13, UR5, RZ, P6, !PT ;  /* 0x000000050d0b7c10 */ /* 0x000fe2000b7fe4ff */
[--C-:B------:R-:W-:Y:S01]  /*06f0*/  @P1 IMAD.MOV.U32 R9, RZ, RZ, R0.reuse ;  /* 0x000000ffff091224 */ /* 0x100fe200078e0000 */
[----:B------:R-:W-:Y:S01]  /*0700*/  @P0 MOV R6, R0 ;  /* 0x0000000000060202 */ /* 0x000fe20000000f00 */
[--C-:B------:R-:W-:Y:S02]  /*0710*/  @P2 IMAD.MOV.U32 R14, RZ, RZ, R0.reuse ;  /* 0x000000ffff0e2224 */ /* 0x100fe400078e0000 */
[--C-:B------:R-:W-:Y:S02]  /*0720*/  @P3 IMAD.MOV.U32 R15, RZ, RZ, R0.reuse ;  /* 0x000000ffff0f3224 */ /* 0x100fe400078e0000 */
[--C-:B------:R-:W-:Y:S02]  /*0730*/  @P4 IMAD.MOV.U32 R16, RZ, RZ, R0.reuse ;  /* 0x000000ffff104224 */ /* 0x100fe400078e0000 */
[----:B------:R-:W-:Y:S01]  /*0740*/  @P5 IMAD.MOV.U32 R17, RZ, RZ, R0 ;  /* 0x000000ffff115224 */ /* 0x000fe200078e0000 */
[----:B------:R-:W-:Y:S06]  /*0750*/  BRA.U UP0, `(.L_x_464) ;  /* 0xfffffffd00a07547 */ /* 0x000fec000b83ffff */
[----:B------:R-:W-:Y:S01]  /*0760*/  SHF.R.U32.HI R8, RZ, 0x17, R2 ;  /* 0x00000017ff087819 */ /* 0x000fe20000011602 */
[----:B------:R-:W-:Y:S03]  /*0770*/  BSSY.RECONVERGENT B2, `(.L_x_465) ;  /* 0x0000028000027945 */ /* 0x000fe60003800200 */
[C---:B------:R-:W-:Y:S02]  /*0780*/  LOP3.LUT R0, R8.reuse, 0xe0, RZ, 0xc0, !PT ;  /* 0x000000e008007812 */ /* 0x040fe400078ec0ff */
[----:B------:R-:W-:-:S03]  /*0790*/  LOP3.LUT P6, RZ, R8, 0x1f, RZ, 0xc0, !PT ;  /* 0x0000001f08ff7812 */ /* 0x000fc600078cc0ff */
[----:B------:R-:W-:-:S05]  /*07a0*/  VIADD R0, R0, 0xffffff80 ;  /* 0xffffff8000007836 */ /* 0x000fca0000000000 */
[----:B------:R-:W-:-:S04]  /*07b0*/  SHF.R.U32.HI R0, RZ, 0x5, R0 ;  /* 0x00000005ff007819 */ /* 0x000fc80000011600 */
[----:B------:R-:W-:-:S04]  /*07c0*/  LEA R18, -R0, RZ, 0x2 ;  /* 0x000000ff00127211 */ /* 0x000fc800078e11ff */
[C---:B------:R-:W-:Y:S02]  /*07d0*/  ISETP.EQ.AND P3, PT, R18.reuse, -0x18, PT ;  /* 0xffffffe81200780c */ /* 0x040fe40003f62270 */
[C---:B------:R-:W-:Y:S02]  /*07e0*/  ISETP.EQ.AND P4, PT, R18.reuse, -0x14, PT ;  /* 0xffffffec1200780c */ /* 0x040fe40003f82270 */
[C---:B------:R-:W-:Y:S02]  /*07f0*/  ISETP.EQ.AND P2, PT, R18.reuse, -0x10, PT ;  /* 0xfffffff01200780c */ /* 0x040fe40003f42270 */
[C---:B------:R-:W-:Y:S02]  /*0800*/  ISETP.EQ.AND P1, PT, R18.reuse, -0xc, PT ;  /* 0xfffffff41200780c */ /* 0x040fe40003f22270 */
[C---:B------:R-:W-:Y:S02]  /*0810*/  ISETP.EQ.AND P0, PT, R18.reuse, -0x8, PT ;  /* 0xfffffff81200780c */ /* 0x040fe40003f02270 */
[----:B------:R-:W-:-:S03]  /*0820*/  ISETP.EQ.AND P5, PT, R18, RZ, PT ;  /* 0x000000ff1200720c */ /* 0x000fc60003fa2270 */
[--C-:B------:R-:W-:Y:S01]  /*0830*/  @P3 IMAD.MOV.U32 R0, RZ, RZ, R6.reuse ;  /* 0x000000ffff003224 */ /* 0x100fe200078e0006 */
[C---:B------:R-:W-:Y:S01]  /*0840*/  ISETP.EQ.AND P3, PT, R18.reuse, -0x4, PT ;  /* 0xfffffffc1200780c */ /* 0x040fe20003f62270 */
[----:B------:R-:W-:Y:S02]  /*0850*/  @P4 IMAD.MOV.U32 R12, RZ, RZ, R6 ;  /* 0x000000ffff0c4224 */ /* 0x000fe400078e0006 */
[--C-:B------:R-:W-:Y:S01]  /*0860*/  @P4 IMAD.MOV.U32 R0, RZ, RZ, R9.reuse ;  /* 0x000000ffff004224 */ /* 0x100fe200078e0009 */
[----:B------:R-:W-:Y:S01]  /*0870*/  ISETP.EQ.AND P4, PT, R18, 0x4, PT ;  /* 0x000000041200780c */ /* 0x000fe20003f82270 */
[----:B------:R-:W-:Y:S02]  /*0880*/  @P2 IMAD.MOV.U32 R12, RZ, RZ, R9 ;  /* 0x000000ffff0c2224 */ /* 0x000fe400078e0009 */
[--C-:B------:R-:W-:Y:S02]  /*0890*/  @P2 IMAD.MOV.U32 R0, RZ, RZ, R14.reuse ;  /* 0x000000ffff002224 */ /* 0x100fe400078e000e */
[----:B------:R-:W-:Y:S01]  /*08a0*/  @P1 IMAD.MOV.U32 R12, RZ, RZ, R14 ;  /* 0x000000ffff0c1224 */ /* 0x000fe200078e000e */
[----:B------:R-:W-:Y:S01]  /*08b0*/  @P0 MOV R12, R15 ;  /* 0x0000000f000c0202 */ /* 0x000fe20000000f00 */
[----:B------:R-:W-:-:S02]  /*08c0*/  @P1 IMAD.MOV.U32 R0, RZ, RZ, R15 ;  /* 0x000000ffff001224 */ /* 0x000fc400078e000f */
[--C-:B------:R-:W-:Y:S02]  /*08d0*/  @P0 IMAD.MOV.U32 R0, RZ, RZ, R16.reuse ;  /* 0x000000ffff000224 */ /* 0x100fe400078e0010 */
[----:B------:R-:W-:Y:S02]  /*08e0*/  @P3 IMAD.MOV.U32 R12, RZ, RZ, R16 ;  /* 0x000000ffff0c3224 */ /* 0x000fe400078e0010 */
[--C-:B------:R-:W-:Y:S02]  /*08f0*/  @P3 IMAD.MOV.U32 R0, RZ, RZ, R17.reuse ;  /* 0x000000ffff003224 */ /* 0x100fe400078e0011 */
[----:B------:R-:W-:Y:S02]  /*0900*/  @P5 IMAD.MOV.U32 R12, RZ, RZ, R17 ;  /* 0x000000ffff0c5224 */ /* 0x000fe400078e0011 */
[--C-:B------:R-:W-:Y:S02]  /*0910*/  @P5 IMAD.MOV.U32 R0, RZ, RZ, R11.reuse ;  /* 0x000000ffff005224 */ /* 0x100fe400078e000b */
[----:B------:R-:W-:Y:S01]  /*0920*/  @P4 IMAD.MOV.U32 R12, RZ, RZ, R11 ;  /* 0x000000ffff0c4224 */ /* 0x000fe200078e000b */
[----:B------:R-:W-:Y:S06]  /*0930*/  @!P6 BRA `(.L_x_466) ;  /* 0x00000000002ce947 */ /* 0x000fec0003800000 */
[----:B------:R-:W-:Y:S01]  /*0940*/  @P2 IMAD.MOV.U32 R13, RZ, RZ, R6 ;  /* 0x000000ffff0d2224 */ /* 0x000fe200078e0006 */
[----:B------:R-:W-:Y:S01]  /*0950*/  @P1 MOV R13, R9 ;  /* 0x00000009000d1202 */ /* 0x000fe20000000f00 */
[----:B------:R-:W-:Y:S01]  /*0960*/  @P0 IMAD.MOV.U32 R13, RZ, RZ, R14 ;  /* 0x000000ffff0d0224 */ /* 0x000fe200078e000e */
[----:B------:R-:W-:Y:S01]  /*0970*/  ISETP.EQ.AND P0, PT, R18, 0x8, PT ;  /* 0x000000081200780c */ /* 0x000fe20003f02270 */
[----:B------:R-:W-:Y:S01]  /*0980*/  @P3 IMAD.MOV.U32 R13, RZ, RZ, R15 ;  /* 0x000000ffff0d3224 */ /* 0x000fe200078e000f */
[----:B------:R-:W-:Y:S01]  /*0990*/  LOP3.LUT R19, R8, 0x1f, RZ, 0xc0, !PT ;  /* 0x0000001f08137812 */ /* 0x000fe200078ec0ff */
[----:B------:R-:W-:Y:S02]  /*09a0*/  @P5 IMAD.MOV.U32 R13, RZ, RZ, R16 ;  /* 0x000000ffff0d5224 */ /* 0x000fe400078e0010 */
[----:B------:R-:W-:Y:S01]  /*09b0*/  @P4 IMAD.MOV.U32 R13, RZ, RZ, R17 ;  /* 0x000000ffff0d4224 */ /* 0x000fe200078e0011 */
[----:B------:R-:W-:-:S07]  /*09c0*/  SHF.L.W.U32.HI R0, R12, R19, R0 ;  /* 0x000000130c007219 */ /* 0x000fce0000010e00 */
[----:B------:R-:W-:-:S05]  /*09d0*/  @P0 IMAD.MOV.U32 R13, RZ, RZ, R11 ;  /* 0x000000ffff0d0224 */ /* 0x000fca00078e000b */
[----:B------:R-:W-:-:S07]  /*09e0*/  SHF.L.W.U32.HI R12, R13, R19, R12 ;  /* 0x000000130d0c7219 */ /* 0x000fce0000010e0c */
.L_x_466:
[----:B------:R-:W-:Y:S05]  /*09f0*/  BSYNC.RECONVERGENT B2 ;  /* 0x0000000000027941 */ /* 0x000fea0003800200 */
.L_x_465:
[C-C-:B------:R-:W-:Y:S01]  /*0a00*/  SHF.L.W.U32.HI R11, R12.reuse, 0x2, R0.reuse ;  /* 0x000000020c0b7819 */ /* 0x140fe20000010e00 */
[----:B------:R-:W-:Y:S01]  /*0a10*/  IMAD.SHL.U32 R12, R12, 0x4, RZ ;  /* 0x000000040c0c7824 */ /* 0x000fe200078e00ff */
[----:B------:R-:W-:Y:S01]  /*0a20*/  UMOV UR4, 0x54442d19 ;  /* 0x54442d1900047882 */ /* 0x000fe20000000000 */
[----:B------:R-:W-:Y:S01]  /*0a30*/  UMOV UR5, 0x3bf921fb ;  /* 0x3bf921fb00057882 */ /* 0x000fe20000000000 */
[----:B------:R-:W-:Y:S02]  /*0a40*/  SHF.R.S32.HI R8, RZ, 0x1f, R11 ;  /* 0x0000001fff087819 */ /* 0x000fe4000001140b */
[----:B------:R-:W-:Y:S02]  /*0a50*/  SHF.R.U32.HI R0, RZ, 0x1e, R0 ;  /* 0x0000001eff007819 */ /* 0x000fe40000011600 */
[C---:B------:R-:W-:Y:S02]  /*0a60*/  LOP3.LUT R12, R8.reuse, R12, RZ, 0x3c, !PT ;  /* 0x0000000c080c7212 */ /* 0x040fe400078e3cff */
[----:B------:R-:W-:-:S02]  /*0a70*/  LOP3.LUT R13, R8, R11, RZ, 0x3c, !PT ;  /* 0x0000000b080d7212 */ /* 0x000fc400078e3cff */
[----:B------:R-:W-:Y:S02]  /*0a80*/  ISETP.GE.AND P0, PT, R2, RZ, PT ;  /* 0x000000ff0200720c */ /* 0x000fe40003f06270 */
[C---:B------:R-:W-:Y:S02]  /*0a90*/  LOP3.LUT R8, R11.reuse, R2, RZ, 0x3c, !PT ;  /* 0x000000020b087212 */ /* 0x040fe400078e3cff */
[----:B------:R-:W0:Y:S01]  /*0aa0*/  I2F.F64.S64 R12, R12 ;  /* 0x0000000c000c7312 */ /* 0x000e220000301c00 */
[----:B------:R-:W-:Y:S02]  /*0ab0*/  LEA.HI R0, R11, R0, RZ, 0x1 ;  /* 0x000000000b007211 */ /* 0x000fe400078f08ff */
[----:B------:R-:W-:-:S03]  /*0ac0*/  ISETP.GE.AND P1, PT, R8, RZ, PT ;  /* 0x000000ff0800720c */ /* 0x000fc60003f26270 */
[----:B------:R-:W-:-:S05]  /*0ad0*/  IMAD.MOV R8, RZ, RZ, -R0 ;  /* 0x000000ffff087224 */ /* 0x000fca00078e0a00 */
[----:B------:R-:W-:Y:S01]  /*0ae0*/  @!P0 MOV R0, R8 ;  /* 0x0000000800008202 */ /* 0x000fe20000000f00 */
[----:B0-----:R-:W-:-:S10]  /*0af0*/  DMUL R18, R12, UR4 ;  /* 0x000000040c127c28 */ /* 0x001fd40008000000 */
[----:B------:R-:W0:Y:S02]  /*0b00*/  F2F.F32.F64 R18, R18 ;  /* 0x0000001200127310 */ /* 0x000e240000301000 */
[----:B0-----:R-:W-:-:S07]  /*0b10*/  FSEL R11, -R18, R18, !P1 ;  /* 0x00000012120b7208 */ /* 0x001fce0004800100 */
.L_x_463:
[----:B------:R-:W-:Y:S05]  /*0b20*/  BSYNC.RECONVERGENT B1 ;  /* 0x0000000000017941 */ /* 0x000fea0003800200 */
.L_x_462:
[C---:B------:R-:W-:Y:S01]  /*0b30*/  LOP3.LUT R18, R0.reuse, 0x1, RZ, 0xc0, !PT ;  /* 0x0000000100127812 */ /* 0x040fe200078ec0ff */
[----:B------:R-:W-:Y:S02]  /*0b40*/  IMAD.MOV.U32 R8, RZ, RZ, 0x37cbac00 ;  /* 0x37cbac00ff087424 */ /* 0x000fe400078e00ff */
[----:B------:R-:W-:Y:S01]  /*0b50*/  FMUL R13, R11, R11 ;  /* 0x0000000b0b0d7220 */ /* 0x000fe20000400000 */
[----:B------:R-:W-:Y:S01]  /*0b60*/  VIADD R0, R0, 0x1 ;  /* 0x0000000100007836 */ /* 0x000fe20000000000 */
[----:B------:R-:W-:Y:S01]  /*0b70*/  ISETP.NE.U32.AND P0, PT, R18, 0x1, PT ;  /* 0x000000011200780c */ /* 0x000fe20003f05070 */
[----:B------:R-:W-:Y:S02]  /*0b80*/  IMAD.MOV.U32 R18, RZ, RZ, 0x3c0885e4 ;  /* 0x3c0885e4ff127424 */ /* 0x000fe400078e00ff */
[----:B------:R-:W-:Y:S01]  /*0b90*/  FFMA R12, R13, R8, -0.0013887860113754868507 ;  /* 0xbab607ed0d0c7423 */ /* 0x000fe20000000008 */
[----:B------:R-:W-:Y:S01]  /*0ba0*/  IMAD.MOV.U32 R19, RZ, RZ, 0x3e2aaaa8 ;  /* 0x3e2aaaa8ff137424 */ /* 0x000fe200078e00ff */
[----:B------:R-:W-:Y:S01]  /*0bb0*/  LOP3.LUT P1, RZ, R0, 0x2, RZ, 0xc0, !PT ;  /* 0x0000000200ff7812 */ /* 0x000fe2000782c0ff */
[----:B------:R-:W-:Y:S01]  /*0bc0*/  BSSY.RECONVERGENT B1, `(.L_x_467) ;  /* 0x000006b000017945 */ /* 0x000fe20003800200 */
[----:B------:R-:W-:-:S02]  /*0bd0*/  FSEL R18, R18, 0.041666727513074874878, !P0 ;  /* 0x3d2aaabb12127808 */ /* 0x000fc40004000000 */
[----:B------:R-:W-:Y:S02]  /*0be0*/  FSEL R12, R12, -0.00019574658654164522886, P0 ;  /* 0xb94d41530c0c7808 */ /* 0x000fe40000000000 */
[----:B------:R-:W-:Y:S02]  /*0bf0*/  FSEL R0, R11, 1, !P0 ;  /* 0x3f8000000b007808 */ /* 0x000fe40004000000 */
[----:B------:R-:W-:Y:S01]  /*0c00*/  FSEL R11, -R19, -0.4999999701976776123, !P0 ;  /* 0xbeffffff130b7808 */ /* 0x000fe20004000100 */
[C---:B------:R-:W-:Y:S01]  /*0c10*/  FFMA R12, R13.reuse, R12, R18 ;  /* 0x0000000c0d0c7223 */ /* 0x040fe20000000012 */
[----:B------:R-:W-:Y:S01]  /*0c20*/  FSETP.GE.AND P0, PT, |R10|, 105615, PT ;  /* 0x47ce47800a00780b */ /* 0x000fe20003f06200 */
[C---:B------:R-:W-:Y:S02]  /*0c30*/  FFMA R19, R13.reuse, R0, RZ ;  /* 0x000000000d137223 */ /* 0x040fe400000000ff */
[----:B------:R-:W-:-:S04]  /*0c40*/  FFMA R11, R13, R12, R11 ;  /* 0x0000000c0d0b7223 */ /* 0x000fc8000000000b */
[----:B------:R-:W-:-:S04]  /*0c50*/  FFMA R19, R19, R11, R0 ;  /* 0x0000000b13137223 */ /* 0x000fc80000000000 */
[----:B------:R-:W-:Y:S02]  /*0c60*/  @P1 FADD R19, RZ, -R19 ;  /* 0x80000013ff131221 */ /* 0x000fe40000000000 */
[----:B------:R-:W-:Y:S05]  /*0c70*/  @!P0 BRA `(.L_x_468) ;  /* 0x00000004007c8947 */ /* 0x000fea0003800000 */
[----:B------:R-:W-:-:S13]  /*0c80*/  FSETP.NEU.AND P0, PT, |R10|, +INF , PT ;  /* 0x7f8000000a00780b */ /* 0x000fda0003f0d200 */
[----:B------:R-:W-:Y:S01]  /*0c90*/  @!P0 FMUL R3, RZ, R10 ;  /* 0x0000000aff038220 */ /* 0x000fe20000400000 */
[----:B------:R-:W-:Y:S01]  /*0ca0*/  @!P0 IMAD.MOV.U32 R7, RZ, RZ, RZ ;  /* 0x000000ffff078224 */ /* 0x000fe200078e00ff */
[----:B------:R-:W-:Y:S06]  /*0cb0*/  @!P0 BRA `(.L_x_468) ;  /* 0x00000004006c8947 */ /* 0x000fec0003800000 */
[----:B------:R-:W-:Y:S02]  /*0cc0*/  IMAD.SHL.U32 R0, R2, 0x100, RZ ;  /* 0x0000010002007824 */ /* 0x000fe400078e00ff */
[----:B------:R-:W-:Y:S02]  /*0cd0*/  HFMA2 R18, -RZ, RZ, 0, 0 ;  /* 0x00000000ff127431 */ /* 0x000fe400000001ff */
[----:B------:R-:W-:Y:S01]  /*0ce0*/  IMAD.MOV.U32 R3, RZ, RZ, RZ ;  /* 0x000000ffff037224 */ /* 0x000fe200078e00ff */
[----:B------:R-:W0:Y:S01]  /*0cf0*/  LDCU.64 UR8, c[0x4][0x140] ;  /* 0x01002800ff0877ac */ /* 0x000e220008000a00 */
[----:B------:R-:W-:Y:S01]  /*0d00*/  LOP3.LUT R7, R0, 0x80000000, RZ, 0xfc, !PT ;  /* 0x8000000000077812 */ /* 0x000fe200078efcff */
[----:B------:R-:W-:Y:S01]  /*0d10*/  UMOV UR5, URZ ;  /* 0x000000ff00057c82 */ /* 0x000fe20008000000 */
[----:B------:R-:W-:-:S05]  /*0d20*/  UMOV UR4, URZ ;  /* 0x000000ff00047c82 */ /* 0x000fca0008000000 */
.L_x_469:
        /* <DEDUP_REMOVED lines=17> */
[--C-:B------:R-:W-:Y:S02]  /*0e40*/  @P0 IMAD.MOV.U32 R6, RZ, RZ, R0.reuse ;  /* 0x000000ffff060224 */ /* 0x100fe400078e0000 */
        /* <DEDUP_REMOVED lines=11> */
[----:B------:R-:W-:-:S05]  /*0f00*/  SHF.R.U32.HI R0, RZ, 0x5, R0 ;  /* 0x00000005ff007819 */ /* 0x000fca0000011600 */
[----:B------:R-:W-:-:S05]  /*0f10*/  IMAD.U32 R12, R0, -0x4, RZ ;  /* 0xfffffffc000c7824 */ /* 0x000fca00078e00ff */
[C---:B------:R-:W-:Y:S02]  /*0f20*/  ISETP.EQ.AND P3, PT, R12.reuse, -0x18, PT ;  /* 0xffffffe80c00780c */ /* 0x040fe40003f62270 */
[C---:B------:R-:W-:Y:S02]  /*0f30*/  ISETP.EQ.AND P4, PT, R12.reuse, -0x14, PT ;  /* 0xffffffec0c00780c */ /* 0x040fe40003f82270 */
[C---:B------:R-:W-:Y:S02]  /*0f40*/  ISETP.EQ.AND P2, PT, R12.reuse, -0x10, PT ;  /* 0xfffffff00c00780c */ /* 0x040fe40003f42270 */
[C---:B------:R-:W-:Y:S02]  /*0f50*/  ISETP.EQ.AND P1, PT, R12.reuse, -0xc, PT ;  /* 0xfffffff40c00780c */ /* 0x040fe40003f22270 */
[C---:B------:R-:W-:Y:S02]  /*0f60*/  ISETP.EQ.AND P0, PT, R12.reuse, -0x8, PT ;  /* 0xfffffff80c00780c */ /* 0x040fe40003f02270 */
[----:B------:R-:W-:-:S03]  /*0f70*/  ISETP.EQ.AND P5, PT, R12, 0x4, PT ;  /* 0x000000040c00780c */ /* 0x000fc60003fa2270 */
[--C-:B------:R-:W-:Y:S01]  /*0f80*/  @P3 IMAD.MOV.U32 R0, RZ, RZ, R6.reuse ;  /* 0x000000ffff003224 */ /* 0x100fe200078e0006 */
[C---:B------:R-:W-:Y:S01]  /*0f90*/  ISETP.EQ.AND P3, PT, R12.reuse, -0x4, PT ;  /* 0xfffffffc0c00780c */ /* 0x040fe20003f62270 */
[----:B------:R-:W-:Y:S02]  /*0fa0*/  @P4 IMAD.MOV.U32 R7, RZ, RZ, R6 ;  /* 0x000000ffff074224 */ /* 0x000fe400078e0006 */
[--C-:B------:R-:W-:Y:S01]  /*0fb0*/  @P4 IMAD.MOV.U32 R0, RZ, RZ, R9.reuse ;  /* 0x000000ffff004224 */ /* 0x100fe200078e0009 */
[----:B------:R-:W-:Y:S01]  /*0fc0*/  ISETP.EQ.AND P4, PT, R12, RZ, PT ;  /* 0x000000ff0c00720c */ /* 0x000fe20003f82270 */
[----:B------:R-:W-:Y:S01]  /*0fd0*/  @P2 IMAD.MOV.U32 R7, RZ, RZ, R9 ;  /* 0x000000ffff072224 */ /* 0x000fe200078e0009 */
[----:B------:R-:W-:Y:S01]  /*0fe0*/  @P2 MOV R0, R14 ;  /* 0x0000000e00002202 */ /* 0x000fe20000000f00 */
[----:B------:R-:W-:Y:S02]  /*0ff0*/  @P1 IMAD.MOV.U32 R7, RZ, RZ, R14 ;  /* 0x000000ffff071224 */ /* 0x000fe400078e000e */
[----:B------:R-:W-:-:S02]  /*1000*/  @P1 IMAD.MOV.U32 R0, RZ, RZ, R15 ;  /* 0x000000ffff001224 */ /* 0x000fc400078e000f */
[----:B------:R-:W-:Y:S02]  /*1010*/  @P0 IMAD.MOV.U32 R7, RZ, RZ, R15 ;  /* 0x000000ffff070224 */ /* 0x000fe400078e000f */
[--C-:B------:R-:W-:Y:S02]  /*1020*/  @P0 IMAD.MOV.U32 R0, RZ, RZ, R16.reuse ;  /* 0x000000ffff000224 */ /* 0x100fe400078e0010 */
[----:B------:R-:W-:Y:S02]  /*1030*/  @P3 IMAD.MOV.U32 R7, RZ, RZ, R16 ;  /* 0x000000ffff073224 */ /* 0x000fe400078e0010 */
[--C-:B------:R-:W-:Y:S01]  /*1040*/  @P3 IMAD.MOV.U32 R0, RZ, RZ, R17.reuse ;  /* 0x000000ffff003224 */ /* 0x100fe200078e0011 */
[----:B------:R-:W-:Y:S01]  /*1050*/  @P4 MOV R0, R3 ;  /* 0x0000000300004202 */ /* 0x000fe20000000f00 */
[----:B------:R-:W-:Y:S02]  /*1060*/  @P4 IMAD.MOV.U32 R7, RZ, RZ, R17 ;  /* 0x000000ffff074224 */ /* 0x000fe400078e0011 */
[----:B------:R-:W-:Y:S01]  /*1070*/  @P5 IMAD.MOV.U32 R7, RZ, RZ, R3 ;  /* 0x000000ffff075224 */ /* 0x000fe200078e0003 */
[----:B------:R-:W-:Y:S06]  /*1080*/  @!P6 BRA `(.L_x_471) ;  /* 0x00000000002ce947 */ /* 0x000fec0003800000 */
[----:B------:R-:W-:Y:S01]  /*1090*/  @P2 IMAD.MOV.U32 R10, RZ, RZ, R6 ;  /* 0x000000ffff0a2224 */ /* 0x000fe200078e0006 */
[----:B------:R-:W-:Y:S01]  /*10a0*/  LOP3.LUT R11, R11, 0x1f, RZ, 0xc0, !PT ;  /* 0x0000001f0b0b7812 */ /* 0x000fe200078ec0ff */
[----:B------:R-:W-:Y:S02]  /*10b0*/  @P1 IMAD.MOV.U32 R10, RZ, RZ, R9 ;  /* 0x000000ffff0a1224 */ /* 0x000fe400078e0009 */
[----:B------:R-:W-:Y:S01]  /*10c0*/  @P0 IMAD.MOV.U32 R10, RZ, RZ, R14 ;  /* 0x000000ffff0a0224 */ /* 0x000fe200078e000e */
[----:B------:R-:W-:Y:S01]  /*10d0*/  ISETP.EQ.AND P0, PT, R12, 0x8, PT ;  /* 0x000000080c00780c */ /* 0x000fe20003f02270 */
[----:B------:R-:W-:Y:S01]  /*10e0*/  @P3 IMAD.MOV.U32 R10, RZ, RZ, R15 ;  /* 0x000000ffff0a3224 */ /* 0x000fe200078e000f */
[----:B------:R-:W-:Y:S01]  /*10f0*/  SHF.L.W.U32.HI R0, R7, R11, R0 ;  /* 0x0000000b07007219 */ /* 0x000fe20000010e00 */
[----:B------:R-:W-:Y:S02]  /*1100*/  @P4 IMAD.MOV.U32 R10, RZ, RZ, R16 ;  /* 0x000000ffff0a4224 */ /* 0x000fe400078e0010 */
[----:B------:R-:W-:-:S08]  /*1110*/  @P5 IMAD.MOV.U32 R10, RZ, RZ, R17 ;  /* 0x000000ffff0a5224 */ /* 0x000fd000078e0011 */
[----:B------:R-:W-:-:S04]  /*1120*/  @P0 MOV R10, R3 ;  /* 0x00000003000a0202 */ /* 0x000fc80000000f00 */
[----:B------:R-:W-:-:S07]  /*1130*/  SHF.L.W.U32.HI R7, R10, R11, R7 ;  /* 0x0000000b0a077219 */ /* 0x000fce0000010e07 */
.L_x_471:
[----:B------:R-:W-:Y:S05]  /*1140*/  BSYNC.RECONVERGENT B2 ;  /* 0x0000000000027941 */ /* 0x000fea0003800200 */
.L_x_470:
[C---:B------:R-:W-:Y:S01]  /*1150*/  SHF.L.W.U32.HI R3, R7.reuse, 0x2, R0 ;  /* 0x0000000207037819 */ /* 0x040fe20000010e00 */
[----:B------:R-:W-:Y:S01]  /*1160*/  IMAD.SHL.U32 R7, R7, 0x4, RZ ;  /* 0x0000000407077824 */ /* 0x000fe200078e00ff */
[----:B------:R-:W-:Y:S01]  /*1170*/  UMOV UR4, 0x54442d19 ;  /* 0x54442d1900047882 */ /* 0x000fe20000000000 */
[----:B------:R-:W-:Y:S01]  /*1180*/  UMOV UR5, 0x3bf921fb ;  /* 0x3bf921fb00057882 */ /* 0x000fe20000000000 */
[----:B------:R-:W-:Y:S02]  /*1190*/  SHF.R.S32.HI R12, RZ, 0x1f, R3 ;  /* 0x0000001fff0c7819 */ /* 0x000fe40000011403 */
[----:B------:R-:W-:Y:S02]  /*11a0*/  ISETP.GE.AND P1, PT, R2, RZ, PT ;  /* 0x000000ff0200720c */ /* 0x000fe40003f26270 */
[C---:B------:R-:W-:Y:S02]  /*11b0*/  LOP3.LUT R10, R12.reuse, R7, RZ, 0x3c, !PT ;  /* 0x000000070c0a7212 */ /* 0x040fe400078e3cff */
[----:B------:R-:W-:-:S02]  /*11c0*/  LOP3.LUT R11, R12, R3, RZ, 0x3c, !PT ;  /* 0x000000030c0b7212 */ /* 0x000fc400078e3cff */
[----:B------:R-:W-:Y:S02]  /*11d0*/  SHF.R.U32.HI R0, RZ, 0x1e, R0 ;  /* 0x0000001eff007819 */ /* 0x000fe40000011600 */
[C---:B------:R-:W-:Y:S02]  /*11e0*/  LOP3.LUT R2, R3.reuse, R2, RZ, 0x3c, !PT ;  /* 0x0000000203027212 */ /* 0x040fe400078e3cff */
[----:B------:R-:W0:Y:S01]  /*11f0*/  I2F.F64.S64 R10, R10 ;  /* 0x0000000a000a7312 */ /* 0x000e220000301c00 */
[----:B------:R-:W-:Y:S02]  /*1200*/  LEA.HI R7, R3, R0, RZ, 0x1 ;  /* 0x0000000003077211 */ /* 0x000fe400078f08ff */
[----:B------:R-:W-:-:S03]  /*1210*/  ISETP.GE.AND P0, PT, R2, RZ, PT ;  /* 0x000000ff0200720c */ /* 0x000fc60003f06270 */
[----:B------:R-:W-:-:S04]  /*1220*/  IMAD.MOV R0, RZ, RZ, -R7 ;  /* 0x000000ffff007224 */ /* 0x000fc800078e0a07 */
[----:B------:R-:W-:Y:S01]  /*1230*/  @!P1 IMAD.MOV.U32 R7, RZ, RZ, R0 ;  /* 0x000000ffff079224 */ /* 0x000fe200078e0000 */
[----:B0-----:R-:W-:-:S10]  /*1240*/  DMUL R12, R10, UR4 ;  /* 0x000000040a0c7c28 */ /* 0x001fd40008000000 */
[----:B------:R-:W0:Y:S02]  /*1250*/  F2F.F32.F64 R12, R12 ;  /* 0x0000000c000c7310 */ /* 0x000e240000301000 */
[----:B0-----:R-:W-:-:S07]  /*1260*/  FSEL R3, -R12, R12, !P0 ;  /* 0x0000000c0c037208 */ /* 0x001fce0004000100 */
.L_x_468:
[----:B------:R-:W-:Y:S05]  /*1270*/  BSYNC.RECONVERGENT B1 ;  /* 0x0000000000017941 */ /* 0x000fea0003800200 */
.L_x_467:
[----:B------:R-:W-:Y:S01]  /*1280*/  FMUL R11, R3, R3 ;  /* 0x00000003030b7220 */ /* 0x000fe20000400000 */
[C---:B------:R-:W-:Y:S01]  /*1290*/  LOP3.LUT R0, R7.reuse, 0x1, RZ, 0xc0, !PT ;  /* 0x0000000107007812 */ /* 0x040fe200078ec0ff */
[----:B------:R-:W-:Y:S01]  /*12a0*/  IMAD.MOV.U32 R2, RZ, RZ, 0x3d2aaabb ;  /* 0x3d2aaabbff027424 */ /* 0x000fe200078e00ff */
[----:B------:R-:W-:Y:S01]  /*12b0*/  LOP3.LUT P1, RZ, R7, 0x2, RZ, 0xc0, !PT ;  /* 0x0000000207ff7812 */ /* 0x000fe2000782c0ff */
[----:B------:R-:W-:Y:S01]  /*12c0*/  FFMA R8, R11, R8, -0.0013887860113754868507 ;  /* 0xbab607ed0b087423 */ /* 0x000fe20000000008 */
[----:B------:R-:W-:Y:S01]  /*12d0*/  ISETP.NE.U32.AND P0, PT, R0, 0x1, PT ;  /* 0x000000010000780c */ /* 0x000fe20003f05070 */
[----:B------:R-:W-:-:S03]  /*12e0*/  IMAD.MOV.U32 R10, RZ, RZ, 0x3effffff ;  /* 0x3effffffff0a7424 */ /* 0x000fc600078e00ff */
[----:B------:R-:W-:Y:S02]  /*12f0*/  FSEL R8, R8, -0.00019574658654164522886, !P0 ;  /* 0xb94d415308087808 */ /* 0x000fe40004000000 */
[----:B------:R-:W-:Y:S02]  /*1300*/  FSEL R2, R2, 0.0083327032625675201416, !P0 ;  /* 0x3c0885e402027808 */ /* 0x000fe40004000000 */
[----:B------:R-:W-:Y:S02]  /*1310*/  FSEL R0, R3, 1, P0 ;  /* 0x3f80000003007808 */ /* 0x000fe40000000000 */
[----:B------:R-:W-:Y:S01]  /*1320*/  FSEL R7, -R10, -0.16666662693023681641, !P0 ;  /* 0xbe2aaaa80a077808 */ /* 0x000fe20004000100 */
[C---:B------:R-:W-:Y:S02]  /*1330*/  FFMA R2, R11.reuse, R8, R2 ;  /* 0x000000080b027223 */ /* 0x040fe40000000002 */
[C---:B------:R-:W-:Y:S02]  /*1340*/  FFMA R3, R11.reuse, R0, RZ ;  /* 0x000000000b037223 */ /* 0x040fe400000000ff */
[----:B------:R-:W-:-:S04]  /*1350*/  FFMA R2, R11, R2, R7 ;  /* 0x000000020b027223 */ /* 0x000fc80000000007 */
[----:B------:R-:W-:-:S04]  /*1360*/  FFMA R10, R3, R2, R0 ;  /* 0x00000002030a7223 */ /* 0x000fc80000000000 */
[----:B------:R-:W-:Y:S01]  /*1370*/  @P1 FADD R10, RZ, -R10 ;  /* 0x8000000aff0a1221 */ /* 0x000fe20000000000 */
[----:B------:R-:W-:Y:S06]  /*1380*/  BRA `(.L_x_460) ;  /* 0x0000002000547947 */ /* 0x000fec0003800000 */
.L_x_461:
[----:B------:R-:W-:-:S13]  /*1390*/  ISETP.GE.U32.AND P0, PT, R0, 0x7f800000, PT ;  /* 0x7f8000000000780c */ /* 0x000fda0003f06070 */
[----:B------:R-:W-:Y:S05]  /*13a0*/  @!P0 BRA `(.L_x_472) ;  /* 0x0000000000208947 */ /* 0x000fea0003800000 */
[----:B------:R-:W-:-:S13]  /*13b0*/  ISETP.NE.AND P1, PT, R6, 0x7f800000, PT ;  /* 0x7f8000000600780c */ /* 0x000fda0003f25270 */
[----:B------:R-:W-:Y:S01]  /*13c0*/  @P1 FADD R10, R10, -R10 ;  /* 0x8000000a0a0a1221 */ /* 0x000fe20000000000 */
[----:B------:R-:W-:-:S03]  /*13d0*/  @!P1 ISETP.GT.AND P0, PT, R3, -0x1, PT ;  /* 0xffffffff0300980c */ /* 0x000fc60003f04270 */
[--C-:B------:R-:W-:Y:S01]  /*13e0*/  @!P1 FADD R0, R10, -R10.reuse ;  /* 0x8000000a0a009221 */ /* 0x100fe20000000000 */
[----:B------:R-:W-:Y:S01]  /*13f0*/  @P1 IMAD.MOV.U32 R19, RZ, RZ, R10 ;  /* 0x000000ffff131224 */ /* 0x000fe200078e000a */
[----:B------:R-:W-:-:S03]  /*1400*/  @!P1 FSEL R19, R3, RZ, P0 ;  /* 0x000000ff03139208 */ /* 0x000fc60000000000 */
[----:B------:R-:W-:Y:S01]  /*1410*/  @!P1 FSEL R10, R0, RZ, P0 ;  /* 0x000000ff000a9208 */ /* 0x000fe20000000000 */
[----:B------:R-:W-:Y:S06]  /*1420*/  BRA `(.L_x_460) ;  /* 0x00000020002c7947 */ /* 0x000fec0003800000 */
.L_x_472:
[----:B------:R-:W-:-:S05]  /*1430*/  VIADD R0, R3, 0xbd4e8de8 ;  /* 0xbd4e8de803007836 */ /* 0x000fca0000000000 */
[----:B------:R-:W-:-:S13]  /*1440*/  ISETP.GT.U32.AND P0, PT, R0, 0x8e8e5c, PT ;  /* 0x008e8e5c0000780c */ /* 0x000fda0003f04070 */
[----:B------:R-:W-:Y:S05]  /*1450*/  @P0 BRA `(.L_x_473) ;  /* 0x0000001000300947 */ /* 0x000fea0003800000 */
[----:B------:R-:W-:Y:S01]  /*1460*/  MOV R0, 0x3bbb989d ;  /* 0x3bbb989d00007802 */ /* 0x000fe20000000f00 */
[----:B------:R-:W-:Y:S01]  /*1470*/  FADD R3, R3, -162.88958740234375 ;  /* 0xc322e3bc03037421 */ /* 0x000fe20000000000 */
[----:B------:R-:W-:Y:S02]  /*1480*/  IMAD.MOV.U32 R7, RZ, RZ, 0x437c0000 ;  /* 0x437c0000ff077424 */ /* 0x000fe400078e00ff */
[C---:B------:R-:W-:Y:S01]  /*1490*/  FMUL R9, R10.reuse, 0.63661974668502807617 ;  /* 0x3f22f9830a097820 */ /* 0x040fe20000400000 */
[----:B------:R-:W-:Y:S01]  /*14a0*/  FSETP.GE.AND P0, PT, |R10|, 105615, PT ;  /* 0x47ce47800a00780b */ /* 0x000fe20003f06200 */
[----:B------:R-:W-:Y:S01]  /*14b0*/  FFMA.SAT R0, R3, R0, 0.5 ;  /* 0x3f00000003007423 */ /* 0x000fe20000002000 */
[----:B------:R-:W-:Y:S03]  /*14c0*/  BSSY.RECONVERGENT B1, `(.L_x_474) ;  /* 0x000007a000017945 */ /* 0x000fe60003800200 */
[----:B------:R-:W-:-:S04]  /*14d0*/  FFMA.RM R0, R0, R7, 12582913 ;  /* 0x4b40000100007423 */ /* 0x000fc80000004007 */
[C---:B------:R-:W-:Y:S01]  /*14e0*/  FADD R6, R0.reuse, -12583039 ;  /* 0xcb40007f00067421 */ /* 0x040fe20000000000 */
[----:B------:R-:W-:-:S03]  /*14f0*/  IMAD.SHL.U32 R0, R0, 0x800000, RZ ;  /* 0x0080000000007824 */ /* 0x000fc600078e00ff */
[----:B------:R-:W-:-:S04]  /*1500*/  FFMA R6, R3, 1.4426950216293334961, -R6 ;  /* 0x3fb8aa3b03067823 */ /* 0x000fc80000000806 */
[----:B------:R-:W-:-:S04]  /*1510*/  FFMA R6, R3, 1.925963033500011079e-08, R6 ;  /* 0x32a5706003067823 */ /* 0x000fc80000000006 */
[----:B------:R-:W0:Y:S02]  /*1520*/  MUFU.EX2 R3, R6 ;  /* 0x0000000600037308 */ /* 0x000e240000000800 */
[----:B0-----:R-:W-:-:S06]  /*1530*/  FMUL R3, R0, R3 ;  /* 0x0000000300037220 */ /* 0x001fcc0000400000 */
[----:B------:R-:W0:Y:S01]  /*1540*/  F2I.NTZ R0, R9 ;  /* 0x0000000900007305 */ /* 0x000e220000203100 */
[C---:B------:R-:W-:Y:S02]  /*1550*/  LEA.HI R7, R3.reuse, 0xffffffed, RZ, 0x9 ;  /* 0xffffffed03077811 */ /* 0x040fe400078f48ff */
[----:B------:R-:W-:Y:S02]  /*1560*/  LOP3.LUT R3, R3, 0x7fffff, RZ, 0xc0, !PT ;  /* 0x007fffff03037812 */ /* 0x000fe400078ec0ff */
[----:B------:R-:W-:Y:S02]  /*1570*/  LOP3.LUT R8, R7, 0xffff, RZ, 0xc0, !PT ;  /* 0x0000ffff07087812 */ /* 0x000fe400078ec0ff */
[----:B------:R-:W-:Y:S02]  /*1580*/  LOP3.LUT R3, R3, 0x7f000000, RZ, 0xfc, !PT ;  /* 0x7f00000003037812 */ /* 0x000fe400078efcff */
[----:B------:R-:W-:-:S04]  /*1590*/  LEA.HI R8, R8, R7, RZ, 0x11 ;  /* 0x0000000708087211 */ /* 0x000fc800078f88ff */
[----:B------:R-:W-:Y:S01]  /*15a0*/  PRMT R8, R8, 0x9910, RZ ;  /* 0x0000991008087816 */ /* 0x000fe200000000ff */
[----:B0-----:R-:W-:Y:S01]  /*15b0*/  IMAD.MOV.U32 R20, RZ, RZ, R0 ;  /* 0x000000ffff147224 */ /* 0x001fe200078e0000 */
[----:B------:R-:W-:Y:S02]  /*15c0*/  I2FP.F32.S32 R11, R0 ;  /* 0x00000000000b7245 */ /* 0x000fe40000201400 */
[----:B------:R-:W-:-:S03]  /*15d0*/  SHF.R.S32.HI R6, RZ, 0x1, R8 ;  /* 0x00000001ff067819 */ /* 0x000fc60000011408 */
[----:B------:R-:W-:Y:S01]  /*15e0*/  FFMA R12, R11, -1.5707962512969970703, R10 ;  /* 0xbfc90fda0b0c7823 */ /* 0x000fe2000000000a */
[----:B------:R-:W-:-:S03]  /*15f0*/  PRMT R6, R6, 0x9910, RZ ;  /* 0x0000991006067816 */ /* 0x000fc600000000ff */
[----:B------:R-:W-:Y:S02]  /*1600*/  FFMA R12, R11, -7.5497894158615963534e-08, R12 ;  /* 0xb3a221680b0c7823 */ /* 0x000fe4000000000c */
[----:B------:R-:W-:Y:S01]  /*1610*/  IMAD.IADD R8, R7, 0x1, -R6 ;  /* 0x0000000107087824 */ /* 0x000fe200078e0a06 */
[----:B------:R-:W-:Y:S01]  /*1620*/  LEA R7, R6, 0x3f800000, 0x17 ;  /* 0x3f80000006077811 */ /* 0x000fe200078eb8ff */
[----:B------:R-:W-:-:S03]  /*1630*/  FFMA R11, R11, -5.3903029534742383927e-15, R12 ;  /* 0xa7c234c50b0b7823 */ /* 0x000fc6000000000c */
[----:B------:R-:W-:Y:S01]  /*1640*/  LEA R8, R8, 0x3f800000, 0x17 ;  /* 0x3f80000008087811 */ /* 0x000fe200078eb8ff */
[----:B------:R-:W-:Y:S01]  /*1650*/  IMAD.MOV.U32 R12, RZ, RZ, R11 ;  /* 0x000000ffff0c7224 */ /* 0x000fe200078e000b */
[----:B------:R-:W-:Y:S06]  /*1660*/  @!P0 BRA `(.L_x_475) ;  /* 0x00000004007c8947 */ /* 0x000fec0003800000 */
        /* <DEDUP_REMOVED lines=11> */
.L_x_476:
        /* <DEDUP_REMOVED lines=40> */
[----:B------:R-:W-:Y:S01]  /*19a0*/  @P4 IMAD.MOV.U32 R0, RZ, RZ, R9 ;  /* 0x000000ffff004224 */ /* 0x000fe200078e0009 */
[----:B------:R-:W-:Y:S01]  /*19b0*/  ISETP.EQ.AND P4, PT, R19, RZ, PT ;  /* 0x000000ff1300720c */ /* 0x000fe20003f82270 */
[--C-:B------:R-:W-:Y:S01]  /*19c0*/  @P2 IMAD.MOV.U32 R0, RZ, RZ, R14.reuse ;  /* 0x000000ffff002224 */ /* 0x100fe200078e000e */
[----:B------:R-:W-:Y:S01]  /*19d0*/  @P2 MOV R12, R9 ;  /* 0x00000009000c2202 */ /* 0x000fe20000000f00 */
[----:B------:R-:W-:Y:S02]  /*19e0*/  @P1 IMAD.MOV.U32 R12, RZ, RZ, R14 ;  /* 0x000000ffff0c1224 */ /* 0x000fe400078e000e */
[----:B------:R-:W-:-:S02]  /*19f0*/  @P1 IMAD.MOV.U32 R0, RZ, RZ, R15 ;  /* 0x000000ffff001224 */ /* 0x000fc400078e000f */
[----:B------:R-:W-:Y:S02]  /*1a00*/  @P0 IMAD.MOV.U32 R12, RZ, RZ, R15 ;  /* 0x000000ffff0c0224 */ /* 0x000fe400078e000f */
[--C-:B------:R-:W-:Y:S02]  /*1a10*/  @P0 IMAD.MOV.U32 R0, RZ, RZ, R16.reuse ;  /* 0x000000ffff000224 */ /* 0x100fe400078e0010 */
[----:B------:R-:W-:Y:S02]  /*1a20*/  @P3 IMAD.MOV.U32 R12, RZ, RZ, R16 ;  /* 0x000000ffff0c3224 */ /* 0x000fe400078e0010 */
[----:B------:R-:W-:Y:S01]  /*1a30*/  @P3 IMAD.MOV.U32 R0, RZ, RZ, R17 ;  /* 0x000000ffff003224 */ /* 0x000fe200078e0011 */
[----:B------:R-:W-:Y:S01]  /*1a40*/  @P4 MOV R12, R17 ;  /* 0x00000011000c4202 */ /* 0x000fe20000000f00 */
[--C-:B------:R-:W-:Y:S02]  /*1a50*/  @P4 IMAD.MOV.U32 R0, RZ, RZ, R21.reuse ;  /* 0x000000ffff004224 */ /* 0x100fe400078e0015 */
[----:B------:R-:W-:Y:S01]  /*1a60*/  @P5 IMAD.MOV.U32 R12, RZ, RZ, R21 ;  /* 0x000000ffff0c5224 */ /* 0x000fe200078e0015 */
[----:B------:R-:W-:Y:S06]  /*1a70*/  @!P6 BRA `(.L_x_478) ;  /* 0x00000000002ce947 */ /* 0x000fec0003800000 */
[----:B------:R-:W-:Y:S02]  /*1a80*/  @P2 IMAD.MOV.U32 R13, RZ, RZ, R6 ;  /* 0x000000ffff0d2224 */ /* 0x000fe400078e0006 */
[----:B------:R-:W-:Y:S02]  /*1a90*/  @P1 IMAD.MOV.U32 R13, RZ, RZ, R9 ;  /* 0x000000ffff0d1224 */ /* 0x000fe400078e0009 */
[----:B------:R-:W-:Y:S01]  /*1aa0*/  @P0 IMAD.MOV.U32 R13, RZ, RZ, R14 ;  /* 0x000000ffff0d0224 */ /* 0x000fe200078e000e */
[----:B------:R-:W-:Y:S01]  /*1ab0*/  ISETP.EQ.AND P0, PT, R19, 0x8, PT ;  /* 0x000000081300780c */ /* 0x000fe20003f02270 */
[----:B------:R-:W-:Y:S01]  /*1ac0*/  @P3 IMAD.MOV.U32 R13, RZ, RZ, R15 ;  /* 0x000000ffff0d3224 */ /* 0x000fe200078e000f */
[----:B------:R-:W-:Y:S01]  /*1ad0*/  LOP3.LUT R19, R18, 0x1f, RZ, 0xc0, !PT ;  /* 0x0000001f12137812 */ /* 0x000fe200078ec0ff */
[----:B------:R-:W-:Y:S01]  /*1ae0*/  @P4 IMAD.MOV.U32 R13, RZ, RZ, R16 ;  /* 0x000000ffff0d4224 */ /* 0x000fe200078e0010 */
[----:B------:R-:W-:Y:S02]  /*1af0*/  @P5 MOV R13, R17 ;  /* 0x00000011000d5202 */ /* 0x000fe40000000f00 */
[----:B------:R-:W-:-:S07]  /*1b00*/  SHF.L.W.U32.HI R0, R12, R19, R0 ;  /* 0x000000130c007219 */ /* 0x000fce0000010e00 */
[----:B------:R-:W-:-:S05]  /*1b10*/  @P0 IMAD.MOV.U32 R13, RZ, RZ, R21 ;  /* 0x000000ffff0d0224 */ /* 0x000fca00078e0015 */
[----:B------:R-:W-:-:S07]  /*1b20*/  SHF.L.W.U32.HI R12, R13, R19, R12 ;  /* 0x000000130d0c7219 */ /* 0x000fce0000010e0c */
.L_x_478:
[----:B------:R-:W-:Y:S05]  /*1b30*/  BSYNC.RECONVERGENT B2 ;  /* 0x0000000000027941 */ /* 0x000fea0003800200 */
.L_x_477:
        /* <DEDUP_REMOVED lines=18> */
.L_x_475:
[----:B------:R-:W-:Y:S05]  /*1c60*/  BSYNC.RECONVERGENT B1 ;  /* 0x0000000000017941 */ /* 0x000fea0003800200 */
.L_x_474:
[----:B------:R-:W-:Y:S02]  /*1c70*/  IMAD.MOV.U32 R18, RZ, RZ, 0x37cbac00 ;  /* 0x37cbac00ff127424 */ /* 0x000fe400078e00ff */
[----:B------:R-:W-:Y:S01]  /*1c80*/  FMUL R13, R12, R12 ;  /* 0x0000000c0c0d7220 */ /* 0x000fe20000400000 */
[C---:B------:R-:W-:Y:S01]  /*1c90*/  LOP3.LUT R21, R0.reuse, 0x1, RZ, 0xc0, !PT ;  /* 0x0000000100157812 */ /* 0x040fe200078ec0ff */
[----:B------:R-:W-:Y:S01]  /*1ca0*/  IMAD.MOV.U32 R24, RZ, RZ, 0x3c0885e4 ;  /* 0x3c0885e4ff187424 */ /* 0x000fe200078e00ff */
[----:B------:R-:W-:Y:S01]  /*1cb0*/  BSSY.RECONVERGENT B1, `(.L_x_479) ;  /* 0x0000071000017945 */ /* 0x000fe20003800200 */
[----:B------:R-:W-:Y:S01]  /*1cc0*/  FFMA R19, R13, R18, -0.0013887860113754868507 ;  /* 0xbab607ed0d137423 */ /* 0x000fe20000000012 */
[----:B------:R-:W-:Y:S01]  /*1cd0*/  ISETP.NE.U32.AND P0, PT, R21, 0x1, PT ;  /* 0x000000011500780c */ /* 0x000fe20003f05070 */
[----:B------:R-:W-:Y:S01]  /*1ce0*/  VIADD R0, R0, 0x1 ;  /* 0x0000000100007836 */ /* 0x000fe20000000000 */
[----:B------:R-:W-:Y:S02]  /*1cf0*/  MOV R21, 0x3e2aaaa8 ;  /* 0x3e2aaaa800157802 */ /* 0x000fe40000000f00 */
[----:B------:R-:W-:-:S02]  /*1d00*/  FSEL R22, R19, -0.00019574658654164522886, P0 ;  /* 0xb94d415313167808 */ /* 0x000fc40000000000 */
[----:B------:R-:W-:Y:S02]  /*1d10*/  FSEL R24, R24, 0.041666727513074874878, !P0 ;  /* 0x3d2aaabb18187808 */ /* 0x000fe40004000000 */
[----:B------:R-:W-:Y:S02]  /*1d20*/  LOP3.LUT P1, RZ, R0, 0x2, RZ, 0xc0, !PT ;  /* 0x0000000200ff7812 */ /* 0x000fe4000782c0ff */
[----:B------:R-:W-:Y:S01]  /*1d30*/  FSEL R0, R12, 1, !P0 ;  /* 0x3f8000000c007808 */ /* 0x000fe20004000000 */
[----:B------:R-:W-:Y:S01]  /*1d40*/  FFMA R22, R13, R22, R24 ;  /* 0x000000160d167223 */ /* 0x000fe20000000018 */
[----:B------:R-:W-:Y:S02]  /*1d50*/  FSEL R21, -R21, -0.4999999701976776123, !P0 ;  /* 0xbeffffff15157808 */ /* 0x000fe40004000100 */
[----:B------:R-:W-:Y:S01]  /*1d60*/  FSETP.GE.AND P0, PT, |R10|, 105615, PT ;  /* 0x47ce47800a00780b */ /* 0x000fe20003f06200 */
[C---:B------:R-:W-:Y:S02]  /*1d70*/  FFMA R19, R13.reuse, R0, RZ ;  /* 0x000000000d137223 */ /* 0x040fe400000000ff */
[----:B------:R-:W-:-:S04]  /*1d80*/  FFMA R21, R13, R22, R21 ;  /* 0x000000160d157223 */ /* 0x000fc80000000015 */
[----:B------:R-:W-:-:S04]  /*1d90*/  FFMA R0, R19, R21, R0 ;  /* 0x0000001513007223 */ /* 0x000fc80000000000 */
[----:B------:R-:W-:-:S04]  /*1da0*/  @P1 FADD R0, RZ, -R0 ;  /* 0x80000000ff001221 */ /* 0x000fc80000000000 */
[----:B------:R-:W-:-:S04]  /*1db0*/  FMUL R0, R3, R0 ;  /* 0x0000000003007220 */ /* 0x000fc80000400000 */
[----:B------:R-:W-:Y:S01]  /*1dc0*/  FMUL R19, R7, R0 ;  /* 0x0000000007137220 */ /* 0x000fe20000400000 */
[----:B------:R-:W-:Y:S06]  /*1dd0*/  @!P0 BRA `(.L_x_480) ;  /* 0x0000000400788947 */ /* 0x000fec0003800000 */
[----:B------:R-:W-:-:S13]  /*1de0*/  FSETP.NEU.AND P0, PT, |R10|, +INF , PT ;  /* 0x7f8000000a00780b */ /* 0x000fda0003f0d200 */
[----:B------:R-:W-:Y:S01]  /*1df0*/  @!P0 FMUL R11, RZ, R10 ;  /* 0x0000000aff0b8220 */ /* 0x000fe20000400000 */
[----:B------:R-:W-:Y:S01]  /*1e00*/  @!P0 IMAD.MOV.U32 R20, RZ, RZ, RZ ;  /* 0x000000ffff148224 */ /* 0x000fe200078e00ff */
[----:B------:R-:W-:Y:S06]  /*1e10*/  @!P0 BRA `(.L_x_480) ;  /* 0x0000000400688947 */ /* 0x000fec0003800000 */
[----:B------:R-:W-:Y:S01]  /*1e20*/  IMAD.SHL.U32 R0, R2, 0x100, RZ ;  /* 0x0000010002007824 */ /* 0x000fe200078e00ff */
[----:B------:R-:W-:Y:S01]  /*1e30*/  CS2R R20, SRZ ;  /* 0x0000000000147805 */ /* 0x000fe2000001ff00 */
[----:B------:R-:W0:Y:S03]  /*1e40*/  LDCU.64 UR8, c[0x4][0x140] ;  /* 0x01002800ff0877ac */ /* 0x000e260008000a00 */
[----:B------:R-:W-:Y:S01]  /*1e50*/  LOP3.LUT R23, R0, 0x80000000, RZ, 0xfc, !PT ;  /* 0x8000000000177812 */ /* 0x000fe200078efcff */
[----:B------:R-:W-:Y:S01]  /*1e60*/  UMOV UR5, URZ ;  /* 0x000000ff00057c82 */ /* 0x000fe20008000000 */
[----:B------:R-:W-:-:S05]  /*1e70*/  UMOV UR4, URZ ;  /* 0x000000ff00047c82 */ /* 0x000fca0008000000 */
.L_x_481:
        /* <DEDUP_REMOVED lines=39> */
[----:B------:R-:W-:Y:S01]  /*20f0*/  @P4 IMAD.MOV.U32 R10, RZ, RZ, R6 ;  /* 0x000000ffff0a4224 */ /* 0x000fe200078e0006 */
[----:B------:R-:W-:Y:S01]  /*2100*/  @P4 MOV R0, R9 ;  /* 0x0000000900004202 */ /* 0x000fe20000000f00 */
[----:B------:R-:W-:Y:S01]  /*2110*/  @P2 IMAD.MOV.U32 R10, RZ, RZ, R9 ;  /* 0x000000ffff0a2224 */ /* 0x000fe200078e0009 */
[----:B------:R-:W-:Y:S01]  /*2120*/  ISETP.EQ.AND P4, PT, R13, RZ, PT ;  /* 0x000000ff0d00720c */ /* 0x000fe20003f82270 */
[--C-:B------:R-:W-:Y:S02]  /*2130*/  @P2 IMAD.MOV.U32 R0, RZ, RZ, R14.reuse ;  /* 0x000000ffff002224 */ /* 0x100fe400078e000e */
[----:B------:R-:W-:Y:S02]  /*2140*/  @P1 IMAD.MOV.U32 R10, RZ, RZ, R14 ;  /* 0x000000ffff0a1224 */ /* 0x000fe400078e000e */
[----:B------:R-:W-:-:S02]  /*2150*/  @P1 IMAD.MOV.U32 R0, RZ, RZ, R15 ;  /* 0x000000ffff001224 */ /* 0x000fc400078e000f */
[----:B------:R-:W-:Y:S02]  /*2160*/  @P0 IMAD.MOV.U32 R10, RZ, RZ, R15 ;  /* 0x000000ffff0a0224 */ /* 0x000fe400078e000f */
[--C-:B------:R-:W-:Y:S01]  /*2170*/  @P0 IMAD.MOV.U32 R0, RZ, RZ, R16.reuse ;  /* 0x000000ffff000224 */ /* 0x100fe200078e0010 */
[----:B------:R-:W-:Y:S01]  /*2180*/  @P3 MOV R0, R17 ;  /* 0x0000001100003202 */ /* 0x000fe20000000f00 */
[----:B------:R-:W-:Y:S02]  /*2190*/  @P3 IMAD.MOV.U32 R10, RZ, RZ, R16 ;  /* 0x000000ffff0a3224 */ /* 0x000fe400078e0010 */
[----:B------:R-:W-:Y:S02]  /*21a0*/  @P4 IMAD.MOV.U32 R10, RZ, RZ, R17 ;  /* 0x000000ffff0a4224 */ /* 0x000fe400078e0011 */
        /* <DEDUP_REMOVED lines=8> */
[----:B------:R-:W-:Y:S01]  /*2230*/  @P4 MOV R11, R16 ;  /* 0x00000010000b4202 */ /* 0x000fe20000000f00 */
[----:B------:R-:W-:Y:S01]  /*2240*/  @P5 IMAD.MOV.U32 R11, RZ, RZ, R17 ;  /* 0x000000ffff0b5224 */ /* 0x000fe200078e0011 */
[----:B------:R-:W-:-:S04]  /*2250*/  LOP3.LUT R13, R12, 0x1f, RZ, 0xc0, !PT ;  /* 0x0000001f0c0d7812 */ /* 0x000fc800078ec0ff */
[----:B------:R-:W-:-:S05]  /*2260*/  SHF.L.W.U32.HI R0, R10, R13, R0 ;  /* 0x0000000d0a007219 */ /* 0x000fca0000010e00 */
[----:B------:R-:W-:-:S05]  /*2270*/  @P0 IMAD.MOV.U32 R11, RZ, RZ, R21 ;  /* 0x000000ffff0b0224 */ /* 0x000fca00078e0015 */
[----:B------:R-:W-:-:S07]  /*2280*/  SHF.L.W.U32.HI R10, R11, R13, R10 ;  /* 0x0000000d0b0a7219 */ /* 0x000fce0000010e0a */
.L_x_483:
[----:B------:R-:W-:Y:S05]  /*2290*/  BSYNC.RECONVERGENT B2 ;  /* 0x0000000000027941 */ /* 0x000fea0003800200 */
.L_x_482:
        /* <DEDUP_REMOVED lines=18> */
.L_x_480:
[----:B------:R-:W-:Y:S05]  /*23c0*/  BSYNC.RECONVERGENT B1 ;  /* 0x0000000000017941 */ /* 0x000fea0003800200 */
.L_x_479:
[----:B------:R-:W-:Y:S01]  /*23d0*/  FMUL R13, R11, R11 ;  /* 0x0000000b0b0d7220 */ /* 0x000fe20000400000 */
[----:B------:R-:W-:Y:S01]  /*23e0*/  LOP3.LUT R0, R20, 0x1, RZ, 0xc0, !PT ;  /* 0x0000000114007812 */ /* 0x000fe200078ec0ff */
[----:B------:R-:W-:Y:S01]  /*23f0*/  IMAD.MOV.U32 R2, RZ, RZ, 0x3d2aaabb ;  /* 0x3d2aaabbff027424 */ /* 0x000fe200078e00ff */
[----:B------:R-:W-:Y:S01]  /*2400*/  MOV R21, 0x3effffff ;  /* 0x3effffff00157802 */ /* 0x000fe20000000f00 */
[----:B------:R-:W-:Y:S01]  /*2410*/  FFMA R18, R13, R18, -0.0013887860113754868507 ;  /* 0xbab607ed0d127423 */ /* 0x000fe20000000012 */
[----:B------:R-:W-:Y:S01]  /*2420*/  ISETP.NE.U32.AND P0, PT, R0, 0x1, PT ;  /* 0x000000010000780c */ /* 0x000fe20003f05070 */
[----:B------:R-:W-:Y:S01]  /*2430*/  FMUL R19, R8, R19 ;  /* 0x0000001308137220 */ /* 0x000fe20000400000 */
[----:B------:R-:W-:Y:S02]  /*2440*/  LOP3.LUT P1, RZ, R20, 0x2, RZ, 0xc0, !PT ;  /* 0x0000000214ff7812 */ /* 0x000fe4000782c0ff */
[----:B------:R-:W-:Y:S02]  /*2450*/  FSEL R18, R18, -0.00019574658654164522886, !P0 ;  /* 0xb94d415312127808 */ /* 0x000fe40004000000 */
[----:B------:R-:W-:-:S02]  /*2460*/  FSEL R2, R2, 0.0083327032625675201416, !P0 ;  /* 0x3c0885e402027808 */ /* 0x000fc40004000000 */
[----:B------:R-:W-:Y:S02]  /*2470*/  FSEL R0, R11, 1, P0 ;  /* 0x3f8000000b007808 */ /* 0x000fe40000000000 */
[----:B------:R-:W-:Y:S01]  /*2480*/  FSEL R21, -R21, -0.16666662693023681641, !P0 ;  /* 0xbe2aaaa815157808 */ /* 0x000fe20004000100 */
[C---:B------:R-:W-:Y:S02]  /*2490*/  FFMA R2, R13.reuse, R18, R2 ;  /* 0x000000120d027223 */ /* 0x040fe40000000002 */
[C---:B------:R-:W-:Y:S02]  /*24a0*/  FFMA R11, R13.reuse, R0, RZ ;  /* 0x000000000d0b7223 */ /* 0x040fe400000000ff */
[----:B------:R-:W-:-:S04]  /*24b0*/  FFMA R2, R13, R2, R21 ;  /* 0x000000020d027223 */ /* 0x000fc80000000015 */
[----:B------:R-:W-:-:S04]  /*24c0*/  FFMA R0, R11, R2, R0 ;  /* 0x000000020b007223 */ /* 0x000fc80000000000 */
[----:B------:R-:W-:-:S04]  /*24d0*/  @P1 FADD R0, RZ, -R0 ;  /* 0x80000000ff001221 */ /* 0x000fc80000000000 */
[----:B------:R-:W-:-:S04]  /*24e0*/  FMUL R0, R3, R0 ;  /* 0x0000000003007220 */ /* 0x000fc80000400000 */
[----:B------:R-:W-:-:S04]  /*24f0*/  FMUL R7, R7, R0 ;  /* 0x0000000007077220 */ /* 0x000fc80000400000 */
[----:B------:R-:W-:Y:S01]  /*2500*/  FMUL R10, R8, R7 ;  /* 0x00000007080a7220 */ /* 0x000fe20000400000 */
[----:B------:R-:W-:Y:S06]  /*2510*/  BRA `(.L_x_460) ;  /* 0x0000000c00f07947 */ /* 0x000fec0003800000 */
.L_x_473:
[C---:B------:R-:W-:Y:S01]  /*2520*/  FMUL R0, R10.reuse, 0.63661974668502807617 ;  /* 0x3f22f9830a007820 */ /* 0x040fe20000400000 */
[----:B------:R-:W-:Y:S01]  /*2530*/  FSETP.GE.AND P0, PT, |R10|, 105615, PT ;  /* 0x47ce47800a00780b */ /* 0x000fe20003f06200 */
[----:B------:R-:W-:Y:S04]  /*2540*/  BSSY.RECONVERGENT B1, `(.L_x_484) ;  /* 0x0000068000017945 */ /* 0x000fe80003800200 */
[----:B------:R-:W0:Y:S02]  /*2550*/  F2I.NTZ R0, R0 ;  /* 0x0000000000007305 */ /* 0x000e240000203100 */
[----:B0-----:R-:W-:-:S05]  /*2560*/  I2FP.F32.S32 R7, R0 ;  /* 0x0000000000077245 */ /* 0x001fca0000201400 */
[----:B------:R-:W-:-:S04]  /*2570*/  FFMA R6, R7, -1.5707962512969970703, R10 ;  /* 0xbfc90fda07067823 */ /* 0x000fc8000000000a */
[----:B------:R-:W-:-:S04]  /*2580*/  FFMA R6, R7, -7.5497894158615963534e-08, R6 ;  /* 0xb3a2216807067823 */ /* 0x000fc80000000006 */
[----:B------:R-:W-:Y:S01]  /*2590*/  FFMA R8, R7, -5.3903029534742383927e-15, R6 ;  /* 0xa7c234c507087823 */ /* 0x000fe20000000006 */
[----:B------:R-:W-:-:S03]  /*25a0*/  IMAD.MOV.U32 R7, RZ, RZ, R0 ;  /* 0x000000ffff077224 */ /* 0x000fc600078e0000 */
        /* <DEDUP_REMOVED lines=13> */
.L_x_486:
[----:B0-----:R-:W-:Y:S01]  /*2680*/  MOV R12, UR8 ;  /* 0x00000008000c7c02 */ /* 0x001fe20008000f00 */
        /* <DEDUP_REMOVED lines=56> */
[----:B------:R-:W-:Y:S02]  /*2a10*/  ISETP.EQ.AND P0, PT, R19, 0x8, PT ;  /* 0x000000081300780c */ /* 0x000fe40003f02270 */
[----:B------:R-:W-:Y:S01]  /*2a20*/  @P3 MOV R13, R15 ;  /* 0x0000000f000d3202 */ /* 0x000fe20000000f00 */
[----:B------:R-:W-:Y:S01]  /*2a30*/  @P4 IMAD.MOV.U32 R13, RZ, RZ, R16 ;  /* 0x000000ffff0d4224 */ /* 0x000fe200078e0010 */
[----:B------:R-:W-:Y:S01]  /*2a40*/  LOP3.LUT R19, R18, 0x1f, RZ, 0xc0, !PT ;  /* 0x0000001f12137812 */ /* 0x000fe200078ec0ff */
[----:B------:R-:W-:-:S03]  /*2a50*/  @P5 IMAD.MOV.U32 R13, RZ, RZ, R17 ;  /* 0x000000ffff0d5224 */ /* 0x000fc600078e0011 */
[----:B------:R-:W-:-:S05]  /*2a60*/  SHF.L.W.U32.HI R0, R12, R19, R0 ;  /* 0x000000130c007219 */ /* 0x000fca0000010e00 */
[----:B------:R-:W-:-:S05]  /*2a70*/  @P0 IMAD.MOV.U32 R13, RZ, RZ, R11 ;  /* 0x000000ffff0d0224 */ /* 0x000fca00078e000b */
[----:B------:R-:W-:-:S07]  /*2a80*/  SHF.L.W.U32.HI R12, R13, R19, R12 ;  /* 0x000000130d0c7219 */ /* 0x000fce0000010e0c */
.L_x_488:
[----:B------:R-:W-:Y:S05]  /*2a90*/  BSYNC.RECONVERGENT B2 ;  /* 0x0000000000027941 */ /* 0x000fea0003800200 */
.L_x_487:
        /* <DEDUP_REMOVED lines=18> */
.L_x_485:
[----:B------:R-:W-:Y:S05]  /*2bc0*/  BSYNC.RECONVERGENT B1 ;  /* 0x0000000000017941 */ /* 0x000fea0003800200 */
.L_x_484:
[----:B------:R-:W-:Y:S01]  /*2bd0*/  MOV R11, 0x37cbac00 ;  /* 0x37cbac00000b7802 */ /* 0x000fe20000000f00 */
[----:B------:R-:W-:Y:S01]  /*2be0*/  FMUL R13, R12, R12 ;  /* 0x0000000c0c0d7220 */ /* 0x000fe20000400000 */
[C---:B------:R-:W-:Y:S01]  /*2bf0*/  LOP3.LUT R19, R0.reuse, 0x1, RZ, 0xc0, !PT ;  /* 0x0000000100137812 */ /* 0x040fe200078ec0ff */
[----:B------:R-:W-:Y:S01]  /*2c00*/  IMAD.MOV.U32 R20, RZ, RZ, 0x3c0885e4 ;  /* 0x3c0885e4ff147424 */ /* 0x000fe200078e00ff */
[----:B------:R-:W-:Y:S01]  /*2c10*/  BSSY.RECONVERGENT B1, `(.L_x_489) ;  /* 0x0000070000017945 */ /* 0x000fe20003800200 */
[----:B------:R-:W-:Y:S01]  /*2c20*/  FFMA R18, R13, R11, -0.0013887860113754868507 ;  /* 0xbab607ed0d127423 */ /* 0x000fe2000000000b */
[----:B------:R-:W-:Y:S01]  /*2c30*/  VIADD R0, R0, 0x1 ;  /* 0x0000000100007836 */ /* 0x000fe20000000000 */
[----:B------:R-:W-:Y:S01]  /*2c40*/  ISETP.NE.U32.AND P0, PT, R19, 0x1, PT ;  /* 0x000000011300780c */ /* 0x000fe20003f05070 */
[----:B------:R-:W-:-:S03]  /*2c50*/  IMAD.MOV.U32 R21, RZ, RZ, 0x3e2aaaa8 ;  /* 0x3e2aaaa8ff157424 */ /* 0x000fc600078e00ff */
[----:B------:R-:W-:Y:S02]  /*2c60*/  FSEL R18, R18, -0.00019574658654164522886, P0 ;  /* 0xb94d415312127808 */ /* 0x000fe40000000000 */
[----:B------:R-:W-:Y:S02]  /*2c70*/  FSEL R20, R20, 0.041666727513074874878, !P0 ;  /* 0x3d2aaabb14147808 */ /* 0x000fe40004000000 */
[----:B------:R-:W-:Y:S02]  /*2c80*/  LOP3.LUT P1, RZ, R0, 0x2, RZ, 0xc0, !PT ;  /* 0x0000000200ff7812 */ /* 0x000fe4000782c0ff */
[----:B------:R-:W-:Y:S01]  /*2c90*/  FSEL R0, R12, 1, !P0 ;  /* 0x3f8000000c007808 */ /* 0x000fe20004000000 */
[----:B------:R-:W-:Y:S01]  /*2ca0*/  FFMA R18, R13, R18, R20 ;  /* 0x000000120d127223 */ /* 0x000fe20000000014 */
[----:B------:R-:W-:Y:S02]  /*2cb0*/  FSEL R21, -R21, -0.4999999701976776123, !P0 ;  /* 0xbeffffff15157808 */ /* 0x000fe40004000100 */
[----:B------:R-:W-:Y:S01]  /*2cc0*/  FSETP.GE.AND P0, PT, |R10|, 105615, PT ;  /* 0x47ce47800a00780b */ /* 0x000fe20003f06200 */
[----:B------:R-:W-:-:S02]  /*2cd0*/  FFMA R19, R13, R0, RZ ;  /* 0x000000000d137223 */ /* 0x000fc400000000ff */
        /* <DEDUP_REMOVED lines=15> */
.L_x_491:
        /* <DEDUP_REMOVED lines=47> */
[----:B------:R-:W-:Y:S01]  /*30c0*/  @P0 IMAD.MOV.U32 R0, RZ, RZ, R16 ;  /* 0x000000ffff000224 */ /* 0x000fe200078e0010 */
[----:B------:R-:W-:Y:S01]  /*30d0*/  @P3 MOV R8, R16 ;  /* 0x0000001000083202 */ /* 0x000fe20000000f00 */
[--C-:B------:R-:W-:Y:S02]  /*30e0*/  @P3 IMAD.MOV.U32 R0, RZ, RZ, R17.reuse ;  /* 0x000000ffff003224 */ /* 0x100fe400078e0011 */
[----:B------:R-:W-:Y:S02]  /*30f0*/  @P4 IMAD.MOV.U32 R8, RZ, RZ, R17 ;  /* 0x000000ffff084224 */ /* 0x000fe400078e0011 */
[--C-:B------:R-:W-:Y:S02]  /*3100*/  @P4 IMAD.MOV.U32 R0, RZ, RZ, R7.reuse ;  /* 0x000000ffff004224 */ /* 0x100fe400078e0007 */
[----:B------:R-:W-:Y:S01]  /*3110*/  @P5 IMAD.MOV.U32 R8, RZ, RZ, R7 ;  /* 0x000000ffff085224 */ /* 0x000fe200078e0007 */
[----:B------:R-:W-:Y:S06]  /*3120*/  @!P6 BRA `(.L_x_493) ;  /* 0x00000000002ce947 */ /* 0x000fec0003800000 */
[----:B------:R-:W-:Y:S01]  /*3130*/  @P2 IMAD.MOV.U32 R13, RZ, RZ, R6 ;  /* 0x000000ffff0d2224 */ /* 0x000fe200078e0006 */
[----:B------:R-:W-:Y:S01]  /*3140*/  LOP3.LUT R21, R10, 0x1f, RZ, 0xc0, !PT ;  /* 0x0000001f0a157812 */ /* 0x000fe200078ec0ff */
[----:B------:R-:W-:Y:S01]  /*3150*/  @P1 IMAD.MOV.U32 R13, RZ, RZ, R9 ;  /* 0x000000ffff0d1224 */ /* 0x000fe200078e0009 */
[----:B------:R-:W-:Y:S01]  /*3160*/  @P0 MOV R13, R14 ;  /* 0x0000000e000d0202 */ /* 0x000fe20000000f00 */
[----:B------:R-:W-:Y:S01]  /*3170*/  @P3 IMAD.MOV.U32 R13, RZ, RZ, R15 ;  /* 0x000000ffff0d3224 */ /* 0x000fe200078e000f */
[----:B------:R-:W-:Y:S01]  /*3180*/  ISETP.EQ.AND P0, PT, R12, 0x8, PT ;  /* 0x000000080c00780c */ /* 0x000fe20003f02270 */
[----:B------:R-:W-:Y:S01]  /*3190*/  @P4 IMAD.MOV.U32 R13, RZ, RZ, R16 ;  /* 0x000000ffff0d4224 */ /* 0x000fe200078e0010 */
[----:B------:R-:W-:Y:S01]  /*31a0*/  SHF.L.W.U32.HI R0, R8, R21, R0 ;  /* 0x0000001508007219 */ /* 0x000fe20000010e00 */
[----:B------:R-:W-:-:S10]  /*31b0*/  @P5 IMAD.MOV.U32 R13, RZ, RZ, R17 ;  /* 0x000000ffff0d5224 */ /* 0x000fd400078e0011 */
[----:B------:R-:W-:-:S05]  /*31c0*/  @P0 IMAD.MOV.U32 R13, RZ, RZ, R7 ;  /* 0x000000ffff0d0224 */ /* 0x000fca00078e0007 */
[----:B------:R-:W-:-:S07]  /*31d0*/  SHF.L.W.U32.HI R8, R13, R21, R8 ;  /* 0x000000150d087219 */ /* 0x000fce0000010e08 */
.L_x_493:
[----:B------:R-:W-:Y:S05]  /*31e0*/  BSYNC.RECONVERGENT B2 ;  /* 0x0000000000027941 */ /* 0x000fea0003800200 */
.L_x_492:
        /* <DEDUP_REMOVED lines=18> */
.L_x_490:
[----:B------:R-:W-:Y:S05]  /*3310*/  BSYNC.RECONVERGENT B1 ;  /* 0x0000000000017941 */ /* 0x000fea0003800200 */
.L_x_489:
[----:B------:R-:W-:Y:S01]  /*3320*/  IMAD.MOV.U32 R0, RZ, RZ, 0x3bbb989d ;  /* 0x3bbb989dff007424 */ /* 0x000fe200078e00ff */
[----:B------:R-:W-:Y:S01]  /*3330*/  LOP3.LUT R12, R7, 0x1, RZ, 0xc0, !PT ;  /* 0x00000001070c7812 */ /* 0x000fe200078ec0ff */
[----:B------:R-:W-:Y:S02]  /*3340*/  IMAD.MOV.U32 R13, RZ, RZ, 0x437c0000 ;  /* 0x437c0000ff0d7424 */ /* 0x000fe400078e00ff */
[----:B------:R-:W-:Y:S01]  /*3350*/  FMUL R10, R8, R8 ;  /* 0x00000008080a7220 */ /* 0x000fe20000400000 */
[----:B------:R-:W-:Y:S01]  /*3360*/  FFMA.SAT R0, R3, R0, 0.5 ;  /* 0x3f00000003007423 */ /* 0x000fe20000002000 */
[----:B------:R-:W-:Y:S01]  /*3370*/  ISETP.NE.U32.AND P0, PT, R12, 0x1, PT ;  /* 0x000000010c00780c */ /* 0x000fe20003f05070 */
[----:B------:R-:W-:Y:S02]  /*3380*/  IMAD.MOV.U32 R12, RZ, RZ, 0x3d2aaabb ;  /* 0x3d2aaabbff0c7424 */ /* 0x000fe400078e00ff */
[----:B------:R-:W-:Y:S01]  /*3390*/  FFMA R11, R10, R11, -0.0013887860113754868507 ;  /* 0xbab607ed0a0b7423 */ /* 0x000fe2000000000b */
[----:B------:R-:W-:-:S04]  /*33a0*/  FFMA.RM R2, R0, R13, 12582913 ;  /* 0x4b40000100027423 */ /* 0x000fc8000000400d */
[C---:B------:R-:W-:Y:S01]  /*33b0*/  FADD R0, R2.reuse, -12583039 ;  /* 0xcb40007f02007421 */ /* 0x040fe20000000000 */
[----:B------:R-:W-:Y:S01]  /*33c0*/  FSEL R11, R11, -0.00019574658654164522886, !P0 ;  /* 0xb94d41530b0b7808 */ /* 0x000fe20004000000 */
[----:B------:R-:W-:Y:S02]  /*33d0*/  IMAD.SHL.U32 R2, R2, 0x800000, RZ ;  /* 0x0080000002027824 */ /* 0x000fe400078e00ff */
[----:B------:R-:W-:-:S04]  /*33e0*/  FFMA R0, R3, 1.4426950216293334961, -R0 ;  /* 0x3fb8aa3b03007823 */ /* 0x000fc80000000800 */
[----:B------:R-:W-:Y:S01]  /*33f0*/  FFMA R13, R3, 1.925963033500011079e-08, R0 ;  /* 0x32a57060030d7823 */ /* 0x000fe20000000000 */
[----:B------:R-:W-:Y:S01]  /*3400*/  IMAD.MOV.U32 R0, RZ, RZ, 0x3effffff ;  /* 0x3effffffff007424 */ /* 0x000fe200078e00ff */
[----:B------:R-:W-:-:S04]  /*3410*/  FSEL R3, R12, 0.0083327032625675201416, !P0 ;  /* 0x3c0885e40c037808 */ /* 0x000fc80004000000 */
[----:B------:R-:W0:Y:S01]  /*3420*/  MUFU.EX2 R13, R13 ;  /* 0x0000000d000d7308 */ /* 0x000e220000000800 */
[----:B------:R-:W-:Y:S01]  /*3430*/  FSEL R12, -R0, -0.16666662693023681641, !P0 ;  /* 0xbe2aaaa8000c7808 */ /* 0x000fe20004000100 */
[----:B------:R-:W-:Y:S01]  /*3440*/  FFMA R3, R10, R11, R3 ;  /* 0x0000000b0a037223 */ /* 0x000fe20000000003 */
[----:B------:R-:W-:Y:S02]  /*3450*/  FSEL R0, R8, 1, P0 ;  /* 0x3f80000008007808 */ /* 0x000fe40000000000 */
[----:B------:R-:W-:Y:S01]  /*3460*/  LOP3.LUT P0, RZ, R7, 0x2, RZ, 0xc0, !PT ;  /* 0x0000000207ff7812 */ /* 0x000fe2000780c0ff */
[C---:B------:R-:W-:Y:S02]  /*3470*/  FFMA R12, R10.reuse, R3, R12 ;  /* 0x000000030a0c7223 */ /* 0x040fe4000000000c */
[----:B------:R-:W-:-:S04]  /*3480*/  FFMA R3, R10, R0, RZ ;  /* 0x000000000a037223 */ /* 0x000fc800000000ff */
[----:B------:R-:W-:Y:S01]  /*3490*/  FFMA R0, R3, R12, R0 ;  /* 0x0000000c03007223 */ /* 0x000fe20000000000 */
[----:B0-----:R-:W-:-:S05]  /*34a0*/  FMUL R2, R2, R13 ;  /* 0x0000000d02027220 */ /* 0x001fca0000400000 */
[----:B------:R-:W-:Y:S01]  /*34b0*/  @P0 FADD R0, RZ, -R0 ;  /* 0x80000000ff000221 */ /* 0x000fe20000000000 */
[----:B------:R-:W-:-:S03]  /*34c0*/  FMUL R19, R2, R19 ;  /* 0x0000001302137220 */ /* 0x000fc60000400000 */
[----:B------:R-:W-:-:S07]  /*34d0*/  FMUL R10, R2, R0 ;  /* 0x00000000020a7220 */ /* 0x000fce0000400000 */
.L_x_460:
[----:B------:R-:W-:Y:S05]  /*34e0*/  BSYNC.RECONVERGENT B0 ;  /* 0x0000000000007941 */ /* 0x000fea0003800200 */
.L_x_458:
[----:B------:R-:W0:Y:S01]  /*34f0*/  LDCU.128 UR8, c[0x0][0x380] ;  /* 0x00007000ff0877ac */ /* 0x000e220008000c00 */
[----:B------:R-:W-:Y:S02]  /*3500*/  SHF.R.S32.HI R3, RZ, 0x1f, R4 ;  /* 0x0000001fff037819 */ /* 0x000fe40000011404 */
[----:B0-----:R-:W-:-:S04]  /*3510*/  IADD3 R12, P0, PT, R4, UR8, RZ ;  /* 0x00000008040c7c10 */ /* 0x001fc8000ff1e0ff */
[----:B------:R-:W-:-:S05]  /*3520*/  IADD3.X R13, PT, PT, R3, UR9, RZ, P0, !PT ;  /* 0x00000009030d7c10 */ /* 0x000fca00087fe4ff */
[----:B------:R-:W2:Y:S01]  /*3530*/  LDG.E.S8 R12, desc[UR6][R12.64] ;  /* 0x000000060c0c7981 */ /* 0x000ea2000c1e1300 */
[----:B------:R-:W-:Y:S01]  /*3540*/  LOP3.LUT P0, R0, R5, 0x7fffffff, RZ, 0xc0, !PT ;  /* 0x7fffffff05007812 */ /* 0x000fe2000780c0ff */
[----:B------:R-:W-:Y:S01]  /*3550*/  BSSY.RECONVERGENT B0, `(.L_x_494) ;  /* 0x0000315000007945 */ /* 0x000fe20003800200 */
[----:B------:R-:W-:-:S04]  /*3560*/  IADD3 R2, P1, PT, R4, UR10, RZ ;  /* 0x0000000a04027c10 */ /* 0x000fc8000ff3e0ff */
[----:B------:R-:W-:Y:S01]  /*3570*/  IADD3.X R3, PT, PT, R3, UR11, RZ, P1, !PT ;  /* 0x0000000b03037c10 */ /* 0x000fe20008ffe4ff */
[----:B--2---:R-:W0:Y:S02]  /*3580*/  I2F.S16 R8, R12 ;  /* 0x0000000c00087306 */ /* 0x004e240000101400 */
[C---:B0-----:R-:W-:Y:S01]  /*3590*/  FMUL R7, R8.reuse, R19 ;  /* 0x0000001308077220 */ /* 0x041fe20000400000 */
[----:B------:R-:W-:Y:S01]  /*35a0*/  FMUL R8, R8, R10 ;  /* 0x0000000a08087220 */ /* 0x000fe20000400000 */
[----:B------:R-:W-:Y:S02]  /*35b0*/  FMUL R10, RZ, R5 ;  /* 0x00000005ff0a7220 */ /* 0x000fe40000400000 */
[----:B------:R-:W-:Y:S05]  /*35c0*/  @P0 BRA `(.L_x_495) ;  /* 0x00000000002c0947 */ /* 0x000fea0003800000 */
[----:B------:R-:W-:Y:S02]  /*35d0*/  HFMA2 R11, -RZ, RZ, 3.7421875, 0 ;  /* 0x437c0000ff0b7431 */ /* 0x000fe400000001ff */
[----:B------:R-:W-:-:S04]  /*35e0*/  IMAD.MOV.U32 R9, RZ, RZ, 0x3bbb989d ;  /* 0x3bbb989dff097424 */ /* 0x000fc800078e00ff */
[----:B------:R-:W-:-:S04]  /*35f0*/  FFMA.SAT R0, R10, R9, 0.5 ;  /* 0x3f0000000a007423 */ /* 0x000fc80000002009 */
[----:B------:R-:W-:-:S04]  /*3600*/  FFMA.RM R0, R0, R11, 12582913 ;  /* 0x4b40000100007423 */ /* 0x000fc8000000400b */
[C---:B------:R-:W-:Y:S01]  /*3610*/  FADD R9, R0.reuse, -12583039 ;  /* 0xcb40007f00097421 */ /* 0x040fe20000000000 */
[----:B------:R-:W-:-:S03]  /*3620*/  IMAD.SHL.U32 R0, R0, 0x800000, RZ ;  /* 0x0080000000007824 */ /* 0x000fc600078e00ff */
[----:B------:R-:W-:-:S04]  /*3630*/  FFMA R9, R10, 1.4426950216293334961, -R9 ;  /* 0x3fb8aa3b0a097823 */ /* 0x000fc80000000809 */
[----:B------:R-:W-:-:S06]  /*3640*/  FFMA R9, R10, 1.925963033500011079e-08, R9 ;  /* 0x32a570600a097823 */ /* 0x000fcc0000000009 */
[----:B------:R-:W0:Y:S02]  /*3650*/  MUFU.EX2 R9, R9 ;  /* 0x0000000900097308 */ /* 0x000e240000000800 */
[----:B0-----:R-:W-:Y:S01]  /*3660*/  FMUL R24, R0, R9 ;  /* 0x0000000900187220 */ /* 0x001fe20000400000 */
[----:B------:R-:W-:Y:S06]  /*3670*/  BRA `(.L_x_496) ;  /* 0x0000003000087947 */ /* 0x000fec0003800000 */
.L_x_495:
[----:B------:R-:W-:-:S13]  /*3680*/  LOP3.LUT P0, R11, R10, 0x7fffffff, RZ, 0xc0, !PT ;  /* 0x7fffffff0a0b7812 */ /* 0x000fda000780c0ff */
[----:B------:R-:W-:Y:S05]  /*3690*/  @P0 BRA `(.L_x_497) ;  /* 0x0000000c00b80947 */ /* 0x000fea0003800000 */
[C---:B------:R-:W-:Y:S01]  /*36a0*/  FMUL R0, R5.reuse, 0.63661974668502807617 ;  /* 0x3f22f98305007820 */ /* 0x040fe20000400000 */
[----:B------:R-:W-:Y:S01]  /*36b0*/  FSETP.GE.AND P0, PT, |R5|, 105615, PT ;  /* 0x47ce47800500780b */ /* 0x000fe20003f06200 */
[----:B------:R-:W-:Y:S04]  /*36c0*/  BSSY.RECONVERGENT B1, `(.L_x_498) ;  /* 0x0000067000017945 */ /* 0x000fe80003800200 */
[----:B------:R-:W0:Y:S02]  /*36d0*/  F2I.NTZ R0, R0 ;  /* 0x0000000000007305 */ /* 0x000e240000203100 */
[----:B0-----:R-:W-:Y:S01]  /*36e0*/  I2FP.F32.S32 R18, R0 ;  /* 0x0000000000127245 */ /* 0x001fe20000201400 */
[----:B------:R-:W-:-:S04]  /*36f0*/  IMAD.MOV.U32 R19, RZ, RZ, R0 ;  /* 0x000000ffff137224 */ /* 0x000fc800078e0000 */
        /* <DEDUP_REMOVED lines=15> */
.L_x_500:
[----:B0-----:R-:W-:Y:S01]  /*37f0*/  IMAD.U32 R10, RZ, RZ, UR8 ;  /* 0x00000008ff0a7e24 */ /* 0x001fe2000f8e00ff */
[----:B------:R-:W-:-:S05]  /*3800*/  MOV R11, UR9 ;  /* 0x00000009000b7c02 */ /* 0x000fca0008000f00 */
        /* <DEDUP_REMOVED lines=10> */
[C---:B------:R-:W-:Y:S02]  /*38b0*/  ISETP.EQ.AND P5, PT, R20.reuse, 0x14, PT ;  /* 0x000000141400780c */ /* 0x040fe40003fa2270 */
[----:B------:R-:W-:Y:S01]  /*38c0*/  IADD3 R20, PT, PT, R20, 0x4, RZ ;  /* 0x0000000414147810 */ /* 0x000fe20007ffe0ff */
[----:B--2---:R-:W-:-:S03]  /*38d0*/  IMAD.WIDE.U32 R12, R10, R23, RZ ;  /* 0x000000170a0c7225 */ /* 0x004fc600078e00ff */
[----:B------:R-:W-:-:S04]  /*38e0*/  IADD3 R0, P6, PT, R12, R21, RZ ;  /* 0x000000150c007210 */ /* 0x000fc80007fde0ff */
[----:B------:R-:W-:Y:S01]  /*38f0*/  IADD3.X R21, PT, PT, R13, UR5, RZ, P6, !PT ;  /* 0x000000050d157c10 */ /* 0x000fe2000b7fe4ff */
[--C-:B------:R-:W-:Y:S02]  /*3900*/  @P0 IMAD.MOV.U32 R6, RZ, RZ, R0.reuse ;  /* 0x000000ffff060224 */ /* 0x100fe400078e0000 */
[--C-:B------:R-:W-:Y:S02]  /*3910*/  @P1 IMAD.MOV.U32 R9, RZ, RZ, R0.reuse ;  /* 0x000000ffff091224 */ /* 0x100fe400078e0000 */
        /* <DEDUP_REMOVED lines=23> */
[----:B------:R-:W-:Y:S01]  /*3a90*/  @P2 IMAD.MOV.U32 R11, RZ, RZ, R9 ;  /* 0x000000ffff0b2224 */ /* 0x000fe200078e0009 */
[----:B------:R-:W-:Y:S01]  /*3aa0*/  @P2 MOV R0, R14 ;  /* 0x0000000e00002202 */ /* 0x000fe20000000f00 */
[----:B------:R-:W-:Y:S02]  /*3ab0*/  @P1 IMAD.MOV.U32 R11, RZ, RZ, R14 ;  /* 0x000000ffff0b1224 */ /* 0x000fe400078e000e */
[----:B------:R-:W-:-:S02]  /*3ac0*/  @P1 IMAD.MOV.U32 R0, RZ, RZ, R15 ;  /* 0x000000ffff001224 */ /* 0x000fc400078e000f */
[----:B------:R-:W-:Y:S02]  /*3ad0*/  @P0 IMAD.MOV.U32 R11, RZ, RZ, R15 ;  /* 0x000000ffff0b0224 */ /* 0x000fe400078e000f */
[--C-:B------:R-:W-:Y:S02]  /*3ae0*/  @P0 IMAD.MOV.U32 R0, RZ, RZ, R16.reuse ;  /* 0x000000ffff000224 */ /* 0x100fe400078e0010 */
[----:B------:R-:W-:Y:S01]  /*3af0*/  @P3 IMAD.MOV.U32 R11, RZ, RZ, R16 ;  /* 0x000000ffff0b3224 */ /* 0x000fe200078e0010 */
[----:B------:R-:W-:Y:S01]  /*3b00*/  @P5 MOV R11, R17 ;  /* 0x00000011000b5202 */ /* 0x000fe20000000f00 */
[----:B------:R-:W-:Y:S02]  /*3b10*/  @P3 IMAD.MOV.U32 R0, RZ, RZ, R17 ;  /* 0x000000ffff003224 */ /* 0x000fe400078e0011 */
[--C-:B------:R-:W-:Y:S02]  /*3b20*/  @P5 IMAD.MOV.U32 R0, RZ, RZ, R21.reuse ;  /* 0x000000ffff005224 */ /* 0x100fe400078e0015 */
        /* <DEDUP_REMOVED lines=8> */
[----:B------:R-:W-:Y:S01]  /*3bb0*/  @P5 MOV R12, R16 ;  /* 0x00000010000c5202 */ /* 0x000fe20000000f00 */
[----:B------:R-:W-:Y:S01]  /*3bc0*/  @P4 IMAD.MOV.U32 R12, RZ, RZ, R17 ;  /* 0x000000ffff0c4224 */ /* 0x000fe200078e0011 */
[----:B------:R-:W-:-:S09]  /*3bd0*/  SHF.L.W.U32.HI R0, R11, R10, R0 ;  /* 0x0000000a0b007219 */ /* 0x000fd20000010e00 */
[----:B------:R-:W-:-:S05]  /*3be0*/  @P0 IMAD.MOV.U32 R12, RZ, RZ, R21 ;  /* 0x000000ffff0c0224 */ /* 0x000fca00078e0015 */
[----:B------:R-:W-:-:S07]  /*3bf0*/  SHF.L.W.U32.HI R11, R12, R10, R11 ;  /* 0x0000000a0c0b7219 */ /* 0x000fce0000010e0b */
.L_x_502:
[----:B------:R-:W-:Y:S05]  /*3c00*/  BSYNC.RECONVERGENT B2 ;  /* 0x0000000000027941 */ /* 0x000fea0003800200 */
.L_x_501:
        /* <DEDUP_REMOVED lines=18> */
.L_x_499:
[----:B------:R-:W-:Y:S05]  /*3d30*/  BSYNC.RECONVERGENT B1 ;  /* 0x0000000000017941 */ /* 0x000fea0003800200 */
.L_x_498:
[----:B------:R-:W-:Y:S02]  /*3d40*/  IMAD.MOV.U32 R20, RZ, RZ, 0x37cbac00 ;  /* 0x37cbac00ff147424 */ /* 0x000fe400078e00ff */
[----:B------:R-:W-:Y:S01]  /*3d50*/  FMUL R11, R10, R10 ;  /* 0x0000000a0a0b7220 */ /* 0x000fe20000400000 */
[C---:B------:R-:W-:Y:S01]  /*3d60*/  LOP3.LUT R13, R0.reuse, 0x1, RZ, 0xc0, !PT ;  /* 0x00000001000d7812 */ /* 0x040fe200078ec0ff */
[----:B------:R-:W-:Y:S01]  /*3d70*/  VIADD R0, R0, 0x1 ;  /* 0x0000000100007836 */ /* 0x000fe20000000000 */
[----:B------:R-:W-:Y:S01]  /*3d80*/  MOV R22, 0x3c0885e4 ;  /* 0x3c0885e400167802 */ /* 0x000fe20000000f00 */
[----:B------:R-:W-:Y:S01]  /*3d90*/  FFMA R12, R11, R20, -0.0013887860113754868507 ;  /* 0xbab607ed0b0c7423 */ /* 0x000fe20000000014 */
[----:B------:R-:W-:Y:S01]  /*3da0*/  ISETP.NE.U32.AND P0, PT, R13, 0x1, PT ;  /* 0x000000010d00780c */ /* 0x000fe20003f05070 */
[----:B------:R-:W-:Y:S01]  /*3db0*/  IMAD.MOV.U32 R21, RZ, RZ, 0x3e2aaaa8 ;  /* 0x3e2aaaa8ff157424 */ /* 0x000fe200078e00ff */
[----:B------:R-:W-:Y:S01]  /*3dc0*/  LOP3.LUT P1, RZ, R0, 0x2, RZ, 0xc0, !PT ;  /* 0x0000000200ff7812 */ /* 0x000fe2000782c0ff */
[----:B------:R-:W-:Y:S01]  /*3dd0*/  BSSY.RECONVERGENT B1, `(.L_x_503) ;  /* 0x0000069000017945 */ /* 0x000fe20003800200 */
[----:B------:R-:W-:-:S02]  /*3de0*/  FSEL R12, R12, -0.00019574658654164522886, P0 ;  /* 0xb94d41530c0c7808 */ /* 0x000fc40000000000 */
[----:B------:R-:W-:Y:S02]  /*3df0*/  FSEL R22, R22, 0.041666727513074874878, !P0 ;  /* 0x3d2aaabb16167808 */ /* 0x000fe40004000000 */
[----:B------:R-:W-:Y:S02]  /*3e00*/  FSEL R0, R10, 1, !P0 ;  /* 0x3f8000000a007808 */ /* 0x000fe40004000000 */
[----:B------:R-:W-:Y:S01]  /*3e10*/  FSEL R21, -R21, -0.4999999701976776123, !P0 ;  /* 0xbeffffff15157808 */ /* 0x000fe20004000100 */
[----:B------:R-:W-:Y:S01]  /*3e20*/  FFMA R12, R11, R12, R22 ;  /* 0x0000000c0b0c7223 */ /* 0x000fe20000000016 */
        /* <DEDUP_REMOVED lines=16> */
.L_x_505:
        /* <DEDUP_REMOVED lines=27> */
[----:B------:R-:W-:Y:S02]  /*40e0*/  LOP3.LUT P6, RZ, R11, 0x1f, RZ, 0xc0, !PT ;  /* 0x0000001f0bff7812 */ /* 0x000fe400078cc0ff */
[----:B------:R-:W-:-:S04]  /*40f0*/  IADD3 R0, PT, PT, R0, -0x80, RZ ;  /* 0xffffff8000007810 */ /* 0x000fc80007ffe0ff */
        /* <DEDUP_REMOVED lines=35> */
.L_x_507:
[----:B------:R-:W-:Y:S05]  /*4330*/  BSYNC.RECONVERGENT B2 ;  /* 0x0000000000027941 */ /* 0x000fea0003800200 */
.L_x_506:
        /* <DEDUP_REMOVED lines=9> */
[----:B------:R-:W0:Y:S01]  /*43d0*/  I2F.F64.S64 R10, R12 ;  /* 0x0000000c000a7312 */ /* 0x000e220000301c00 */
[C---:B------:R-:W-:Y:S02]  /*43e0*/  LOP3.LUT R5, R19.reuse, R5, RZ, 0x3c, !PT ;  /* 0x0000000513057212 */ /* 0x040fe400078e3cff */
[----:B------:R-:W-:Y:S02]  /*43f0*/  LEA.HI R19, R19, R0, RZ, 0x1 ;  /* 0x0000000013137211 */ /* 0x000fe400078f08ff */
[----:B------:R-:W-:-:S03]  /*4400*/  ISETP.GE.AND P0, PT, R5, RZ, PT ;  /* 0x000000ff0500720c */ /* 0x000fc60003f06270 */
[----:B------:R-:W-:-:S04]  /*4410*/  IMAD.MOV R0, RZ, RZ, -R19 ;  /* 0x000000ffff007224 */ /* 0x000fc800078e0a13 */
[----:B------:R-:W-:Y:S01]  /*4420*/  @!P1 IMAD.MOV.U32 R19, RZ, RZ, R0 ;  /* 0x000000ffff139224 */ /* 0x000fe200078e0000 */
[----:B0-----:R-:W-:-:S10]  /*4430*/  DMUL R10, R10, UR4 ;  /* 0x000000040a0a7c28 */ /* 0x001fd40008000000 */
[----:B------:R-:W0:Y:S02]  /*4440*/  F2F.F32.F64 R10, R10 ;  /* 0x0000000a000a7310 */ /* 0x000e240000301000 */
[----:B0-----:R-:W-:-:S07]  /*4450*/  FSEL R18, -R10, R10, !P0 ;  /* 0x0000000a0a127208 */ /* 0x001fce0004000100 */
.L_x_504:
[----:B------:R-:W-:Y:S05]  /*4460*/  BSYNC.RECONVERGENT B1 ;  /* 0x0000000000017941 */ /* 0x000fea0003800200 */
.L_x_503:
        /* <DEDUP_REMOVED lines=17> */
.L_x_497:
        /* <DEDUP_REMOVED lines=10> */
.L_x_508:
[----:B------:R-:W-:-:S04]  /*4620*/  IADD3 R0, PT, PT, R10, -0x42b17218, RZ ;  /* 0xbd4e8de80a007810 */ /* 0x000fc80007ffe0ff */
[----:B------:R-:W-:-:S13]  /*4630*/  ISETP.GT.U32.AND P0, PT, R0, 0x8e8e5c, PT ;  /* 0x008e8e5c0000780c */ /* 0x000fda0003f04070 */
[----:B------:R-:W-:Y:S05]  /*4640*/  @P0 BRA `(.L_x_509) ;  /* 0x0000001000280947 */ /* 0x000fea0003800000 */
[----:B------:R-:W-:Y:S02]  /*4650*/  IMAD.MOV.U32 R11, RZ, RZ, 0x3bbb989d ;  /* 0x3bbb989dff0b7424 */ /* 0x000fe400078e00ff */
[----:B------:R-:W-:Y:S01]  /*4660*/  FADD R10, R10, -162.88958740234375 ;  /* 0xc322e3bc0a0a7421 */ /* 0x000fe20000000000 */
[----:B------:R-:W-:Y:S02]  /*4670*/  IMAD.MOV.U32 R13, RZ, RZ, 0x437c0000 ;  /* 0x437c0000ff0d7424 */ /* 0x000fe400078e00ff */
[C---:B------:R-:W-:Y:S01]  /*4680*/  FMUL R24, R5.reuse, 0.63661974668502807617 ;  /* 0x3f22f98305187820 */ /* 0x040fe20000400000 */
[----:B------:R-:W-:Y:S01]  /*4690*/  FSETP.GE.AND P0, PT, |R5|, 105615, PT ;  /* 0x47ce47800500780b */ /* 0x000fe20003f06200 */
[----:B------:R-:W-:Y:S01]  /*46a0*/  FFMA.SAT R0, R10, R11, 0.5 ;  /* 0x3f0000000a007423 */ /* 0x000fe2000000200b */
[----:B------:R-:W-:Y:S03]  /*46b0*/  BSSY.RECONVERGENT B1, `(.L_x_510) ;  /* 0x0000079000017945 */ /* 0x000fe60003800200 */
[----:B------:R-:W-:Y:S01]  /*46c0*/  FFMA.RM R0, R0, R13, 12582913 ;  /* 0x4b40000100007423 */ /* 0x000fe2000000400d */
[----:B------:R-:W0:Y:S03]  /*46d0*/  F2I.NTZ R24, R24 ;  /* 0x0000001800187305 */ /* 0x000e260000203100 */
[C---:B------:R-:W-:Y:S01]  /*46e0*/  FADD R11, R0.reuse, -12583039 ;  /* 0xcb40007f000b7421 */ /* 0x040fe20000000000 */
[----:B------:R-:W-:-:S03]  /*46f0*/  IMAD.SHL.U32 R0, R0, 0x800000, RZ ;  /* 0x0080000000007824 */ /* 0x000fc600078e00ff */
[----:B------:R-:W-:-:S04]  /*4700*/  FFMA R11, R10, 1.4426950216293334961, -R11 ;  /* 0x3fb8aa3b0a0b7823 */ /* 0x000fc8000000080b */
[----:B------:R-:W-:Y:S01]  /*4710*/  FFMA R11, R10, 1.925963033500011079e-08, R11 ;  /* 0x32a570600a0b7823 */ /* 0x000fe2000000000b */
[----:B0-----:R-:W-:Y:S01]  /*4720*/  I2FP.F32.S32 R18, R24 ;  /* 0x0000001800127245 */ /* 0x001fe20000201400 */
[----:B------:R-:W-:-:S04]  /*4730*/  IMAD.MOV.U32 R20, RZ, RZ, R24 ;  /* 0x000000ffff147224 */ /* 0x000fc800078e0018 */
[----:B------:R-:W0:Y:S02]  /*4740*/  MUFU.EX2 R11, R11 ;  /* 0x0000000b000b7308 */ /* 0x000e240000000800 */
[----:B0-----:R-:W-:-:S05]  /*4750*/  FMUL R0, R0, R11 ;  /* 0x0000000b00007220 */ /* 0x001fca0000400000 */
[C---:B------:R-:W-:Y:S02]  /*4760*/  LEA.HI R10, R0.reuse, 0xffffffed, RZ, 0x9 ;  /* 0xffffffed000a7811 */ /* 0x040fe400078f48ff */
[----:B------:R-:W-:Y:S02]  /*4770*/  LOP3.LUT R0, R0, 0x7fffff, RZ, 0xc0, !PT ;  /* 0x007fffff00007812 */ /* 0x000fe400078ec0ff */
[----:B------:R-:W-:Y:S02]  /*4780*/  LOP3.LUT R13, R10, 0xffff, RZ, 0xc0, !PT ;  /* 0x0000ffff0a0d7812 */ /* 0x000fe400078ec0ff */
[----:B------:R-:W-:Y:S02]  /*4790*/  LOP3.LUT R0, R0, 0x7f000000, RZ, 0xfc, !PT ;  /* 0x7f00000000007812 */ /* 0x000fe400078efcff */
[----:B------:R-:W-:Y:S01]  /*47a0*/  LEA.HI R12, R13, R10, RZ, 0x11 ;  /* 0x0000000a0d0c7211 */ /* 0x000fe200078f88ff */
[----:B------:R-:W-:-:S03]  /*47b0*/  FFMA R13, R18, -1.5707962512969970703, R5 ;  /* 0xbfc90fda120d7823 */ /* 0x000fc60000000005 */
[----:B------:R-:W-:Y:S01]  /*47c0*/  PRMT R12, R12, 0x9910, RZ ;  /* 0x000099100c0c7816 */ /* 0x000fe200000000ff */
[----:B------:R-:W-:-:S03]  /*47d0*/  FFMA R13, R18, -7.5497894158615963534e-08, R13 ;  /* 0xb3a22168120d7823 */ /* 0x000fc6000000000d */
[----:B------:R-:W-:Y:S01]  /*47e0*/  SHF.R.S32.HI R11, RZ, 0x1, R12 ;  /* 0x00000001ff0b7819 */ /* 0x000fe2000001140c */
[----:B------:R-:W-:-:S03]  /*47f0*/  FFMA R21, R18, -5.3903029534742383927e-15, R13 ;  /* 0xa7c234c512157823 */ /* 0x000fc6000000000d */
[----:B------:R-:W-:-:S04]  /*4800*/  PRMT R11, R11, 0x9910, RZ ;  /* 0x000099100b0b7816 */ /* 0x000fc800000000ff */
[----:B------:R-:W-:Y:S01]  /*4810*/  LEA R18, R11, 0x3f800000, 0x17 ;  /* 0x3f8000000b127811 */ /* 0x000fe200078eb8ff */
[----:B------:R-:W-:Y:S02]  /*4820*/  IMAD.IADD R19, R10, 0x1, -R11 ;  /* 0x000000010a137824 */ /* 0x000fe400078e0a0b */
[----:B------:R-:W-:-:S03]  /*4830*/  IMAD.MOV.U32 R10, RZ, RZ, R21 ;  /* 0x000000ffff0a7224 */ /* 0x000fc600078e0015 */
[----:B------:R-:W-:Y:S01]  /*4840*/  LEA R19, R19, 0x3f800000, 0x17 ;  /* 0x3f80000013137811 */ /* 0x000fe200078eb8ff */
[----:B------:R-:W-:Y:S06]  /*4850*/  @!P0 BRA `(.L_x_511) ;  /* 0x0000000400788947 */ /* 0x000fec0003800000 */
[----:B------:R-:W-:-:S13]  /*4860*/  FSETP.NEU.AND P0, PT, |R5|, +INF , PT ;  /* 0x7f8000000500780b */ /* 0x000fda0003f0d200 */
[----:B------:R-:W-:Y:S01]  /*4870*/  @!P0 FMUL R10, RZ, R5 ;  /* 0x00000005ff0a8220 */ /* 0x000fe20000400000 */
[----:B------:R-:W-:Y:S01]  /*4880*/  @!P0 MOV R24, RZ ;  /* 0x000000ff00188202 */ /* 0x000fe20000000f00 */
[----:B------:R-:W-:Y:S06]  /*4890*/  @!P0 BRA `(.L_x_511) ;  /* 0x0000000400688947 */ /* 0x000fec0003800000 */
[----:B------:R-:W-:Y:S01]  /*48a0*/  IMAD.SHL.U32 R10, R5, 0x100, RZ ;  /* 0x00000100050a7824 */ /* 0x000fe200078e00ff */
[----:B------:R-:W-:Y:S01]  /*48b0*/  CS2R R22, SRZ ;  /* 0x0000000000167805 */ /* 0x000fe2000001ff00 */
[----:B------:R-:W0:Y:S03]  /*48c0*/  LDCU.64 UR8, c[0x4][0x140] ;  /* 0x01002800ff0877ac */ /* 0x000e260008000a00 */
[----:B------:R-:W-:Y:S01]  /*48d0*/  LOP3.LUT R25, R10, 0x80000000, RZ, 0xfc, !PT ;  /* 0x800000000a197812 */ /* 0x000fe200078efcff */
[----:B------:R-:W-:Y:S01]  /*48e0*/  UMOV UR5, URZ ;  /* 0x000000ff00057c82 */ /* 0x000fe20008000000 */
[----:B------:R-:W-:-:S05]  /*48f0*/  UMOV UR4, URZ ;  /* 0x000000ff00047c82 */ /* 0x000fca0008000000 */
.L_x_512:
        /* <DEDUP_REMOVED lines=37> */
[----:B------:R-:W-:Y:S01]  /*4b50*/  @P3 IMAD.MOV.U32 R22, RZ, RZ, R6 ;  /* 0x000000ffff163224 */ /* 0x000fe200078e0006 */
[C---:B------:R-:W-:Y:S01]  /*4b60*/  ISETP.EQ.AND P3, PT, R13.reuse, -0x4, PT ;  /* 0xfffffffc0d00780c */ /* 0x040fe20003f62270 */
[--C-:B------:R-:W-:Y:S01]  /*4b70*/  @P4 IMAD.MOV.U32 R22, RZ, RZ, R9.reuse ;  /* 0x000000ffff164224 */ /* 0x100fe200078e0009 */
[----:B------:R-:W-:Y:S01]  /*4b80*/  @P4 MOV R10, R6 ;  /* 0x00000006000a4202 */ /* 0x000fe20000000f00 */
[----:B------:R-:W-:Y:S01]  /*4b90*/  @P2 IMAD.MOV.U32 R10, RZ, RZ, R9 ;  /* 0x000000ffff0a2224 */ /* 0x000fe200078e0009 */
[----:B------:R-:W-:Y:S01]  /*4ba0*/  ISETP.EQ.AND P4, PT, R13, RZ, PT ;  /* 0x000000ff0d00720c */ /* 0x000fe20003f82270 */
[--C-:B------:R-:W-:Y:S02]  /*4bb0*/  @P2 IMAD.MOV.U32 R22, RZ, RZ, R14.reuse ;  /* 0x000000ffff162224 */ /* 0x100fe400078e000e */
[----:B------:R-:W-:Y:S02]  /*4bc0*/  @P1 IMAD.MOV.U32 R10, RZ, RZ, R14 ;  /* 0x000000ffff0a1224 */ /* 0x000fe400078e000e */
[--C-:B------:R-:W-:Y:S01]  /*4bd0*/  @P1 IMAD.MOV.U32 R22, RZ, RZ, R15.reuse ;  /* 0x000000ffff161224 */ /* 0x100fe200078e000f */
[----:B------:R-:W-:Y:S01]  /*4be0*/  @P0 MOV R22, R16 ;  /* 0x0000001000160202 */ /* 0x000fe20000000f00 */
[----:B------:R-:W-:-:S02]  /*4bf0*/  @P0 IMAD.MOV.U32 R10, RZ, RZ, R15 ;  /* 0x000000ffff0a0224 */ /* 0x000fc400078e000f */
        /* <DEDUP_REMOVED lines=17> */
.L_x_514:
[----:B------:R-:W-:Y:S05]  /*4d10*/  BSYNC.RECONVERGENT B2 ;  /* 0x0000000000027941 */ /* 0x000fea0003800200 */
.L_x_513:
        /* <DEDUP_REMOVED lines=12> */
[----:B------:R-:W-:Y:S02]  /*4de0*/  ISETP.GE.AND P0, PT, R22, RZ, PT ;  /* 0x000000ff1600720c */ /* 0x000fe40003f06270 */
[----:B------:R-:W-:-:S05]  /*4df0*/  IADD3 R22, PT, PT, -R24, RZ, RZ ;  /* 0x000000ff18167210 */ /* 0x000fca0007ffe1ff */
[----:B------:R-:W-:Y:S01]  /*4e00*/  @!P1 IMAD.MOV.U32 R24, RZ, RZ, R22 ;  /* 0x000000ffff189224 */ /* 0x000fe200078e0016 */
[----:B0-----:R-:W-:-:S10]  /*4e10*/  DMUL R12, R10, UR4 ;  /* 0x000000040a0c7c28 */ /* 0x001fd40008000000 */
[----:B------:R-:W0:Y:S02]  /*4e20*/  F2F.F32.F64 R12, R12 ;  /* 0x0000000c000c7310 */ /* 0x000e240000301000 */
[----:B0-----:R-:W-:-:S07]  /*4e30*/  FSEL R10, -R12, R12, !P0 ;  /* 0x0000000c0c0a7208 */ /* 0x001fce0004000100 */
.L_x_511:
[----:B------:R-:W-:Y:S05]  /*4e40*/  BSYNC.RECONVERGENT B1 ;  /* 0x0000000000017941 */ /* 0x000fea0003800200 */
.L_x_510:
[----:B------:R-:W-:Y:S01]  /*4e50*/  LOP3.LUT R13, R24, 0x1, RZ, 0xc0, !PT ;  /* 0x00000001180d7812 */ /* 0x000fe200078ec0ff */
        /* <DEDUP_REMOVED lines=13> */
[----:B------:R-:W-:Y:S01]  /*4f30*/  FFMA R12, R11, R12, R24 ;  /* 0x0000000c0b0c7223 */ /* 0x000fe20000000018 */
        /* <DEDUP_REMOVED lines=12> */
[----:B------:R-:W-:Y:S02]  /*5000*/  SHF.L.U32 R10, R5, 0x8, RZ ;  /* 0x00000008050a7819 */ /* 0x000fe400000006ff */
[----:B------:R-:W-:Y:S01]  /*5010*/  CS2R R20, SRZ ;  /* 0x0000000000147805 */ /* 0x000fe2000001ff00 */
[----:B------:R-:W0:Y:S01]  /*5020*/  LDCU.64 UR8, c[0x4][0x140] ;  /* 0x01002800ff0877ac */ /* 0x000e220008000a00 */
[----:B------:R-:W-:Y:S01]  /*5030*/  LOP3.LUT R23, R10, 0x80000000, RZ, 0xfc, !PT ;  /* 0x800000000a177812 */ /* 0x000fe200078efcff */
[----:B------:R-:W-:Y:S01]  /*5040*/  UMOV UR5, URZ ;  /* 0x000000ff00057c82 */ /* 0x000fe20008000000 */
[----:B------:R-:W-:-:S05]  /*5050*/  UMOV UR4, URZ ;  /* 0x000000ff00047c82 */ /* 0x000fca0008000000 */
.L_x_517:
        /* <DEDUP_REMOVED lines=57> */
[----:B------:R-:W-:Y:S02]  /*53f0*/  ISETP.EQ.AND P0, PT, R13, 0x8, PT ;  /* 0x000000080d00780c */ /* 0x000fe40003f02270 */
[----:B------:R-:W-:Y:S01]  /*5400*/  @P3 MOV R6, R15 ;  /* 0x0000000f00063202 */ /* 0x000fe20000000f00 */
[----:B------:R-:W-:Y:S01]  /*5410*/  @P4 IMAD.MOV.U32 R6, RZ, RZ, R16 ;  /* 0x000000ffff064224 */ /* 0x000fe200078e0010 */
[----:B------:R-:W-:Y:S01]  /*5420*/  SHF.L.W.U32.HI R10, R11, R12, R10 ;  /* 0x0000000c0b0a7219 */ /* 0x000fe20000010e0a */
[----:B------:R-:W-:-:S08]  /*5430*/  @P5 IMAD.MOV.U32 R6, RZ, RZ, R17 ;  /* 0x000000ffff065224 */ /* 0x000fd000078e0011 */
[----:B------:R-:W-:-:S05]  /*5440*/  @P0 IMAD.MOV.U32 R6, RZ, RZ, R21 ;  /* 0x000000ffff060224 */ /* 0x000fca00078e0015 */
[----:B------:R-:W-:-:S07]  /*5450*/  SHF.L.W.U32.HI R11, R6, R12, R11 ;  /* 0x0000000c060b7219 */ /* 0x000fce0000010e0b */
.L_x_519:
[----:B------:R-:W-:Y:S05]  /*5460*/  BSYNC.RECONVERGENT B2 ;  /* 0x0000000000027941 */ /* 0x000fea0003800200 */
.L_x_518:
        /* <DEDUP_REMOVED lines=18> */
.L_x_516:
[----:B------:R-:W-:Y:S05]  /*5590*/  BSYNC.RECONVERGENT B1 ;  /* 0x0000000000017941 */ /* 0x000fea0003800200 */
.L_x_515:
        /* <DEDUP_REMOVED lines=21> */
.L_x_509:
        /* <DEDUP_REMOVED lines=22> */
.L_x_522:
        /* <DEDUP_REMOVED lines=54> */
[----:B------:R-:W-:Y:S02]  /*5bb0*/  @P2 IMAD.MOV.U32 R13, RZ, RZ, R6 ;  /* 0x000000ffff0d2224 */ /* 0x000fe400078e0006 */
[----:B------:R-:W-:Y:S01]  /*5bc0*/  @P1 IMAD.MOV.U32 R13, RZ, RZ, R9 ;  /* 0x000000ffff0d1224 */ /* 0x000fe200078e0009 */
[----:B------:R-:W-:Y:S01]  /*5bd0*/  @P0 MOV R13, R14 ;  /* 0x0000000e000d0202 */ /* 0x000fe20000000f00 */
[----:B------:R-:W-:Y:S01]  /*5be0*/  @P3 IMAD.MOV.U32 R13, RZ, RZ, R15 ;  /* 0x000000ffff0d3224 */ /* 0x000fe200078e000f */
[----:B------:R-:W-:Y:S01]  /*5bf0*/  ISETP.EQ.AND P0, PT, R19, 0x8, PT ;  /* 0x000000081300780c */ /* 0x000fe20003f02270 */
[----:B------:R-:W-:Y:S01]  /*5c00*/  @P4 IMAD.MOV.U32 R13, RZ, RZ, R16 ;  /* 0x000000ffff0d4224 */ /* 0x000fe200078e0010 */
[----:B------:R-:W-:Y:S01]  /*5c10*/  LOP3.LUT R19, R18, 0x1f, RZ, 0xc0, !PT ;  /* 0x0000001f12137812 */ /* 0x000fe200078ec0ff */
[----:B------:R-:W-:-:S03]  /*5c20*/  @P5 IMAD.MOV.U32 R13, RZ, RZ, R17 ;  /* 0x000000ffff0d5224 */ /* 0x000fc600078e0011 */
[----:B------:R-:W-:-:S07]  /*5c30*/  SHF.L.W.U32.HI R0, R12, R19, R0 ;  /* 0x000000130c007219 */ /* 0x000fce0000010e00 */
[----:B------:R-:W-:-:S05]  /*5c40*/  @P0 IMAD.MOV.U32 R13, RZ, RZ, R21 ;  /* 0x000000ffff0d0224 */ /* 0x000fca00078e0015 */
[----:B------:R-:W-:-:S07]  /*5c50*/  SHF.L.W.U32.HI R12, R13, R19, R12 ;  /* 0x000000130d0c7219 */ /* 0x000fce0000010e0c */
.L_x_524:
[----:B------:R-:W-:Y:S05]  /*5c60*/  BSYNC.RECONVERGENT B2 ;  /* 0x0000000000027941 */ /* 0x000fea0003800200 */
.L_x_523:
        /* <DEDUP_REMOVED lines=9> */
[C---:B------:R-:W-:Y:S02]  /*5d00*/  LEA.HI R0, R21.reuse, R0, RZ, 0x1 ;  /* 0x0000000015007211 */ /* 0x040fe400078f08ff */
[----:B------:R-:W0:Y:S01]  /*5d10*/  I2F.F64.S64 R12, R12 ;  /* 0x0000000c000c7312 */ /* 0x000e220000301c00 */
[----:B------:R-:W-:Y:S02]  /*5d20*/  LOP3.LUT R22, R21, R5, RZ, 0x3c, !PT ;  /* 0x0000000515167212 */ /* 0x000fe400078e3cff */
[----:B------:R-:W-:Y:S02]  /*5d30*/  IMAD.MOV R21, RZ, RZ, -R0 ;  /* 0x000000ffff157224 */ /* 0x000fe400078e0a00 */
[----:B------:R-:W-:-:S04]  /*5d40*/  ISETP.GE.AND P0, PT, R22, RZ, PT ;  /* 0x000000ff1600720c */ /* 0x000fc80003f06270 */
[----:B------:R-:W-:Y:S01]  /*5d50*/  @!P1 MOV R0, R21 ;  /* 0x0000001500009202 */ /* 0x000fe20000000f00 */
[----:B0-----:R-:W-:-:S10]  /*5d60*/  DMUL R18, R12, UR4 ;  /* 0x000000040c127c28 */ /* 0x001fd40008000000 */
[----:B------:R-:W0:Y:S02]  /*5d70*/  F2F.F32.F64 R18, R18 ;  /* 0x0000001200127310 */ /* 0x000e240000301000 */
[----:B0-----:R-:W-:-:S07]  /*5d80*/  FSEL R13, -R18, R18, !P0 ;  /* 0x00000012120d7208 */ /* 0x001fce0004000100 */
.L_x_521:
[----:B------:R-:W-:Y:S05]  /*5d90*/  BSYNC.RECONVERGENT B1 ;  /* 0x0000000000017941 */ /* 0x000fea0003800200 */
.L_x_520:
[----:B------:R-:W-:Y:S02]  /*5da0*/  IMAD.MOV.U32 R21, RZ, RZ, 0x37cbac00 ;  /* 0x37cbac00ff157424 */ /* 0x000fe400078e00ff */
[----:B------:R-:W-:Y:S01]  /*5db0*/  FMUL R12, R13, R13 ;  /* 0x0000000d0d0c7220 */ /* 0x000fe20000400000 */
[----:B------:R-:W-:Y:S01]  /*5dc0*/  LOP3.LUT R19, R0, 0x1, RZ, 0xc0, !PT ;  /* 0x0000000100137812 */ /* 0x000fe200078ec0ff */
        /* <DEDUP_REMOVED lines=29> */
.L_x_527:
        /* <DEDUP_REMOVED lines=64> */
.L_x_529:
[----:B------:R-:W-:Y:S05]  /*63a0*/  BSYNC.RECONVERGENT B2 ;  /* 0x0000000000027941 */ /* 0x000fea0003800200 */
.L_x_528:
        /* <DEDUP_REMOVED lines=9> */
[----:B------:R-:W0:Y:S01]  /*6440*/  I2F.F64.S64 R12, R14 ;  /* 0x0000000e000c7312 */ /* 0x000e220000301c00 */
[C---:B------:R-:W-:Y:S02]  /*6450*/  LOP3.LUT R5, R11.reuse, R5, RZ, 0x3c, !PT ;  /* 0x000000050b057212 */ /* 0x040fe400078e3cff */
[----:B------:R-:W-:Y:S02]  /*6460*/  LEA.HI R11, R11, R0, RZ, 0x1 ;  /* 0x000000000b0b7211 */ /* 0x000fe400078f08ff */
[----:B------:R-:W-:-:S03]  /*6470*/  ISETP.GE.AND P0, PT, R5, RZ, PT ;  /* 0x000000ff0500720c */ /* 0x000fc60003f06270 */
[----:B------:R-:W-:-:S05]  /*6480*/  IMAD.MOV R0, RZ, RZ, -R11 ;  /* 0x000000ffff007224 */ /* 0x000fca00078e0a0b */
[----:B------:R-:W-:Y:S01]  /*6490*/  @!P1 MOV R11, R0 ;  /* 0x00000000000b9202 */ /* 0x000fe20000000f00 */
[----:B0-----:R-:W-:-:S10]  /*64a0*/  DMUL R12, R12, UR4 ;  /* 0x000000040c0c7c28 */ /* 0x001fd40008000000 */
[----:B------:R-:W0:Y:S02]  /*64b0*/  F2F.F32.F64 R12, R12 ;  /* 0x0000000c000c7310 */ /* 0x000e240000301000 */
[----:B0-----:R-:W-:-:S07]  /*64c0*/  FSEL R20, -R12, R12, !P0 ;  /* 0x0000000c0c147208 */ /* 0x001fce0004000100 */
.L_x_526:
[----:B------:R-:W-:Y:S05]  /*64d0*/  BSYNC.RECONVERGENT B1 ;  /* 0x0000000000017941 */ /* 0x000fea0003800200 */
.L_x_525:
[----:B------:R-:W-:Y:S02]  /*64e0*/  IMAD.MOV.U32 R5, RZ, RZ, 0x3bbb989d ;  /* 0x3bbb989dff057424 */ /* 0x000fe400078e00ff */
[----:B------:R-:W-:Y:S02]  /*64f0*/  IMAD.MOV.U32 R0, RZ, RZ, 0x437c0000 ;  /* 0x437c0000ff007424 */ /* 0x000fe400078e00ff */
[----:B------:R-:W-:Y:S01]  /*6500*/  FFMA.SAT R5, R10, R5, 0.5 ;  /* 0x3f0000000a057423 */ /* 0x000fe20000002005 */
[----:B------:R-:W-:-:S03]  /*6510*/  IMAD.MOV.U32 R6, RZ, RZ, 0x3d2aaabb ;  /* 0x3d2aaabbff067424 */ /* 0x000fc600078e00ff */
[----:B------:R-:W-:Y:S01]  /*6520*/  FFMA.RM R12, R5, R0, 12582913 ;  /* 0x4b400001050c7423 */ /* 0x000fe20000004000 */
[----:B------:R-:W-:Y:S01]  /*6530*/  FMUL R5, R20, R20 ;  /* 0x0000001414057220 */ /* 0x000fe20000400000 */
[----:B------:R-:W-:Y:S02]  /*6540*/  LOP3.LUT R0, R11, 0x1, RZ, 0xc0, !PT ;  /* 0x000000010b007812 */ /* 0x000fe400078ec0ff */
[----:B------:R-:W-:Y:S01]  /*6550*/  FADD R9, R12, -12583039 ;  /* 0xcb40007f0c097421 */ /* 0x000fe20000000000 */
[----:B------:R-:W-:Y:S01]  /*6560*/  FFMA R21, R5, R21, -0.0013887860113754868507 ;  /* 0xbab607ed05157423 */ /* 0x000fe20000000015 */
[----:B------:R-:W-:Y:S02]  /*6570*/  ISETP.NE.U32.AND P0, PT, R0, 0x1, PT ;  /* 0x000000010000780c */ /* 0x000fe40003f05070 */
[----:B------:R-:W-:Y:S02]  /*6580*/  FFMA R9, R10, 1.4426950216293334961, -R9 ;  /* 0x3fb8aa3b0a097823 */ /* 0x000fe40000000809 */
[----:B------:R-:W-:-:S02]  /*6590*/  FSEL R0, R21, -0.00019574658654164522886, !P0 ;  /* 0xb94d415315007808 */ /* 0x000fc40004000000 */
[----:B------:R-:W-:Y:S01]  /*65a0*/  FFMA R10, R10, 1.925963033500011079e-08, R9 ;  /* 0x32a570600a0a7823 */ /* 0x000fe20000000009 */
[----:B------:R-:W-:Y:S01]  /*65b0*/  FSEL R6, R6, 0.0083327032625675201416, !P0 ;  /* 0x3c0885e406067808 */ /* 0x000fe20004000000 */
[----:B------:R-:W-:-:S04]  /*65c0*/  IMAD.MOV.U32 R9, RZ, RZ, 0x3effffff ;  /* 0x3effffffff097424 */ /* 0x000fc800078e00ff */
[----:B------:R-:W0:Y:S01]  /*65d0*/  MUFU.EX2 R10, R10 ;  /* 0x0000000a000a7308 */ /* 0x000e220000000800 */
[----:B------:R-:W-:Y:S01]  /*65e0*/  FFMA R6, R5, R0, R6 ;  /* 0x0000000005067223 */ /* 0x000fe20000000006 */
[----:B------:R-:W-:Y:S02]  /*65f0*/  FSEL R9, -R9, -0.16666662693023681641, !P0 ;  /* 0xbe2aaaa809097808 */ /* 0x000fe40004000100 */
[----:B------:R-:W-:Y:S02]  /*6600*/  FSEL R0, R20, 1, P0 ;  /* 0x3f80000014007808 */ /* 0x000fe40000000000 */
[----:B------:R-:W-:Y:S01]  /*6610*/  LOP3.LUT P0, RZ, R11, 0x2, RZ, 0xc0, !PT ;  /* 0x000000020bff7812 */ /* 0x000fe2000780c0ff */
[C---:B------:R-:W-:Y:S01]  /*6620*/  FFMA R6, R5.reuse, R6, R9 ;  /* 0x0000000605067223 */ /* 0x040fe20000000009 */
[----:B------:R-:W-:Y:S02]  /*6630*/  IMAD.SHL.U32 R9, R12, 0x800000, RZ ;  /* 0x008000000c097824 */ /* 0x000fe400078e00ff */
[----:B------:R-:W-:-:S04]  /*6640*/  FFMA R5, R5, R0, RZ ;  /* 0x0000000005057223 */ /* 0x000fc800000000ff */
[----:B------:R-:W-:Y:S01]  /*6650*/  FFMA R5, R5, R6, R0 ;  /* 0x0000000605057223 */ /* 0x000fe20000000000 */
[----:B0-----:R-:W-:-:S04]  /*6660*/  FMUL R9, R9, R10 ;  /* 0x0000000a09097220 */ /* 0x001fc80000400000 */
[----:B------:R-:W-:Y:S01]  /*6670*/  @P0 FADD R5, RZ, -R5 ;  /* 0x80000005ff050221 */ /* 0x000fe20000000000 */
[----:B------:R-:W-:-:S03]  /*6680*/  FMUL R24, R9, R24 ;  /* 0x0000001809187220 */ /* 0x000fc60000400000 */
[----:B------:R-:W-:-:S07]  /*6690*/  FMUL R5, R9, R5 ;  /* 0x0000000509057220 */ /* 0x000fce0000400000 */
.L_x_496:
[----:B------:R-:W-:Y:S05]  /*66a0*/  BSYNC.RECONVERGENT B0 ;  /* 0x0000000000007941 */ /* 0x000fea0003800200 */
.L_x_494:
[----:B------:R-:W2:Y:S01]  /*66b0*/  LDG.E.S8 R2, desc[UR6][R2.64] ;  /* 0x0000000602027981 */ /* 0x000ea2000c1e1300 */
[----:B------:R-:W0:Y:S02]  /*66c0*/  LDC.64 R10, c[0x0][0x398] ;  /* 0x0000e600ff0a7b82 */ /* 0x000e240000000a00 */
[----:B0-----:R-:W-:Y:S01]  /*66d0*/  IMAD.WIDE R10, R4, 0x8, R10 ;  /* 0x00000008040a7825 */ /* 0x001fe200078e020a */
[----:B--2---:R-:W0:Y:S03]  /*66e0*/  I2F.S16 R0, R2 ;  /* 0x0000000200007306 */ /* 0x004e260000101400 */
[C---:B0-----:R-:W-:Y:S01]  /*66f0*/  FFMA R4, R0.reuse, R24, R7 ;  /* 0x0000001800047223 */ /* 0x041fe20000000007 */
[----:B------:R-:W-:-:S05]  /*6700*/  FFMA R5, R0, R5, R8 ;  /* 0x0000000500057223 */ /* 0x000fca0000000008 */
[----:B------:R-:W-:Y:S01]  /*6710*/  STG.E.64 desc[UR6][R10.64], R4 ;  /* 0x000000040a007986 */ /* 0x000fe2000c101b06 */
[----:B------:R-:W-:Y:S05]  /*6720*/  EXIT ;  /* 0x000000000000794d */ /* 0x000fea0003800000 */
.L_x_530:
        /* <DEDUP_REMOVED lines=13> */
.L_x_555:


//--------------------- .text._Z10init_spinsPaPKfxx --------------------------
	.section	.text._Z10init_spinsPaPKfxx,"ax",@progbits
	.align	128
        .global         _Z10init_spinsPaPKfxx
        .type           _Z10init_spinsPaPKfxx,@function
        .size           _Z10init_spinsPaPKfxx,(.L_x_556 - _Z10init_spinsPaPKfxx)
        .other          _Z10init_spinsPaPKfxx,@"STO_CUDA_ENTRY STV_DEFAULT"
_Z10init_spinsPaPKfxx:
.text._Z10init_spinsPaPKfxx:
[----:B------:R-:W-:Y:S01]  /*0000*/  LDC R1, c[0x0][0x37c] ;  /* 0x0000df00ff017b82 */ /* 0x000fe20000000800 */
[----:B------:R-:W0:Y:S01]  /*0010*/  S2R R5, SR_CTAID.X ;  /* 0x0000000000057919 */ /* 0x000e220000002500 */
[----:B------:R-:W1:Y:S01]  /*0020*/  LDCU.128 UR8, c[0x0][0x390] ;  /* 0x00007200ff0877ac */ /* 0x000e620008000c00 */
[----:B------:R-:W-:Y:S01]  /*0030*/  IMAD.MOV.U32 R3, RZ, RZ, RZ ;  /* 0x000000ffff037224 */ /* 0x000fe200078e00ff */
[----:B------:R-:W0:Y:S01]  /*0040*/  S2R R2, SR_TID.X ;  /* 0x0000000000027919 */ /* 0x000e220000002100 */
[----:B------:R-:W0:Y:S01]  /*0050*/  LDCU UR7, c[0x0][0x360] ;  /* 0x00006c00ff0777ac */ /* 0x000e220008000800 */
[----:B-1----:R-:W-:Y:S02]  /*0060*/  UIMAD UR6, UR11, UR8, URZ ;  /* 0x000000080b0672a4 */ /* 0x002fe4000f8e02ff */
[----:B------:R-:W-:Y:S02]  /*0070*/  UIMAD.WIDE.U32 UR4, UR10, UR8, URZ ;  /* 0x000000080a0472a5 */ /* 0x000fe4000f8e00ff */
[----:B------:R-:W-:-:S04]  /*0080*/  UIMAD UR6, UR10, UR9, UR6 ;  /* 0x000000090a0672a4 */ /* 0x000fc8000f8e0206 */
[----:B------:R-:W-:Y:S01]  /*0090*/  UIADD3 UR5, UPT, UPT, UR5, UR6, URZ ;  /* 0x0000000605057290 */ /* 0x000fe2000fffe0ff */
[----:B0-----:R-:W-:-:S03]  /*00a0*/  IMAD.WIDE.U32 R2, R5, UR7, R2 ;  /* 0x0000000705027c25 */ /* 0x001fc6000f8e0002 */
[----:B------:R-:W-:-:S04]  /*00b0*/  ISETP.GE.U32.AND P0, PT, R2, UR4, PT ;  /* 0x0000000402007c0c */ /* 0x000fc8000bf06070 */
[----:B------:R-:W-:-:S13]  /*00c0*/  ISETP.GE.AND.EX P0, PT, R3, UR5, PT, P0 ;  /* 0x0000000503007c0c */ /* 0x000fda000bf06300 */
[----:B------:R-:W-:Y:S05]  /*00d0*/  @P0 EXIT ;  /* 0x000000000000094d */ /* 0x000fea0003800000 */
[----:B------:R-:W0:Y:S01]  /*00e0*/  LDCU.128 UR8, c[0x0][0x380] ;  /* 0x00007000ff0877ac */ /* 0x000e220008000c00 */
[----:B------:R-:W1:Y:S01]  /*00f0*/  LDCU.64 UR4, c[0x0][0x358] ;  /* 0x00006b00ff0477ac */ /* 0x000e620008000a00 */
[----:B0-----:R-:W-:-:S04]  /*0100*/  LEA R4, P0, R2, UR10, 0x2 ;  /* 0x0000000a02047c11 */ /* 0x001fc8000f8010ff */
[----:B------:R-:W-:-:S05]  /*0110*/  LEA.HI.X R5, R2, UR11, R3, 0x2, P0 ;  /* 0x0000000b02057c11 */ /* 0x000fca00080f1403 */
[----:B-1----:R-:W2:Y:S01]  /*0120*/  LDG.E.CONSTANT R4, desc[UR4][R4.64] ;  /* 0x0000000404047981 */ /* 0x002ea2000c1e9900 */
[----:B------:R-:W-:Y:S01]  /*0130*/  IMAD.MOV.U32 R7, RZ, RZ, 0xffff ;  /* 0x0000ffffff077424 */ /* 0x000fe200078e00ff */
[----:B------:R-:W-:-:S04]  /*0140*/  IADD3 R2, P1, PT, R2, UR8, RZ ;  /* 0x0000000802027c10 */ /* 0x000fc8000ff3e0ff */
[----:B------:R-:W-:Y:S02]  /*0150*/  IADD3.X R3, PT, PT, R3, UR9, RZ, P1, !PT ;  /* 0x0000000903037c10 */ /* 0x000fe40008ffe4ff */
[----:B--2---:R-:W-:-:S04]  /*0160*/  FSETP.GEU.AND P0, PT, R4, 0.5, PT ;  /* 0x3f0000000400780b */ /* 0x004fc80003f0e000 */
[----:B------:R-:W-:-:S05]  /*0170*/  SEL R7, R7, 0x1, !P0 ;  /* 0x0000000107077807 */ /* 0x000fca0004000000 */
[----:B------:R-:W-:Y:S01]  /*0180*/  STG.E.U8 desc[UR4][R2.64], R7 ;  /* 0x0000000702007986 */ /* 0x000fe2000c101104 */
[----:B------:R-:W-:Y:S05]  /*0190*/  EXIT ;  /* 0x000000000000794d */ /* 0x000fea0003800000 */
.L_x_531:
        /* <DEDUP_REMOVED lines=14> */
.L_x_556:


//--------------------- .text._Z15init_randombondPaPKfxxf --------------------------
	.section	.text._Z15init_randombondPaPKfxxf,"ax",@progbits
	.align	128
        .global         _Z15init_randombondPaPKfxxf
        .type           _Z15init_randombondPaPKfxxf,@function
        .size           _Z15init_randombondPaPKfxxf,(.L_x_557 - _Z15init_randombondPaPKfxxf)
        .other          _Z15init_randombondPaPKfxxf,@"STO_CUDA_ENTRY STV_DEFAULT"
_Z15init_randombondPaPKfxxf:
.text._Z15init_randombondPaPKfxxf:
[----:B------:R-:W-:Y:S01]  /*0000*/  LDC R1, c[0x0][0x37c] ;  /* 0x0000df00ff017b82 */ /* 0x000fe20000000800 */
[----:B------:R-:W0:Y:S01]  /*0010*/  S2R R4, SR_TID.X ;  /* 0x0000000000047919 */ /* 0x000e220000002100 */
[----:B------:R-:W1:Y:S06]  /*0020*/  LDCU.128 UR8, c[0x0][0x390] ;  /* 0x00007200ff0877ac */ /* 0x000e6c0008000c00 */
[----:B------:R-:W0:Y:S08]  /*0030*/  S2UR UR7, SR_CTAID.X ;  /* 0x00000000000779c3 */ /* 0x000e300000002500 */
[----:B------:R-:W0:Y:S01]  /*0040*/  LDC R3, c[0x0][0x360] ;  /* 0x0000d800ff037b82 */ /* 0x000e220000000800 */
[----:B-1----:R-:W-:-:S02]  /*0050*/  UIMAD UR6, UR9, UR10, URZ ;  /* 0x0000000a090672a4 */ /* 0x002fc4000f8e02ff */
[----:B------:R-:W-:Y:S02]  /*0060*/  UIMAD.WIDE.U32 UR4, UR8, UR10, URZ ;  /* 0x0000000a080472a5 */ /* 0x000fe4000f8e00ff */
[----:B------:R-:W-:-:S04]  /*0070*/  UIMAD UR6, UR8, UR11, UR6 ;  /* 0x0000000b080672a4 */ /* 0x000fc8000f8e0206 */
[----:B------:R-:W-:Y:S02]  /*0080*/  UIADD3 UR5, UPT, UPT, UR5, UR6, URZ ;  /* 0x0000000605057290 */ /* 0x000fe4000fffe0ff */
[----:B------:R-:W-:Y:S02]  /*0090*/  USHF.L.U32 UR6, UR4, 0x1, URZ ;  /* 0x0000000104067899 */ /* 0x000fe400080006ff */
[----:B------:R-:W-:Y:S01]  /*00a0*/  USHF.L.U64.HI UR4, UR4, 0x1, UR5 ;  /* 0x0000000104047899 */ /* 0x000fe20008010205 */
[----:B0-----:R-:W-:-:S05]  /*00b0*/  IMAD R4, R3, UR7, R4 ;  /* 0x0000000703047c24 */ /* 0x001fca000f8e0204 */
[----:B------:R-:W-:Y:S01]  /*00c0*/  IMAD.U32 R0, RZ, RZ, UR4 ;  /* 0x00000004ff007e24 */ /* 0x000fe2000f8e00ff */
[----:B------:R-:W-:-:S04]  /*00d0*/  ISETP.LT.U32.AND P0, PT, R4, UR6, PT ;  /* 0x0000000604007c0c */ /* 0x000fc8000bf01070 */
[----:B------:R-:W-:-:S13]  /*00e0*/  ISETP.GT.AND.EX P0, PT, R0, RZ, PT, P0 ;  /* 0x000000ff0000720c */ /* 0x000fda0003f04300 */
[----:B------:R-:W-:Y:S05]  /*00f0*/  @!P0 EXIT ;  /* 0x000000000000894d */ /* 0x000fea0003800000 */
[----:B------:R-:W0:Y:S01]  /*0100*/  LDCU.128 UR8, c[0x0][0x380] ;  /* 0x00007000ff0877ac */ /* 0x000e220008000c00 */
[----:B------:R-:W1:Y:S01]  /*0110*/  LDCU.64 UR4, c[0x0][0x358] ;  /* 0x00006b00ff0477ac */ /* 0x000e620008000a00 */
[----:B------:R-:W2:Y:S01]  /*0120*/  LDCU UR6, c[0x0][0x3a0] ;  /* 0x00007400ff0677ac */ /* 0x000ea20008000800 */
[----:B0-----:R-:W-:-:S04]  /*0130*/  LEA R2, P0, R4, UR10, 0x2 ;  /* 0x0000000a04027c11 */ /* 0x001fc8000f8010ff */
[----:B------:R-:W-:-:S05]  /*0140*/  LEA.HI.X R3, R4, UR11, RZ, 0x2, P0 ;  /* 0x0000000b04037c11 */ /* 0x000fca00080f14ff */
[----:B-1----:R-:W2:Y:S01]  /*0150*/  LDG.E.CONSTANT R2, desc[UR4][R2.64] ;  /* 0x0000000402027981 */ /* 0x002ea2000c1e9900 */
[----:B------:R-:W-:Y:S01]  /*0160*/  IMAD.MOV.U32 R7, RZ, RZ, 0xffff ;  /* 0x0000ffffff077424 */ /* 0x000fe200078e00ff */
[----:B------:R-:W-:-:S05]  /*0170*/  IADD3 R4, P1, PT, R4, UR8, RZ ;  /* 0x0000000804047c10 */ /* 0x000fca000ff3e0ff */
[----:B------:R-:W-:Y:S01]  /*0180*/  IMAD.X R5, RZ, RZ, UR9, P1 ;  /* 0x00000009ff057e24 */ /* 0x000fe200088e06ff */
[----:B--2---:R-:W-:-:S04]  /*0190*/  FSETP.GEU.AND P0, PT, R2, UR6, PT ;  /* 0x0000000602007c0b */ /* 0x004fc8000bf0e000 */
[----:B------:R-:W-:-:S05]  /*01a0*/  SEL R7, R7, 0x1, !P0 ;  /* 0x0000000107077807 */ /* 0x000fca0004000000 */
[----:B------:R-:W-:Y:S01]  /*01b0*/  STG.E.U8 desc[UR4][R4.64], R7 ;  /* 0x0000000704007986 */ /* 0x000fe2000c101104 */
[----:B------:R-:W-:Y:S05]  /*01c0*/  EXIT ;  /* 0x000000000000794d */ /* 0x000fea0003800000 */
.L_x_532:
        /* <DEDUP_REMOVED lines=11> */
.L_x_557:


//--------------------- .nv.global.init           --------------------------
	.section	.nv.global.init,"aw",@progbits
	.align	4
.nv.global.init:
	.type		__cudart_i2opi_f,@object
	.size		__cudart_i2opi_f,(.L_40 - __cudart_i2opi_f)
__cudart_i2opi_f:
        /*0000*/ 	.byte	0x41, 0x90, 0x43, 0x3c, 0x99, 0x95, 0x62, 0xdb, 0xc0, 0xdd, 0x34, 0xf5, 0xd1, 0x57, 0x27, 0xfc
        /*0010*/ 	.byte	0x29, 0x15, 0x44, 0x4e, 0x6e, 0x83, 0xf9, 0xa2
.L_40:


//--------------------- .nv.shared._ZN3cub18CUB_300001_SM_10006detail6reduce28DeviceReduceSingleTileKernelINS2_10policy_hubIfjN4cuda3std3__44plusIvEEE10Policy1000EPfSC_iS9_ffNS7_10__identityEEEvT0_T1_T2_T3_T4_T6_ --------------------------
	.section	.nv.shared._ZN3cub18CUB_300001_SM_10006detail6reduce28DeviceReduceSingleTileKernelINS2_10policy_hubIfjN4cuda3std3__44plusIvEEE10Policy1000EPfSC_iS9_ffNS7_10__identityEEEvT0_T1_T2_T3_T4_T6_,"aw",@nobits
	.sectionflags	@""
	.align	4
.nv.shared._ZN3cub18CUB_300001_SM_10006detail6reduce28DeviceReduceSingleTileKernelINS2_10policy_hubIfjN4cuda3std3__44plusIvEEE10Policy1000EPfSC_iS9_ffNS7_10__identityEEEvT0_T1_T2_T3_T4_T6_:
	.zero		1108


//--------------------- .nv.shared.reserved.0     --------------------------
	.section	.nv.shared.reserved.0,"aw",@nobits
	.weak		__nv_reservedSMEM_offset_0_alias
	.size		__nv_reservedSMEM_offset_0_alias, 0, 64
	.other		__nv_reservedSMEM_offset_0_alias,@"STO_CUDA_RESERVED_SHARED STV_DEFAULT"
__nv_reservedSMEM_offset_0_alias:
	.zero		0
	.zero		64


//--------------------- .nv.global                --------------------------
	.section	.nv.global,"aw",@nobits
.nv.global:
	.type		_ZN34_INTERNAL_facf584a_4_k_cu_d56355526thrust24THRUST_300001_SM_1000_NS12placeholders2_5E,@object
	.size		_ZN34_INTERNAL_facf584a_4_k_cu_d56355526thrust24THRUST_300001_SM_1000_NS12placeholders2_5E,(_ZN34_INTERNAL_facf584a_4_k_cu_d56355524cuda3std3__45__cpo6cbeginE - _ZN34_INTERNAL_facf584a_4_k_cu_d56355526thrust24THRUST_300001_SM_1000_NS12placeholders2_5E)
_ZN34_INTERNAL_facf584a_4_k_cu_d56355526thrust24THRUST_300001_SM_1000_NS12placeholders2_5E:
	.zero		1
	.type		_ZN34_INTERNAL_facf584a_4_k_cu_d56355524cuda3std3__45__cpo6cbeginE,@object
	.size		_ZN34_INTERNAL_facf584a_4_k_cu_d56355524cuda3std3__45__cpo6cbeginE,(_ZN34_INTERNAL_facf584a_4_k_cu_d56355524cuda3std6ranges3__45__cpo6cbeginE - _ZN34_INTERNAL_facf584a_4_k_cu_d56355524cuda3std3__45__cpo6cbeginE)
_ZN34_INTERNAL_facf584a_4_k_cu_d56355524cuda3std3__45__cpo6cbeginE:
	.zero		1
	.type		_ZN34_INTERNAL_facf584a_4_k_cu_d56355524cuda3std6ranges3__45__cpo6cbeginE,@object
	.size		_ZN34_INTERNAL_facf584a_4_k_cu_d56355524cuda3std6ranges3__45__cpo6cbeginE,(_ZN34_INTERNAL_facf584a_4_k_cu_d56355524cuda3std3__48in_placeE - _ZN34_INTERNAL_facf584a_4_k_cu_d56355524cuda3std6ranges3__45__cpo6cbeginE)
_ZN34_INTERNAL_facf584a_4_k_cu_d56355524cuda3std6ranges3__45__cpo6cbeginE:
	.zero		1
	.type		_ZN34_INTERNAL_facf584a_4_k_cu_d56355524cuda3std3__48in_placeE,@object
	.size		_ZN34_INTERNAL_facf584a_4_k_cu_d56355524cuda3std3__48in_placeE,(_ZN34_INTERNAL_facf584a_4_k_cu_d56355524cuda3std6ranges3__45__cpo4sizeE - _ZN34_INTERNAL_facf584a_4_k_cu_d56355524cuda3std3__48in_placeE)
_ZN34_INTERNAL_facf584a_4_k_cu_d56355524cuda3std3__48in_placeE:
	.zero		1
	.type		_ZN34_INTERNAL_facf584a_4_k_cu_d56355524cuda3std6ranges3__45__cpo4sizeE,@object
	.size		_ZN34_INTERNAL_facf584a_4_k_cu_d56355524cuda3std6ranges3__45__cpo4sizeE,(_ZN34_INTERNAL_facf584a_4_k_cu_d56355526thrust24THRUST_300001_SM_1000_NS12placeholders2_9E - _ZN34_INTERNAL_facf584a_4_k_cu_d56355524cuda3std6ranges3__45__cpo4sizeE)
_ZN34_INTERNAL_facf584a_4_k_cu_d56355524cuda3std6ranges3__45__cpo4sizeE:
	.zero		1
	.type		_ZN34_INTERNAL_facf584a_4_k_cu_d56355526thrust24THRUST_300001_SM_1000_NS12placeholders2_9E,@object
	.size		_ZN34_INTERNAL_facf584a_4_k_cu_d56355526thrust24THRUST_300001_SM_1000_NS12placeholders2_9E,(_ZN34_INTERNAL_facf584a_4_k_cu_d56355524cuda3std3__45__cpo7crbeginE - _ZN34_INTERNAL_facf584a_4_k_cu_d56355526thrust24THRUST_300001_SM_1000_NS12placeholders2_9E)
_ZN34_INTERNAL_facf584a_4_k_cu_d56355526thrust24THRUST_300001_SM_1000_NS12placeholders2_9E:
	.zero		1
	.type		_ZN34_INTERNAL_facf584a_4_k_cu_d56355524cuda3std3__45__cpo7crbeginE,@object
	.size		_ZN34_INTERNAL_facf584a_4_k_cu_d56355524cuda3std3__45__cpo7crbeginE,(_ZN34_INTERNAL_facf584a_4_k_cu_d56355524cuda3std6ranges3__45__cpo4nextE - _ZN34_INTERNAL_facf584a_4_k_cu_d56355524cuda3std3__45__cpo7crbeginE)
_ZN34_INTERNAL_facf584a_4_k_cu_d56355524cuda3std3__45__cpo7crbeginE:
	.zero		1
	.type		_ZN34_INTERNAL_facf584a_4_k_cu_d56355524cuda3std6ranges3__45__cpo4nextE,@object
	.size		_ZN34_INTERNAL_facf584a_4_k_cu_d56355524cuda3std6ranges3__45__cpo4nextE,(_ZN34_INTERNAL_facf584a_4_k_cu_d56355524cuda3std6ranges3__45__cpo4swapE - _ZN34_INTERNAL_facf584a_4_k_cu_d56355524cuda3std6ranges3__45__cpo4nextE)
_ZN34_INTERNAL_facf584a_4_k_cu_d56355524cuda3std6ranges3__45__cpo4nextE:
	.zero		1
	.type		_ZN34_INTERNAL_facf584a_4_k_cu_d56355524cuda3std6ranges3__45__cpo4swapE,@object
	.size		_ZN34_INTERNAL_facf584a_4_k_cu_d56355524cuda3std6ranges3__45__cpo4swapE,(_ZN34_INTERNAL_facf584a_4_k_cu_d56355526thrust24THRUST_300001_SM_1000_NS12placeholders2_1E - _ZN34_INTERNAL_facf584a_4_k_cu_d56355524cuda3std6ranges3__45__cpo4swapE)
_ZN34_INTERNAL_facf584a_4_k_cu_d56355524cuda3std6ranges3__45__cpo4swapE:
	.zero		1
	.type		_ZN34_INTERNAL_facf584a_4_k_cu_d56355526thrust24THRUST_300001_SM_1000_NS12placeholders2_1E,@object
	.size		_ZN34_INTERNAL_facf584a_4_k_cu_d56355526thrust24THRUST_300001_SM_1000_NS12placeholders2_1E,(_ZN34_INTERNAL_facf584a_4_k_cu_d56355526thrust24THRUST_300001_SM_1000_NS12placeholders2_3E - _ZN34_INTERNAL_facf584a_4_k_cu_d56355526thrust24THRUST_300001_SM_1000_NS12placeholders2_1E)
_ZN34_INTERNAL_facf584a_4_k_cu_d56355526thrust24THRUST_300001_SM_1000_NS12placeholders2_1E:
	.zero		1
	.type		_ZN34_INTERNAL_facf584a_4_k_cu_d56355526thrust24THRUST_300001_SM_1000_NS12placeholders2_3E,@object
	.size		_ZN34_INTERNAL_facf584a_4_k_cu_d56355526thrust24THRUST_300001_SM_1000_NS12placeholders2_3E,(_ZN34_INTERNAL_facf584a_4_k_cu_d56355524cuda3std3__45__cpo5beginE - _ZN34_INTERNAL_facf584a_4_k_cu_d56355526thrust24THRUST_300001_SM_1000_NS12placeholders2_3E)
_ZN34_INTERNAL_facf584a_4_k_cu_d56355526thrust24THRUST_300001_SM_1000_NS12placeholders2_3E:
	.zero		1
	.type		_ZN34_INTERNAL_facf584a_4_k_cu_d56355524cuda3std3__45__cpo5beginE,@object
	.size		_ZN34_INTERNAL_facf584a_4_k_cu_d56355524cuda3std3__45__cpo5beginE,(_ZN34_INTERNAL_facf584a_4_k_cu_d56355524cuda3std6ranges3__45__cpo5beginE - _ZN34_INTERNAL_facf584a_4_k_cu_d56355524cuda3std3__45__cpo5beginE)
_ZN34_INTERNAL_facf584a_4_k_cu_d56355524cuda3std3__45__cpo5beginE:
	.zero		1
	.type		_ZN34_INTERNAL_facf584a_4_k_cu_d56355524cuda3std6ranges3__45__cpo5beginE,@object
	.size		_ZN34_INTERNAL_facf584a_4_k_cu_d56355524cuda3std6ranges3__45__cpo5beginE,(_ZN34_INTERNAL_facf584a_4_k_cu_d56355524cuda3std3__436_GLOBAL__N__facf584a_4_k_cu_d56355526ignoreE - _ZN34_INTERNAL_facf584a_4_k_cu_d56355524cuda3std6ranges3__45__cpo5beginE)
_ZN34_INTERNAL_facf584a_4_k_cu_d56355524cuda3std6ranges3__45__cpo5beginE:
	.zero		1
	.type		_ZN34_INTERNAL_facf584a_4_k_cu_d56355524cuda3std3__436_GLOBAL__N__facf584a_4_k_cu_d56355526ignoreE,@object
	.size		_ZN34_INTERNAL_facf584a_4_k_cu_d56355524cuda3std3__436_GLOBAL__N__facf584a_4_k_cu_d56355526ignoreE,(_ZN34_INTERNAL_facf584a_4_k_cu_d56355524cuda3std6ranges3__45__cpo4dataE - _ZN34_INTERNAL_facf584a_4_k_cu_d56355524cuda3std3__436_GLOBAL__N__facf584a_4_k_cu_d56355526ignoreE)
_ZN34_INTERNAL_facf584a_4_k_cu_d56355524cuda3std3__436_GLOBAL__N__facf584a_4_k_cu_d56355526ignoreE:
	.zero		1
	.type		_ZN34_INTERNAL_facf584a_4_k_cu_d56355524cuda3std6ranges3__45__cpo4dataE,@object
	.size		_ZN34_INTERNAL_facf584a_4_k_cu_d56355524cuda3std6ranges3__45__cpo4dataE,(_ZN34_INTERNAL_facf584a_4_k_cu_d56355526thrust24THRUST_300001_SM_1000_NS12placeholders2_7E - _ZN34_INTERNAL_facf584a_4_k_cu_d56355524cuda3std6ranges3__45__cpo4dataE)
_ZN34_INTERNAL_facf584a_4_k_cu_d56355524cuda3std6ranges3__45__cpo4dataE:
	.zero		1
	.type		_ZN34_INTERNAL_facf584a_4_k_cu_d56355526thrust24THRUST_300001_SM_1000_NS12placeholders2_7E,@object
	.size		_ZN34_INTERNAL_facf584a_4_k_cu_d56355526thrust24THRUST_300001_SM_1000_NS12placeholders2_7E,(_ZN34_INTERNAL_facf584a_4_k_cu_d56355524cuda3std3__45__cpo6rbeginE - _ZN34_INTERNAL_facf584a_4_k_cu_d56355526thrust24THRUST_300001_SM_1000_NS12placeholders2_7E)
_ZN34_INTERNAL_facf584a_4_k_cu_d56355526thrust24THRUST_300001_SM_1000_NS12placeholders2_7E:
	.zero		1
	.type		_ZN34_INTERNAL_facf584a_4_k_cu_d56355524cuda3std3__45__cpo6rbeginE,@object
	.size		_ZN34_INTERNAL_facf584a_4_k_cu_d56355524cuda3std3__45__cpo6rbeginE,(_ZN34_INTERNAL_facf584a_4_k_cu_d56355524cuda3std6ranges3__45__cpo7advanceE - _ZN34_INTERNAL_facf584a_4_k_cu_d56355524cuda3std3__45__cpo6rbeginE)
_ZN34_INTERNAL_facf584a_4_k_cu_d56355524cuda3std3__45__cpo6rbeginE:
	.zero		1
	.type		_ZN34_INTERNAL_facf584a_4_k_cu_d56355524cuda3std6ranges3__45__cpo7advanceE,@object
	.size		_ZN34_INTERNAL_facf584a_4_k_cu_d56355524cuda3std6ranges3__45__cpo7advanceE,(_ZN34_INTERNAL_facf584a_4_k_cu_d56355524cuda3std3__47nulloptE - _ZN34_INTERNAL_facf584a_4_k_cu_d56355524cuda3std6ranges3__45__cpo7advanceE)
_ZN34_INTERNAL_facf584a_4_k_cu_d56355524cuda3std6ranges3__45__cpo7advanceE:
	.zero		1
	.type		_ZN34_INTERNAL_facf584a_4_k_cu_d56355524cuda3std3__47nulloptE,@object
	.size		_ZN34_INTERNAL_facf584a_4_k_cu_d56355524cuda3std3__47nulloptE,(_ZN34_INTERNAL_facf584a_4_k_cu_d56355524cuda3std6ranges3__45__cpo8distanceE - _ZN34_INTERNAL_facf584a_4_k_cu_d56355524cuda3std3__47nulloptE)
_ZN34_INTERNAL_facf584a_4_k_cu_d56355524cuda3std3__47nulloptE:
	.zero		1
	.type		_ZN34_INTERNAL_facf584a_4_k_cu_d56355524cuda3std6ranges3__45__cpo8distanceE,@object
	.size		_ZN34_INTERNAL_facf584a_4_k_cu_d56355524cuda3std6ranges3__45__cpo8distanceE,(_ZN34_INTERNAL_facf584a_4_k_cu_d56355526thrust24THRUST_300001_SM_1000_NS12placeholders2_6E - _ZN34_INTERNAL_facf584a_4_k_cu_d56355524cuda3std6ranges3__45__cpo8distanceE)
_ZN34_INTERNAL_facf584a_4_k_cu_d56355524cuda3std6ranges3__45__cpo8distanceE:
	.zero		1
	.type		_ZN34_INTERNAL_facf584a_4_k_cu_d56355526thrust24THRUST_300001_SM_1000_NS12placeholders2_6E,@object
	.size		_ZN34_INTERNAL_facf584a_4_k_cu_d56355526thrust24THRUST_300001_SM_1000_NS12placeholders2_6E,(_ZN34_INTERNAL_facf584a_4_k_cu_d56355524cuda3std3__45__cpo4cendE - _ZN34_INTERNAL_facf584a_4_k_cu_d56355526thrust24THRUST_300001_SM_1000_NS12placeholders2_6E)
_ZN34_INTERNAL_facf584a_4_k_cu_d56355526thrust24THRUST_300001_SM_1000_NS12placeholders2_6E:
	.zero		1
	.type		_ZN34_INTERNAL_facf584a_4_k_cu_d56355524cuda3std3__45__cpo4cendE,@object
	.size		_ZN34_INTERNAL_facf584a_4_k_cu_d56355524cuda3std3__45__cpo4cendE,(_ZN34_INTERNAL_facf584a_4_k_cu_d56355524cuda3std6ranges3__45__cpo4cendE - _ZN34_INTERNAL_facf584a_4_k_cu_d56355524cuda3std3__45__cpo4cendE)
_ZN34_INTERNAL_facf584a_4_k_cu_d56355524cuda3std3__45__cpo4cendE:
	.zero		1
	.type		_ZN34_INTERNAL_facf584a_4_k_cu_d56355524cuda3std6ranges3__45__cpo4cendE,@object
	.size		_ZN34_INTERNAL_facf584a_4_k_cu_d56355524cuda3std6ranges3__45__cpo4cendE,(_ZN34_INTERNAL_facf584a_4_k_cu_d56355524cuda3std3__420unreachable_sentinelE - _ZN34_INTERNAL_facf584a_4_k_cu_d56355524cuda3std6ranges3__45__cpo4cendE)
_ZN34_INTERNAL_facf584a_4_k_cu_d56355524cuda3std6ranges3__45__cpo4cendE:
	.zero		1
	.type		_ZN34_INTERNAL_facf584a_4_k_cu_d56355524cuda3std3__420unreachable_sentinelE,@object
	.size		_ZN34_INTERNAL_facf584a_4_k_cu_d56355524cuda3std3__420unreachable_sentinelE,(_ZN34_INTERNAL_facf584a_4_k_cu_d56355524cuda3std6ranges3__45__cpo5ssizeE - _ZN34_INTERNAL_facf584a_4_k_cu_d56355524cuda3std3__420unreachable_sentinelE)
_ZN34_INTERNAL_facf584a_4_k_cu_d56355524cuda3std3__420unreachable_sentinelE:
	.zero		1
	.type		_ZN34_INTERNAL_facf584a_4_k_cu_d56355524cuda3std6ranges3__45__cpo5ssizeE,@object
	.size		_ZN34_INTERNAL_facf584a_4_k_cu_d56355524cuda3std6ranges3__45__cpo5ssizeE,(_ZN34_INTERNAL_facf584a_4_k_cu_d56355526thrust24THRUST_300001_SM_1000_NS12placeholders3_10E - _ZN34_INTERNAL_facf584a_4_k_cu_d56355524cuda3std6ranges3__45__cpo5ssizeE)
_ZN34_INTERNAL_facf584a_4_k_cu_d56355524cuda3std6ranges3__45__cpo5ssizeE:
	.zero		1
	.type		_ZN34_INTERNAL_facf584a_4_k_cu_d56355526thrust24THRUST_300001_SM_1000_NS12placeholders3_10E,@object
	.size		_ZN34_INTERNAL_facf584a_4_k_cu_d56355526thrust24THRUST_300001_SM_1000_NS12placeholders3_10E,(_ZN34_INTERNAL_facf584a_4_k_cu_d56355524cuda3std3__45__cpo5crendE - _ZN34_INTERNAL_facf584a_4_k_cu_d56355526thrust24THRUST_300001_SM_1000_NS12placeholders3_10E)
_ZN34_INTERNAL_facf584a_4_k_cu_d56355526thrust24THRUST_300001_SM_1000_NS12placeholders3_10E:
	.zero		1
	.type		_ZN34_INTERNAL_facf584a_4_k_cu_d56355524cuda3std3__45__cpo5crendE,@object
	.size		_ZN34_INTERNAL_facf584a_4_k_cu_d56355524cuda3std3__45__cpo5crendE,(_ZN34_INTERNAL_facf584a_4_k_cu_d56355524cuda3std6ranges3__45__cpo4prevE - _ZN34_INTERNAL_facf584a_4_k_cu_d56355524cuda3std3__45__cpo5crendE)
_ZN34_INTERNAL_facf584a_4_k_cu_d56355524cuda3std3__45__cpo5crendE:
	.zero		1
	.type		_ZN34_INTERNAL_facf584a_4_k_cu_d56355524cuda3std6ranges3__45__cpo4prevE,@object
	.size		_ZN34_INTERNAL_facf584a_4_k_cu_d56355524cuda3std6ranges3__45__cpo4prevE,(_ZN34_INTERNAL_facf584a_4_k_cu_d56355524cuda3std6ranges3__45__cpo9iter_moveE - _ZN34_INTERNAL_facf584a_4_k_cu_d56355524cuda3std6ranges3__45__cpo4prevE)
_ZN34_INTERNAL_facf584a_4_k_cu_d56355524cuda3std6ranges3__45__cpo4prevE:
	.zero		1
	.type		_ZN34_INTERNAL_facf584a_4_k_cu_d56355524cuda3std6ranges3__45__cpo9iter_moveE,@object
	.size		_ZN34_INTERNAL_facf584a_4_k_cu_d56355524cuda3std6ranges3__45__cpo9iter_moveE,(_ZN34_INTERNAL_facf584a_4_k_cu_d56355526thrust24THRUST_300001_SM_1000_NS12placeholders2_2E - _ZN34_INTERNAL_facf584a_4_k_cu_d56355524cuda3std6ranges3__45__cpo9iter_moveE)
_ZN34_INTERNAL_facf584a_4_k_cu_d56355524cuda3std6ranges3__45__cpo9iter_moveE:
	.zero		1
	.type		_ZN34_INTERNAL_facf584a_4_k_cu_d56355526thrust24THRUST_300001_SM_1000_NS12placeholders2_2E,@object
	.size		_ZN34_INTERNAL_facf584a_4_k_cu_d56355526thrust24THRUST_300001_SM_1000_NS12placeholders2_2E,(_ZN34_INTERNAL_facf584a_4_k_cu_d56355526thrust24THRUST_300001_SM_1000_NS12placeholders2_4E - _ZN34_INTERNAL_facf584a_4_k_cu_d56355526thrust24THRUST_300001_SM_1000_NS12placeholders2_2E)
_ZN34_INTERNAL_facf584a_4_k_cu_d56355526thrust24THRUST_300001_SM_1000_NS12placeholders2_2E:
	.zero		1
	.type		_ZN34_INTERNAL_facf584a_4_k_cu_d56355526thrust24THRUST_300001_SM_1000_NS12placeholders2_4E,@object
	.size		_ZN34_INTERNAL_facf584a_4_k_cu_d56355526thrust24THRUST_300001_SM_1000_NS12placeholders2_4E,(_ZN34_INTERNAL_facf584a_4_k_cu_d56355524cuda3std3__45__cpo3endE - _ZN34_INTERNAL_facf584a_4_k_cu_d56355526thrust24THRUST_300001_SM_1000_NS12placeholders2_4E)
_ZN34_INTERNAL_facf584a_4_k_cu_d56355526thrust24THRUST_300001_SM_1000_NS12placeholders2_4E:
	.zero		1
	.type		_ZN34_INTERNAL_facf584a_4_k_cu_d56355524cuda3std3__45__cpo3endE,@object
	.size		_ZN34_INTERNAL_facf584a_4_k_cu_d56355524cuda3std3__45__cpo3endE,(_ZN34_INTERNAL_facf584a_4_k_cu_d56355524cuda3std6ranges3__45__cpo3endE - _ZN34_INTERNAL_facf584a_4_k_cu_d56355524cuda3std3__45__cpo3endE)
_ZN34_INTERNAL_facf584a_4_k_cu_d56355524cuda3std3__45__cpo3endE:
	.zero		1
	.type		_ZN34_INTERNAL_facf584a_4_k_cu_d56355524cuda3std6ranges3__45__cpo3endE,@object
	.size		_ZN34_INTERNAL_facf584a_4_k_cu_d56355524cuda3std6ranges3__45__cpo3endE,(_ZN34_INTERNAL_facf584a_4_k_cu_d56355524cuda3std3__419piecewise_constructE - _ZN34_INTERNAL_facf584a_4_k_cu_d56355524cuda3std6ranges3__45__cpo3endE)
_ZN34_INTERNAL_facf584a_4_k_cu_d56355524cuda3std6ranges3__45__cpo3endE:
	.zero		1
	.type		_ZN34_INTERNAL_facf584a_4_k_cu_d56355524cuda3std3__419piecewise_constructE,@object
	.size		_ZN34_INTERNAL_facf584a_4_k_cu_d56355524cuda3std3__419piecewise_constructE,(_ZN34_INTERNAL_facf584a_4_k_cu_d56355524cuda3std6ranges3__45__cpo5cdataE - _ZN34_INTERNAL_facf584a_4_k_cu_d56355524cuda3std3__419piecewise_constructE)
_ZN34_INTERNAL_facf584a_4_k_cu_d56355524cuda3std3__419piecewise_constructE:
	.zero		1
	.type		_ZN34_INTERNAL_facf584a_4_k_cu_d56355524cuda3std6ranges3__45__cpo5cdataE,@object
	.size		_ZN34_INTERNAL_facf584a_4_k_cu_d56355524cuda3std6ranges3__45__cpo5cdataE,(_ZN34_INTERNAL_facf584a_4_k_cu_d56355526thrust24THRUST_300001_SM_1000_NS12placeholders2_8E - _ZN34_INTERNAL_facf584a_4_k_cu_d56355524cuda3std6ranges3__45__cpo5cdataE)
_ZN34_INTERNAL_facf584a_4_k_cu_d56355524cuda3std6ranges3__45__cpo5cdataE:
	.zero		1
	.type		_ZN34_INTERNAL_facf584a_4_k_cu_d56355526thrust24THRUST_300001_SM_1000_NS12placeholders2_8E,@object
	.size		_ZN34_INTERNAL_facf584a_4_k_cu_d56355526thrust24THRUST_300001_SM_1000_NS12placeholders2_8E,(_ZN34_INTERNAL_facf584a_4_k_cu_d56355524cuda3std3__45__cpo4rendE - _ZN34_INTERNAL_facf584a_4_k_cu_d56355526thrust24THRUST_300001_SM_1000_NS12placeholders2_8E)
_ZN34_INTERNAL_facf584a_4_k_cu_d56355526thrust24THRUST_300001_SM_1000_NS12placeholders2_8E:
	.zero		1
	.type		_ZN34_INTERNAL_facf584a_4_k_cu_d56355524cuda3std3__45__cpo4rendE,@object
	.size		_ZN34_INTERNAL_facf584a_4_k_cu_d56355524cuda3std3__45__cpo4rendE,(_ZN34_INTERNAL_facf584a_4_k_cu_d56355524cuda3std6ranges3__45__cpo9iter_swapE - _ZN34_INTERNAL_facf584a_4_k_cu_d56355524cuda3std3__45__cpo4rendE)
_ZN34_INTERNAL_facf584a_4_k_cu_d56355524cuda3std3__45__cpo4rendE:
	.zero		1
	.type		_ZN34_INTERNAL_facf584a_4_k_cu_d56355524cuda3std6ranges3__45__cpo9iter_swapE,@object
	.size		_ZN34_INTERNAL_facf584a_4_k_cu_d56355524cuda3std6ranges3__45__cpo9iter_swapE,(_ZN34_INTERNAL_facf584a_4_k_cu_d56355524cuda3std3__48unexpectE - _ZN34_INTERNAL_facf584a_4_k_cu_d56355524cuda3std6ranges3__45__cpo9iter_swapE)
_ZN34_INTERNAL_facf584a_4_k_cu_d56355524cuda3std6ranges3__45__cpo9iter_swapE:
	.zero		1
	.type		_ZN34_INTERNAL_facf584a_4_k_cu_d56355524cuda3std3__48unexpectE,@object
	.size		_ZN34_INTERNAL_facf584a_4_k_cu_d56355524cuda3std3__48unexpectE,(_ZN34_INTERNAL_facf584a_4_k_cu_d56355526thrust24THRUST_300001_SM_1000_NS6system6detail10sequential3seqE - _ZN34_INTERNAL_facf584a_4_k_cu_d56355524cuda3std3__48unexpectE)
_ZN34_INTERNAL_facf584a_4_k_cu_d56355524cuda3std3__48unexpectE:
	.zero		1
	.type		_ZN34_INTERNAL_facf584a_4_k_cu_d56355526thrust24THRUST_300001_SM_1000_NS6system6detail10sequential3seqE,@object
	.size		_ZN34_INTERNAL_facf584a_4_k_cu_d56355526thrust24THRUST_300001_SM_1000_NS6system6detail10sequential3seqE,(.L_29 - _ZN34_INTERNAL_facf584a_4_k_cu_d56355526thrust24THRUST_300001_SM_1000_NS6system6detail10sequential3seqE)
_ZN34_INTERNAL_facf584a_4_k_cu_d56355526thrust24THRUST_300001_SM_1000_NS6system6detail10sequential3seqE:
	.zero		1
.L_29:


//--------------------- .nv.shared._ZN3cub18CUB_300001_SM_10006detail6reduce18DeviceReduceKernelINS2_10policy_hubIfjN4cuda3std3__44plusIvEEE10Policy1000EPfjS9_fNS7_10__identityEEEvT0_PT3_T1_NS0_13GridEvenShareISH_EET2_T4_ --------------------------
	.section	.nv.shared._ZN3cub18CUB_300001_SM_10006detail6reduce18DeviceReduceKernelINS2_10policy_hubIfjN4cuda3std3__44plusIvEEE10Policy1000EPfjS9_fNS7_10__identityEEEvT0_PT3_T1_NS0_13GridEvenShareISH_EET2_T4_,"aw",@nobits
	.sectionflags	@""
	.align	4
.nv.shared._ZN3cub18CUB_300001_SM_10006detail6reduce18DeviceReduceKernelINS2_10policy_hubIfjN4cuda3std3__44plusIvEEE10Policy1000EPfjS9_fNS7_10__identityEEEvT0_PT3_T1_NS0_13GridEvenShareISH_EET2_T4_:
	.zero		1108


//--------------------- .nv.shared._ZN3cub18CUB_300001_SM_10006detail6reduce28DeviceReduceSingleTileKernelINS2_10policy_hubIfjN4cuda3std3__44plusIvEEE10Policy1000EPfSC_jS9_ffNS7_10__identityEEEvT0_T1_T2_T3_T4_T6_ --------------------------
	.section	.nv.shared._ZN3cub18CUB_300001_SM_10006detail6reduce28DeviceReduceSingleTileKernelINS2_10policy_hubIfjN4cuda3std3__44plusIvEEE10Policy1000EPfSC_jS9_ffNS7_10__identityEEEvT0_T1_T2_T3_T4_T6_,"aw",@nobits
	.sectionflags	@""
	.align	4
.nv.shared._ZN3cub18CUB_300001_SM_10006detail6reduce28DeviceReduceSingleTileKernelINS2_10policy_hubIfjN4cuda3std3__44plusIvEEE10Policy1000EPfSC_jS9_ffNS7_10__identityEEEvT0_T1_T2_T3_T4_T6_:
	.zero		1108


//--------------------- .nv.shared._ZN3cub18CUB_300001_SM_10006detail6reduce28DeviceReduceSingleTileKernelINS2_10policy_hubIfyN4cuda3std3__44plusIvEEE10Policy1000EPfSC_iS9_ffNS7_10__identityEEEvT0_T1_T2_T3_T4_T6_ --------------------------
	.section	.nv.shared._ZN3cub18CUB_300001_SM_10006detail6reduce28DeviceReduceSingleTileKernelINS2_10policy_hubIfyN4cuda3std3__44plusIvEEE10Policy1000EPfSC_iS9_ffNS7_10__identityEEEvT0_T1_T2_T3_T4_T6_,"aw",@nobits
	.sectionflags	@""
	.align	4
.nv.shared._ZN3cub18CUB_300001_SM_10006detail6reduce28DeviceReduceSingleTileKernelINS2_10policy_hubIfyN4cuda3std3__44plusIvEEE10Policy1000EPfSC_iS9_ffNS7_10__identityEEEvT0_T1_T2_T3_T4_T6_:
	.zero		1068


//--------------------- .nv.shared._ZN3cub18CUB_300001_SM_10006detail6reduce18DeviceReduceKernelINS2_10policy_hubIfyN4cuda3std3__44plusIvEEE10Policy1000EPfyS9_fNS7_10__identityEEEvT0_PT3_T1_NS0_13GridEvenShareISH_EET2_T4_ --------------------------
	.section	.nv.shared._ZN3cub18CUB_300001_SM_10006detail6reduce18DeviceReduceKernelINS2_10policy_hubIfyN4cuda3std3__44plusIvEEE10Policy1000EPfyS9_fNS7_10__identityEEEvT0_PT3_T1_NS0_13GridEvenShareISH_EET2_T4_,"aw",@nobits
	.sectionflags	@""
	.align	4
.nv.shared._ZN3cub18CUB_300001_SM_10006detail6reduce18DeviceReduceKernelINS2_10policy_hubIfyN4cuda3std3__44plusIvEEE10Policy1000EPfyS9_fNS7_10__identityEEEvT0_PT3_T1_NS0_13GridEvenShareISH_EET2_T4_:
	.zero		1068


//--------------------- .nv.shared._ZN3cub18CUB_300001_SM_10006detail6reduce28DeviceReduceSingleTileKernelINS2_10policy_hubIfyN4cuda3std3__44plusIvEEE10Policy1000EPfSC_yS9_ffNS7_10__identityEEEvT0_T1_T2_T3_T4_T6_ --------------------------
	.section	.nv.shared._ZN3cub18CUB_300001_SM_10006detail6reduce28DeviceReduceSingleTileKernelINS2_10policy_hubIfyN4cuda3std3__44plusIvEEE10Policy1000EPfSC_yS9_ffNS7_10__identityEEEvT0_T1_T2_T3_T4_T6_,"aw",@nobits
	.sectionflags	@""
	.align	4
.nv.shared._ZN3cub18CUB_300001_SM_10006detail6reduce28DeviceReduceSingleTileKernelINS2_10policy_hubIfyN4cuda3std3__44plusIvEEE10Policy1000EPfSC_yS9_ffNS7_10__identityEEEvT0_T1_T2_T3_T4_T6_:
	.zero		1068


//--------------------- .nv.shared._ZN3cub18CUB_300001_SM_10006detail6reduce28DeviceReduceSingleTileKernelINS2_10policy_hubIN6thrust24THRUST_300001_SM_1000_NS7complexIfEEyN4cuda3std3__44plusIvEEE10Policy1000EPS8_SG_iSD_S8_S8_NSB_10__identityEEEvT0_T1_T2_T3_T4_T6_ --------------------------
	.section	.nv.shared._ZN3cub18CUB_300001_SM_10006detail6reduce28DeviceReduceSingleTileKernelINS2_10policy_hubIN6thrust24THRUST_300001_SM_1000_NS7complexIfEEyN4cuda3std3__44plusIvEEE10Policy1000EPS8_SG_iSD_S8_S8_NSB_10__identityEEEvT0_T1_T2_T3_T4_T6_,"aw",@nobits
	.sectionflags	@""
	.align	8
.nv.shared._ZN3cub18CUB_300001_SM_10006detail6reduce28DeviceReduceSingleTileKernelINS2_10policy_hubIN6thrust24THRUST_300001_SM_1000_NS7complexIfEEyN4cuda3std3__44plusIvEEE10Policy1000EPS8_SG_iSD_S8_S8_NSB_10__identityEEEvT0_T1_T2_T3_T4_T6_:
	.zero		1176


//--------------------- .nv.shared._ZN3cub18CUB_300001_SM_10006detail6reduce18DeviceReduceKernelINS2_10policy_hubIN6thrust24THRUST_300001_SM_1000_NS7complexIfEEyN4cuda3std3__44plusIvEEE10Policy1000EPS8_ySD_S8_NSB_10__identityEEEvT0_PT3_T1_NS0_13GridEvenShareISL_EET2_T4_ --------------------------
	.section	.nv.shared._ZN3cub18CUB_300001_SM_10006detail6reduce18DeviceReduceKernelINS2_10policy_hubIN6thrust24THRUST_300001_SM_1000_NS7complexIfEEyN4cuda3std3__44plusIvEEE10Policy1000EPS8_ySD_S8_NSB_10__identityEEEvT0_PT3_T1_NS0_13GridEvenShareISL_EET2_T4_,"aw",@nobits
	.sectionflags	@""
	.align	8
.nv.shared._ZN3cub18CUB_300001_SM_10006detail6reduce18DeviceReduceKernelINS2_10policy_hubIN6thrust24THRUST_300001_SM_1000_NS7complexIfEEyN4cuda3std3__44plusIvEEE10Policy1000EPS8_ySD_S8_NSB_10__identityEEEvT0_PT3_T1_NS0_13GridEvenShareISL_EET2_T4_:
	.zero		1176


//--------------------- .nv.shared._ZN3cub18CUB_300001_SM_10006detail6reduce28DeviceReduceSingleTileKernelINS2_10policy_hubIN6thrust24THRUST_300001_SM_1000_NS7complexIfEEyN4cuda3std3__44plusIvEEE10Policy1000EPS8_SG_ySD_S8_S8_NSB_10__identityEEEvT0_T1_T2_T3_T4_T6_ --------------------------
	.section	.nv.shared._ZN3cub18CUB_300001_SM_10006detail6reduce28DeviceReduceSingleTileKernelINS2_10policy_hubIN6thrust24THRUST_300001_SM_1000_NS7complexIfEEyN4cuda3std3__44plusIvEEE10Policy1000EPS8_SG_ySD_S8_S8_NSB_10__identityEEEvT0_T1_T2_T3_T4_T6_,"aw",@nobits
	.sectionflags	@""
	.align	8
.nv.shared._ZN3cub18CUB_300001_SM_10006detail6reduce28DeviceReduceSingleTileKernelINS2_10policy_hubIN6thrust24THRUST_300001_SM_1000_NS7complexIfEEyN4cuda3std3__44plusIvEEE10Policy1000EPS8_SG_ySD_S8_S8_NSB_10__identityEEEvT0_T1_T2_T3_T4_T6_:
	.zero		1176


//--------------------- .nv.constant0._ZN3cub18CUB_300001_SM_10006detail6reduce28DeviceReduceSingleTileKernelINS2_10policy_hubIfjN4cuda3std3__44plusIvEEE10Policy1000EPfSC_iS9_ffNS7_10__identityEEEvT0_T1_T2_T3_T4_T6_ --------------------------
	.section	.nv.constant0._ZN3cub18CUB_300001_SM_10006detail6reduce28DeviceReduceSingleTileKernelINS2_10policy_hubIfjN4cuda3std3__44plusIvEEE10Policy1000EPfSC_iS9_ffNS7_10__identityEEEvT0_T1_T2_T3_T4_T6_,"a",@progbits
	.sectionflags	@""
	.align	4
.nv.constant0._ZN3cub18CUB_300001_SM_10006detail6reduce28DeviceReduceSingleTileKernelINS2_10policy_hubIfjN4cuda3std3__44plusIvEEE10Policy1000EPfSC_iS9_ffNS7_10__identityEEEvT0_T1_T2_T3_T4_T6_:
	.zero		925


//--------------------- .nv.constant0._ZN3cub18CUB_300001_SM_10006detail6reduce18DeviceReduceKernelINS2_10policy_hubIfjN4cuda3std3__44plusIvEEE10Policy1000EPfjS9_fNS7_10__identityEEEvT0_PT3_T1_NS0_13GridEvenShareISH_EET2_T4_ --------------------------
	.section	.nv.constant0._ZN3cub18CUB_300001_SM_10006detail6reduce18DeviceReduceKernelINS2_10policy_hubIfjN4cuda3std3__44plusIvEEE10Policy1000EPfjS9_fNS7_10__identityEEEvT0_PT3_T1_NS0_13GridEvenShareISH_EET2_T4_,"a",@progbits
	.sectionflags	@""
	.align	4
.nv.constant0._ZN3cub18CUB_300001_SM_10006detail6reduce18DeviceReduceKernelINS2_10policy_hubIfjN4cuda3std3__44plusIvEEE10Policy1000EPfjS9_fNS7_10__identityEEEvT0_PT3_T1_NS0_13GridEvenShareISH_EET2_T4_:
	.zero		958


//--------------------- .nv.constant0._ZN3cub18CUB_300001_SM_10006detail6reduce28DeviceReduceSingleTileKernelINS2_10policy_hubIfjN4cuda3std3__44plusIvEEE10Policy1000EPfSC_jS9_ffNS7_10__identityEEEvT0_T1_T2_T3_T4_T6_ --------------------------
	.section	.nv.constant0._ZN3cub18CUB_300001_SM_10006detail6reduce28DeviceReduceSingleTileKernelINS2_10policy_hubIfjN4cuda3std3__44plusIvEEE10Policy1000EPfSC_jS9_ffNS7_10__identityEEEvT0_T1_T2_T3_T4_T6_,"a",@progbits
	.sectionflags	@""
	.align	4
.nv.constant0._ZN3cub18CUB_300001_SM_10006detail6reduce28DeviceReduceSingleTileKernelINS2_10policy_hubIfjN4cuda3std3__44plusIvEEE10Policy1000EPfSC_jS9_ffNS7_10__identityEEEvT0_T1_T2_T3_T4_T6_:
	.zero		925


//--------------------- .nv.constant0._ZN3cub18CUB_300001_SM_10006detail6reduce28DeviceReduceSingleTileKernelINS2_10policy_hubIfyN4cuda3std3__44plusIvEEE10Policy1000EPfSC_iS9_ffNS7_10__identityEEEvT0_T1_T2_T3_T4_T6_ --------------------------
	.section	.nv.constant0._ZN3cub18CUB_300001_SM_10006detail6reduce28DeviceReduceSingleTileKernelINS2_10policy_hubIfyN4cuda3std3__44plusIvEEE10Policy1000EPfSC_iS9_ffNS7_10__identityEEEvT0_T1_T2_T3_T4_T6_,"a",@progbits
	.sectionflags	@""
	.align	4
.nv.constant0._ZN3cub18CUB_300001_SM_10006detail6reduce28DeviceReduceSingleTileKernelINS2_10policy_hubIfyN4cuda3std3__44plusIvEEE10Policy1000EPfSC_iS9_ffNS7_10__identityEEEvT0_T1_T2_T3_T4_T6_:
	.zero		925


//--------------------- .nv.constant0._ZN3cub18CUB_300001_SM_10006detail6reduce18DeviceReduceKernelINS2_10policy_hubIfyN4cuda3std3__44plusIvEEE10Policy1000EPfyS9_fNS7_10__identityEEEvT0_PT3_T1_NS0_13GridEvenShareISH_EET2_T4_ --------------------------
	.section	.nv.constant0._ZN3cub18CUB_300001_SM_10006detail6reduce18DeviceReduceKernelINS2_10policy_hubIfyN4cuda3std3__44plusIvEEE10Policy1000EPfyS9_fNS7_10__identityEEEvT0_PT3_T1_NS0_13GridEvenShareISH_EET2_T4_,"a",@progbits
	.sectionflags	@""
	.align	4
.nv.constant0._ZN3cub18CUB_300001_SM_10006detail6reduce18DeviceReduceKernelINS2_10policy_hubIfyN4cuda3std3__44plusIvEEE10Policy1000EPfyS9_fNS7_10__identityEEEvT0_PT3_T1_NS0_13GridEvenShareISH_EET2_T4_:
	.zero		994


//--------------------- .nv.constant0._ZN3cub18CUB_300001_SM_10006detail6reduce28DeviceReduceSingleTileKernelINS2_10policy_hubIfyN4cuda3std3__44plusIvEEE10Policy1000EPfSC_yS9_ffNS7_10__identityEEEvT0_T1_T2_T3_T4_T6_ --------------------------
	.section	.nv.constant0._ZN3cub18CUB_300001_SM_10006detail6reduce28DeviceReduceSingleTileKernelINS2_10policy_hubIfyN4cuda3std3__44plusIvEEE10Policy1000EPfSC_yS9_ffNS7_10__identityEEEvT0_T1_T2_T3_T4_T6_,"a",@progbits
	.sectionflags	@""
	.align	4
.nv.constant0._ZN3cub18CUB_300001_SM_10006detail6reduce28DeviceReduceSingleTileKernelINS2_10policy_hubIfyN4cuda3std3__44plusIvEEE10Policy1000EPfSC_yS9_ffNS7_10__identityEEEvT0_T1_T2_T3_T4_T6_:
	.zero		929


//--------------------- .nv.constant0._ZN3cub18CUB_300001_SM_10006detail6reduce28DeviceReduceSingleTileKernelINS2_10policy_hubIN6thrust24THRUST_300001_SM_1000_NS7complexIfEEyN4cuda3std3__44plusIvEEE10Policy1000EPS8_SG_iSD_S8_S8_NSB_10__identityEEEvT0_T1_T2_T3_T4_T6_ --------------------------
	.section	.nv.constant0._ZN3cub18CUB_300001_SM_10006detail6reduce28DeviceReduceSingleTileKernelINS2_10policy_hubIN6thrust24THRUST_300001_SM_1000_NS7complexIfEEyN4cuda3std3__44plusIvEEE10Policy1000EPS8_SG_iSD_S8_S8_NSB_10__identityEEEvT0_T1_T2_T3_T4_T6_,"a",@progbits
	.sectionflags	@""
	.align	4
.nv.constant0._ZN3cub18CUB_300001_SM_10006detail6reduce28DeviceReduceSingleTileKernelINS2_10policy_hubIN6thrust24THRUST_300001_SM_1000_NS7complexIfEEyN4cuda3std3__44plusIvEEE10Policy1000EPS8_SG_iSD_S8_S8_NSB_10__identityEEEvT0_T1_T2_T3_T4_T6_:
	.zero		929


//--------------------- .nv.constant0._ZN3cub18CUB_300001_SM_10006detail6reduce18DeviceReduceKernelINS2_10policy_hubIN6thrust24THRUST_300001_SM_1000_NS7complexIfEEyN4cuda3std3__44plusIvEEE10Policy1000EPS8_ySD_S8_NSB_10__identityEEEvT0_PT3_T1_NS0_13GridEvenShareISL_EET2_T4_ --------------------------
	.section	.nv.constant0._ZN3cub18CUB_300001_SM_10006detail6reduce18DeviceReduceKernelINS2_10policy_hubIN6thrust24THRUST_300001_SM_1000_NS7complexIfEEyN4cuda3std3__44plusIvEEE10Policy1000EPS8_ySD_S8_NSB_10__identityEEEvT0_PT3_T1_NS0_13GridEvenShareISL_EET2_T4_,"a",@progbits
	.sectionflags	@""
	.align	4
.nv.constant0._ZN3cub18CUB_300001_SM_10006detail6reduce18DeviceReduceKernelINS2_10policy_hubIN6thrust24THRUST_300001_SM_1000_NS7complexIfEEyN4cuda3std3__44plusIvEEE10Policy1000EPS8_ySD_S8_NSB_10__identityEEEvT0_PT3_T1_NS0_13GridEvenShareISL_EET2_T4_:
	.zero		994


//--------------------- .nv.constant0._ZN3cub18CUB_300001_SM_10006detail6reduce28DeviceReduceSingleTileKernelINS2_10policy_hubIN6thrust24THRUST_300001_SM_1000_NS7complexIfEEyN4cuda3std3__44plusIvEEE10Policy1000EPS8_SG_ySD_S8_S8_NSB_10__identityEEEvT0_T1_T2_T3_T4_T6_ --------------------------
	.section	.nv.constant0._ZN3cub18CUB_300001_SM_10006detail6reduce28DeviceReduceSingleTileKernelINS2_10policy_hubIN6thrust24THRUST_300001_SM_1000_NS7complexIfEEyN4cuda3std3__44plusIvEEE10Policy1000EPS8_SG_ySD_S8_S8_NSB_10__identityEEEvT0_T1_T2_T3_T4_T6_,"a",@progbits
	.sectionflags	@""
	.align	4
.nv.constant0._ZN3cub18CUB_300001_SM_10006detail6reduce28DeviceReduceSingleTileKernelINS2_10policy_hubIN6thrust24THRUST_300001_SM_1000_NS7complexIfEEyN4cuda3std3__44plusIvEEE10Policy1000EPS8_SG_ySD_S8_S8_NSB_10__identityEEEvT0_T1_T2_T3_T4_T6_:
	.zero		937


//--------------------- .nv.constant0._ZN3cub18CUB_300001_SM_10006detail11EmptyKernelIvEEvv --------------------------
	.section	.nv.constant0._ZN3cub18CUB_300001_SM_10006detail11EmptyKernelIvEEvv,"a",@progbits
	.sectionflags	@""
	.align	4
.nv.constant0._ZN3cub18CUB_300001_SM_10006detail11EmptyKernelIvEEvv:
	.zero		896


//--------------------- .nv.constant0._Z14update_latticeILb0EEvPaS0_PKfS0_fxxf --------------------------
	.section	.nv.constant0._Z14update_latticeILb0EEvPaS0_PKfS0_fxxf,"a",@progbits
	.sectionflags	@""
	.align	4
.nv.constant0._Z14update_latticeILb0EEvPaS0_PKfS0_fxxf:
	.zero		956


//--------------------- .nv.constant0._Z14update_latticeILb1EEvPaS0_PKfS0_fxxf --------------------------
	.section	.nv.constant0._Z14update_latticeILb1EEvPaS0_PKfS0_fxxf,"a",@progbits
	.sectionflags	@""
	.align	4
.nv.constant0._Z14update_latticeILb1EEvPaS0_PKfS0_fxxf:
	.zero		956


//--------------------- .nv.constant0._Z17weighted_energiesPfS_PN6thrust24THRUST_300001_SM_1000_NS7complexIfEES_i --------------------------
	.section	.nv.constant0._Z17weighted_energiesPfS_PN6thrust24THRUST_300001_SM_1000_NS7complexIfEES_i,"a",@progbits
	.sectionflags	@""
	.align	4
.nv.constant0._Z17weighted_energiesPfS_PN6thrust24THRUST_300001_SM_1000_NS7complexIfEES_i:
	.zero		932


//--------------------- .nv.constant0._Z11calc_energyILb1EEvPfPaS1_S1_xxf --------------------------
	.section	.nv.constant0._Z11calc_energyILb1EEvPfPaS1_S1_xxf,"a",@progbits
	.sectionflags	@""
	.align	4
.nv.constant0._Z11calc_energyILb1EEvPfPaS1_S1_xxf:
	.zero		948


//--------------------- .nv.constant0._Z8exp_betaPffii --------------------------
	.section	.nv.constant0._Z8exp_betaPffii,"a",@progbits
	.sectionflags	@""
	.align	4
.nv.constant0._Z8exp_betaPffii:
	.zero		916


//--------------------- .nv.constant0._Z10abs_squarePN6thrust24THRUST_300001_SM_1000_NS7complexIfEEi --------------------------
	.section	.nv.constant0._Z10abs_squarePN6thrust24THRUST_300001_SM_1000_NS7complexIfEEi,"a",@progbits
	.sectionflags	@""
	.align	4
.nv.constant0._Z10abs_squarePN6thrust24THRUST_300001_SM_1000_NS7complexIfEEi:
	.zero		908


//--------------------- .nv.constant0._Z11B2_latticesPaS_PKfPN6thrust24THRUST_300001_SM_1000_NS7complexIfEEii --------------------------
	.section	.nv.constant0._Z11B2_latticesPaS_PKfPN6thrust24THRUST_300001_SM_1000_NS7complexIfEEii,"a",@progbits
	.sectionflags	@""
	.align	4
.nv.constant0._Z11B2_latticesPaS_PKfPN6thrust24THRUST_300001_SM_1000_NS7complexIfEEii:
	.zero		936


//--------------------- .nv.constant0._Z10init_spinsPaPKfxx --------------------------
	.section	.nv.constant0._Z10init_spinsPaPKfxx,"a",@progbits
	.sectionflags	@""
	.align	4
.nv.constant0._Z10init_spinsPaPKfxx:
	.zero		928


//--------------------- .nv.constant0._Z15init_randombondPaPKfxxf --------------------------
	.section	.nv.constant0._Z15init_randombondPaPKfxxf,"a",@progbits
	.sectionflags	@""
	.align	4
.nv.constant0._Z15init_randombondPaPKfxxf:
	.zero		932


//--------------------- SYMBOLS --------------------------

	.type		.nv.reservedSmem.offset0,@object
	.size		.nv.reservedSmem.offset0,0x4
	.type		.nv.reservedSmem.cap,@object
	.size		.nv.reservedSmem.cap,0x4
